# CuTe-DSL kernel — source=cudnn_frontend_dsl family=sdpa_fwd
# config = {"dtype": "Float8E4M3FN", "mask": "RESIDUAL_MASK", "persistent": true}


// ===== COMPILED SASS (sm_100a) =====

	.target	sm_100a

	.elftype	@"ET_EXEC"


//--------------------- .note.nv.tkinfo           --------------------------
	.section	.note.nv.tkinfo,"",@"SHT_NOTE"
	.sectionflags	@"SHF_NOTE_NV_TKINFO"
	.tkinfo
        /*0018*/ 	.word	0x00000081
        /*0030*/ 	.string	""
        /*0030*/ 	.string	"ptxas"
        /*0030*/ 	.string	"Cuda compilation tools, release 12.9, V12.9.83"
        /*0030*/ 	.string	"Build system must define TOOLS_VERSION_EXTENDED"
        /*0030*/ 	.string	"-O 3 -arch sm_100a "



//--------------------- .note.nv.cuver            --------------------------
	.section	.note.nv.cuver,"",@"SHT_NOTE"
	.sectionflags	@"SHF_NOTE_NV_CUVER"
        /*0018*/ 	.short	0x0001
        /*001a*/ 	.short	0x0064
        /*001c*/ 	.short	0x0001
        /*001e*/ 	.short	0x0000
        /*0020*/ 	.short	0x0001
        /*0022*/ 	.short	0x0000


//--------------------- .nv.info                  --------------------------
	.section	.nv.info,"",@"SHT_CUDA_INFO"
	.align	4


	//----- nvinfo : EIATTR_REGCOUNT
	.align		4
        /*0000*/ 	.byte	0x04, 0x2f
        /*0002*/ 	.short	(.L_6 - .L_5)
	.align		4
.L_5:
        /*0004*/ 	.word	index@(kernel_cutlass_kernel_cudnnsdpafwdfmha_forward_sm100_d256BlackwellFusedMultiHeadAttentionForward_object_at__TiledMMA_ThrLayoutVMNK21111000_PermutationMNK____MMAAtom_ThrID21_ShapeMNK256128_0)
        /*0008*/ 	.word	0x000000a8


	//----- nvinfo : EIATTR_FRAME_SIZE
	.align		4
.L_6:
        /*000c*/ 	.byte	0x04, 0x11
        /*000e*/ 	.short	(.L_8 - .L_7)
	.align		4
.L_7:
        /*0010*/ 	.word	index@($__internal_3_$__cuda_sm3x_div_rn_noftz_f32_slowpath)
        /*0014*/ 	.word	0x00000010


	//----- nvinfo : EIATTR_FRAME_SIZE
	.align		4
.L_8:
        /*0018*/ 	.byte	0x04, 0x11
        /*001a*/ 	.short	(.L_10 - .L_9)
	.align		4
.L_9:
        /*001c*/ 	.word	index@($__internal_2_$__cuda_sm10x_tcgen05_guardrail_trap_unallocated_columns_being_dealloced)
        /*0020*/ 	.word	0x00000010


	//----- nvinfo : EIATTR_FRAME_SIZE
	.align		4
.L_10:
        /*0024*/ 	.byte	0x04, 0x11
        /*0026*/ 	.short	(.L_12 - .L_11)
	.align		4
.L_11:
        /*0028*/ 	.word	index@($__internal_1_$__cuda_sm10x_tcgen05_guardrail_trap_phase_invalid_during_alloc)
        /*002c*/ 	.word	0x00000010


	//----- nvinfo : EIATTR_FRAME_SIZE
	.align		4
.L_12:
        /*0030*/ 	.byte	0x04, 0x11
        /*0032*/ 	.short	(.L_14 - .L_13)
	.align		4
.L_13:
        /*0034*/ 	.word	index@($__internal_0_$__cuda_sm10x_tcgen05_guardrail_trap_col_being_dealloced_not_returned_by_alloc)
        /*0038*/ 	.word	0x00000010


	//----- nvinfo : EIATTR_FRAME_SIZE
	.align		4
.L_14:
        /*003c*/ 	.byte	0x04, 0x11
        /*003e*/ 	.short	(.L_16 - .L_15)
	.align		4
.L_15:
        /*0040*/ 	.word	index@(kernel_cutlass_kernel_cudnnsdpafwdfmha_forward_sm100_d256BlackwellFusedMultiHeadAttentionForward_object_at__TiledMMA_ThrLayoutVMNK21111000_PermutationMNK____MMAAtom_ThrID21_ShapeMNK256128_0)
        /*0044*/ 	.word	0x00000010


	//----- nvinfo : EIATTR_MIN_STACK_SIZE
	.align		4
.L_16:
        /*0048*/ 	.byte	0x04, 0x12
        /*004a*/ 	.short	(.L_18 - .L_17)
	.align		4
.L_17:
        /*004c*/ 	.word	index@(kernel_cutlass_kernel_cudnnsdpafwdfmha_forward_sm100_d256BlackwellFusedMultiHeadAttentionForward_object_at__TiledMMA_ThrLayoutVMNK21111000_PermutationMNK____MMAAtom_ThrID21_ShapeMNK256128_0)
        /*0050*/ 	.word	0x00000010
.L_18:


//--------------------- .nv.info.kernel_cutlass_kernel_cudnnsdpafwdfmha_forward_sm100_d256BlackwellFusedMultiHeadAttentionForward_object_at__TiledMMA_ThrLayoutVMNK21111000_PermutationMNK____MMAAtom_ThrID21_ShapeMNK256128_0 --------------------------
	.section	.nv.info.kernel_cutlass_kernel_cudnnsdpafwdfmha_forward_sm100_d256BlackwellFusedMultiHeadAttentionForward_object_at__TiledMMA_ThrLayoutVMNK21111000_PermutationMNK____MMAAtom_ThrID21_ShapeMNK256128_0,"",@"SHT_CUDA_INFO"
	.sectionflags	@""
	.align	4


	//----- nvinfo : EIATTR_CUDA_API_VERSION
	.align		4
        /*0000*/ 	.byte	0x04, 0x37
        /*0002*/ 	.short	(.L_20 - .L_19)
.L_19:
        /*0004*/ 	.word	0x00000081


	//----- nvinfo : EIATTR_KPARAM_INFO
	.align		4
.L_20:
        /*0008*/ 	.byte	0x04, 0x17
        /*000a*/ 	.short	(.L_22 - .L_21)
.L_21:
        /*000c*/ 	.word	0x00000000
        /*0010*/ 	.short	0x000f
        /*0012*/ 	.short	0x02ec
        /*0014*/ 	.byte	0x00, 0xf0, 0x11, 0x00


	//----- nvinfo : EIATTR_KPARAM_INFO
	.align		4
.L_22:
        /*0018*/ 	.byte	0x04, 0x17
        /*001a*/ 	.short	(.L_24 - .L_23)
.L_23:
        /*001c*/ 	.word	0x00000000
        /*0020*/ 	.short	0x000e
        /*0022*/ 	.short	0x02e8
        /*0024*/ 	.byte	0x00, 0xf0, 0x11, 0x00


	//----- nvinfo : EIATTR_KPARAM_INFO
	.align		4
.L_24:
        /*0028*/ 	.byte	0x04, 0x17
        /*002a*/ 	.short	(.L_26 - .L_25)
.L_25:
        /*002c*/ 	.word	0x00000000
        /*0030*/ 	.short	0x000d
        /*0032*/ 	.short	0x02e4
        /*0034*/ 	.byte	0x00, 0xf0, 0x11, 0x00


	//----- nvinfo : EIATTR_KPARAM_INFO
	.align		4
.L_26:
        /*0038*/ 	.byte	0x04, 0x17
        /*003a*/ 	.short	(.L_28 - .L_27)
.L_27:
        /*003c*/ 	.word	0x00000000
        /*0040*/ 	.short	0x000c
        /*0042*/ 	.short	0x02e0
        /*0044*/ 	.byte	0x00, 0xf0, 0x11, 0x00


	//----- nvinfo : EIATTR_KPARAM_INFO
	.align		4
.L_28:
        /*0048*/ 	.byte	0x04, 0x17
        /*004a*/ 	.short	(.L_30 - .L_29)
.L_29:
        /*004c*/ 	.word	0x00000000
        /*0050*/ 	.short	0x000b
        /*0052*/ 	.short	0x02dc
        /*0054*/ 	.byte	0x00, 0xf0, 0x11, 0x00


	//----- nvinfo : EIATTR_KPARAM_INFO
	.align		4
.L_30:
        /*0058*/ 	.byte	0x04, 0x17
        /*005a*/ 	.short	(.L_32 - .L_31)
.L_31:
        /*005c*/ 	.word	0x00000000
        /*0060*/ 	.short	0x000a
        /*0062*/ 	.short	0x02d8
        /*0064*/ 	.byte	0x00, 0xf0, 0x11, 0x00


	//----- nvinfo : EIATTR_KPARAM_INFO
	.align		4
.L_32:
        /*0068*/ 	.byte	0x04, 0x17
        /*006a*/ 	.short	(.L_34 - .L_33)
.L_33:
        /*006c*/ 	.word	0x00000000
        /*0070*/ 	.short	0x0009
        /*0072*/ 	.short	0x02a0
        /*0074*/ 	.byte	0x00, 0xf0, 0xe1, 0x00


	//----- nvinfo : EIATTR_KPARAM_INFO
	.align		4
.L_34:
        /*0078*/ 	.byte	0x04, 0x17
        /*007a*/ 	.short	(.L_36 - .L_35)
.L_35:
        /*007c*/ 	.word	0x00000000
        /*0080*/ 	.short	0x0008
        /*0082*/ 	.short	0x0260
        /*0084*/ 	.byte	0x00, 0xf0, 0x01, 0x01


	//----- nvinfo : EIATTR_KPARAM_INFO
	.align		4
.L_36:
        /*0088*/ 	.byte	0x04, 0x17
        /*008a*/ 	.short	(.L_38 - .L_37)
.L_37:
        /*008c*/ 	.word	0x00000000
        /*0090*/ 	.short	0x0007
        /*0092*/ 	.short	0x0240
        /*0094*/ 	.byte	0x00, 0xf0, 0x81, 0x00


	//----- nvinfo : EIATTR_KPARAM_INFO
	.align		4
.L_38:
        /*0098*/ 	.byte	0x04, 0x17
        /*009a*/ 	.short	(.L_40 - .L_39)
.L_39:
        /*009c*/ 	.word	0x00000000
        /*00a0*/ 	.short	0x0006
        /*00a2*/ 	.short	0x01c0
        /*00a4*/ 	.byte	0x00, 0xf0, 0x01, 0x02


	//----- nvinfo : EIATTR_KPARAM_INFO
	.align		4
.L_40:
        /*00a8*/ 	.byte	0x04, 0x17
        /*00aa*/ 	.short	(.L_42 - .L_41)
.L_41:
        /*00ac*/ 	.word	0x00000000
        /*00b0*/ 	.short	0x0005
        /*00b2*/ 	.short	0x0180
        /*00b4*/ 	.byte	0x00, 0xf0, 0x61, 0x00


	//----- nvinfo : EIATTR_KPARAM_INFO
	.align		4
.L_42:
        /*00b8*/ 	.byte	0x04, 0x17
        /*00ba*/ 	.short	(.L_44 - .L_43)
.L_43:
        /*00bc*/ 	.word	0x00000000
        /*00c0*/ 	.short	0x0004
        /*00c2*/ 	.short	0x0100
        /*00c4*/ 	.byte	0x00, 0xf0, 0x01, 0x02


	//----- nvinfo : EIATTR_KPARAM_INFO
	.align		4
.L_44:
        /*00c8*/ 	.byte	0x04, 0x17
        /*00ca*/ 	.short	(.L_46 - .L_45)
.L_45:
        /*00cc*/ 	.word	0x00000000
        /*00d0*/ 	.short	0x0003
        /*00d2*/ 	.short	0x00c0
        /*00d4*/ 	.byte	0x00, 0xf0, 0x61, 0x00


	//----- nvinfo : EIATTR_KPARAM_INFO
	.align		4
.L_46:
        /*00d8*/ 	.byte	0x04, 0x17
        /*00da*/ 	.short	(.L_48 - .L_47)
.L_47:
        /*00dc*/ 	.word	0x00000000
        /*00e0*/ 	.short	0x0002
        /*00e2*/ 	.short	0x0040
        /*00e4*/ 	.byte	0x00, 0xf0, 0x01, 0x02


	//----- nvinfo : EIATTR_KPARAM_INFO
	.align		4
.L_48:
        /*00e8*/ 	.byte	0x04, 0x17
        /*00ea*/ 	.short	(.L_50 - .L_49)
.L_49:
        /*00ec*/ 	.word	0x00000000
        /*00f0*/ 	.short	0x0001
        /*00f2*/ 	.short	0x0003
        /*00f4*/ 	.byte	0x00, 0xf0, 0x0d, 0x00


	//----- nvinfo : EIATTR_KPARAM_INFO
	.align		4
.L_50:
        /*00f8*/ 	.byte	0x04, 0x17
        /*00fa*/ 	.short	(.L_52 - .L_51)
.L_51:
        /*00fc*/ 	.word	0x00000000
        /*0100*/ 	.short	0x0000
        /*0102*/ 	.short	0x0000
        /*0104*/ 	.byte	0x00, 0xf0, 0x0d, 0x00


	//----- nvinfo : EIATTR_AT_ENTRY_FRAGMENTS
	.align		4
.L_52:
        /*0108*/ 	.byte	0x04, 0x4f
        /*010a*/ 	.short	(.L_54 - .L_53)


	//   ....[0]....
.L_53:
        /*010c*/ 	.word	0x00000004


	//   ....[1]....
        /*0110*/ 	.word	0x00000005


	//----- nvinfo : EIATTR_RESERVED_SMEM_USED
	.align		4
.L_54:
        /*0114*/ 	.byte	0x01, 0x41
	.zero		2


	//----- nvinfo : EIATTR_SPARSE_MMA_MASK
	.align		4
        /*0118*/ 	.byte	0x03, 0x50
        /*011a*/ 	.short	0x0000


	//----- nvinfo : EIATTR_TCGEN05_2CTA_USED
	.align		4
        /*011c*/ 	.byte	0x01, 0x52
	.zero		2


	//----- nvinfo : EIATTR_MAXREG_COUNT
	.align		4
        /*0120*/ 	.byte	0x03, 0x1b
        /*0122*/ 	.short	0x00a8


	//----- nvinfo : EIATTR_NUM_BARRIERS
	.align		4
        /*0124*/ 	.byte	0x02, 0x4c
        /*0126*/ 	.byte	0x02
	.zero		1


	//----- nvinfo : EIATTR_ANNOTATIONS
	.align		4
        /*0128*/ 	.byte	0x04, 0x55
        /*012a*/ 	.short	(.L_56 - .L_55)


	//   ....[0]....
.L_55:
        /*012c*/ 	.word	0x00000001
        /*0130*/ 	.byte	0x40, 0x0f, 0x00, 0x00, 0x01, 0x00, 0x00, 0x00, 0xe0, 0x16, 0x00, 0x00, 0x01, 0x00, 0x00, 0x00
        /* <DEDUP_REMOVED lines=18> */
        /*0260*/ 	.byte	0xb0, 0xf5, 0x00, 0x00


	//----- nvinfo : EIATTR_INT_WARP_WIDE_INSTR_OFFSETS
	.align		4
.L_56:
        /*0264*/ 	.byte	0x04, 0x31
        /*0266*/ 	.short	(.L_58 - .L_57)


	//   ....[0]....
.L_57:
        /*0268*/ 	.word	0x0000f7b0


	//   ....[1]....
        /*026c*/ 	.word	0x0000f7e0


	//----- nvinfo : EIATTR_COOP_GROUP_MASK_REGIDS
	.align		4
.L_58:
        /*0270*/ 	.byte	0x04, 0x29
        /*0272*/ 	.short	(.L_60 - .L_59)


	//   ....[0]....
.L_59:
        /*0274*/ 	.word	0xffffffff


	//   ....[1]....
        /*0278*/ 	.word	0xffffffff


	//   ....[2]....
        /*027c*/ 	.word	0xffffffff


	//   ....[3]....
        /*0280*/ 	.word	0xffffffff


	//   ....[4]....
        /*0284*/ 	.word	0xffffffff


	//   ....[5]....
        /*0288*/ 	.word	0xffffffff


	//----- nvinfo : EIATTR_COOP_GROUP_INSTR_OFFSETS
	.align		4
.L_60:
        /*028c*/ 	.byte	0x04, 0x28
        /*028e*/ 	.short	(.L_62 - .L_61)


	//   ....[0]....
.L_61:
        /*0290*/ 	.word	0x00000870


	//   ....[1]....
        /*0294*/ 	.word	0x00000ed0


	//   ....[2]....
        /*0298*/ 	.word	0x00000fd0


	//   ....[3]....
        /*029c*/ 	.word	0x0000f480


	//   ....[4]....
        /*02a0*/ 	.word	0x0000f630


	//   ....[5]....
        /*02a4*/ 	.word	0x0000f890


	//----- nvinfo : EIATTR_REG_RECONFIG
	.align		4
.L_62:
        /*02a8*/ 	.byte	0x01, 0x54
	.zero		2


	//----- nvinfo : EIATTR_VRC_CTA_INIT_COUNT
	.align		4
        /*02ac*/ 	.byte	0x02, 0x4a
        /*02ae*/ 	.byte	0x80
	.zero		1


	//----- nvinfo : EIATTR_MBARRIER_INSTR_OFFSETS
	.align		4
        /*02b0*/ 	.byte	0x04, 0x39
        /*02b2*/ 	.short	(.L_64 - .L_63)


	//   ....[0]....
.L_63:
        /*02b4*/ 	.word	0x00000360
        /*02b8*/ 	.word	0x000000ff
        /*02bc*/ 	.word	0x00000000
        /*02c0*/ 	.short	0x0100
        /*02c2*/ 	.byte	0x06
	.zero		1


	//   ....[1]....
        /*02c4*/ 	.word	0x00000370
        /*02c8*/ 	.word	0x000000ff
        /*02cc*/ 	.word	0x00000008
        /*02d0*/ 	.short	0x0100
        /*02d2*/ 	.byte	0x06
	.zero		1


	//   ....[2]....
        /*02d4*/ 	.word	0x00000380
        /*02d8*/ 	.word	0x000000ff
        /*02dc*/ 	.word	0x00000010
        /*02e0*/ 	.short	0x0100
        /*02e2*/ 	.byte	0x06
	.zero		1


	//   ....[3]....
        /*02e4*/ 	.word	0x00000390
        /*02e8*/ 	.word	0x000000ff
        /*02ec*/ 	.word	0x00000018
        /*02f0*/ 	.short	0x0100
        /*02f2*/ 	.byte	0x06
	.zero		1


	//   ....[4]....
        /*02f4*/ 	.word	0x00000470
        /*02f8*/ 	.word	0x000000ff
        /*02fc*/ 	.word	0x00000020
        /*0300*/ 	.short	0x0100
        /*0302*/ 	.byte	0x06
	.zero		1


	//   ....[5]....
        /*0304*/ 	.word	0x00000480
        /*0308*/ 	.word	0x000000ff
        /*030c*/ 	.word	0x00000028
        /*0310*/ 	.short	0x0100
        /*0312*/ 	.byte	0x06
	.zero		1


	//   ....[6]....
        /*0314*/ 	.word	0x00000490
        /*0318*/ 	.word	0x000000ff
        /*031c*/ 	.word	0x00000030
        /*0320*/ 	.short	0x0100
        /*0322*/ 	.byte	0x06
	.zero		1


	//   ....[7]....
        /*0324*/ 	.word	0x000004a0
        /*0328*/ 	.word	0x000000ff
        /*032c*/ 	.word	0x00000038
        /*0330*/ 	.short	0x0100
        /*0332*/ 	.byte	0x06
	.zero		1


	//   ....[8]....
        /*0334*/ 	.word	0x000004b0
        /*0338*/ 	.word	0x000000ff
        /*033c*/ 	.word	0x00000040
        /*0340*/ 	.short	0x0100
        /*0342*/ 	.byte	0x06
	.zero		1


	//   ....[9]....
        /*0344*/ 	.word	0x000004c0
        /*0348*/ 	.word	0x000000ff
        /*034c*/ 	.word	0x00000048
        /*0350*/ 	.short	0x0100
        /*0352*/ 	.byte	0x06
	.zero		1


	//   ....[10]....
        /*0354*/ 	.word	0x000004d0
        /*0358*/ 	.word	0x000000ff
        /*035c*/ 	.word	0x00000050
        /*0360*/ 	.short	0x0100
        /*0362*/ 	.byte	0x06
	.zero		1


	//   ....[11]....
        /*0364*/ 	.word	0x000004e0
        /*0368*/ 	.word	0x000000ff
        /*036c*/ 	.word	0x00000058
        /*0370*/ 	.short	0x0100
        /*0372*/ 	.byte	0x06
	.zero		1


	//   ....[12]....
        /*0374*/ 	.word	0x000004f0
        /*0378*/ 	.word	0x000000ff
        /*037c*/ 	.word	0x00000060
        /*0380*/ 	.short	0x0100
        /*0382*/ 	.byte	0x06
	.zero		1


	//   ....[13]....
        /*0384*/ 	.word	0x00000500
        /*0388*/ 	.word	0x000000ff
        /*038c*/ 	.word	0x00000068
        /*0390*/ 	.short	0x0100
        /*0392*/ 	.byte	0x06
	.zero		1


	//   ....[14]....
        /*0394*/ 	.word	0x00000510
        /*0398*/ 	.word	0x000000ff
        /*039c*/ 	.word	0x00000070
        /*03a0*/ 	.short	0x0100
        /*03a2*/ 	.byte	0x06
	.zero		1


	//   ....[15]....
        /*03a4*/ 	.word	0x00000520
        /*03a8*/ 	.word	0x000000ff
        /*03ac*/ 	.word	0x00000078
        /*03b0*/ 	.short	0x0100
        /*03b2*/ 	.byte	0x06
	.zero		1


	//   ....[16]....
        /*03b4*/ 	.word	0x00000670
        /*03b8*/ 	.word	0x000000ff
        /*03bc*/ 	.word	0x00000080
        /*03c0*/ 	.short	0x0100
        /*03c2*/ 	.byte	0x07
	.zero		1


	//   ....[17]....
        /*03c4*/ 	.word	0x00000680
        /*03c8*/ 	.word	0x000000ff
        /*03cc*/ 	.word	0x00000088
        /*03d0*/ 	.short	0x0100
        /*03d2*/ 	.byte	0x07
	.zero		1


	//   ....[18]....
        /*03d4*/ 	.word	0x00000690
        /*03d8*/ 	.word	0x000000ff
        /*03dc*/ 	.word	0x00000090
        /*03e0*/ 	.short	0x0100
        /*03e2*/ 	.byte	0x07
	.zero		1


	//   ....[19]....
        /*03e4*/ 	.word	0x000006a0
        /*03e8*/ 	.word	0x000000ff
        /*03ec*/ 	.word	0x00000098
        /*03f0*/ 	.short	0x0100
        /*03f2*/ 	.byte	0x07
	.zero		1


	//   ....[20]....
        /*03f4*/ 	.word	0x000006b0
        /*03f8*/ 	.word	0x000000ff
        /*03fc*/ 	.word	0x000000a0
        /*0400*/ 	.short	0x0100
        /*0402*/ 	.byte	0x07
	.zero		1


	//   ....[21]....
        /*0404*/ 	.word	0x000006c0
        /*0408*/ 	.word	0x000000ff
        /*040c*/ 	.word	0x000000a8
        /*0410*/ 	.short	0x0100
        /*0412*/ 	.byte	0x07
	.zero		1


	//   ....[22]....
        /*0414*/ 	.word	0x000006d0
        /*0418*/ 	.word	0x000000ff
        /*041c*/ 	.word	0x000000b0
        /*0420*/ 	.short	0x0100
        /*0422*/ 	.byte	0x07
	.zero		1


	//   ....[23]....
        /*0424*/ 	.word	0x000006e0
        /*0428*/ 	.word	0x000000ff
        /*042c*/ 	.word	0x000000b8
        /*0430*/ 	.short	0x0100
        /*0432*/ 	.byte	0x07
	.zero		1


	//   ....[24]....
        /*0434*/ 	.word	0x000006f0
        /*0438*/ 	.word	0x000000ff
        /*043c*/ 	.word	0x000000c0
        /*0440*/ 	.short	0x0100
        /*0442*/ 	.byte	0x07
	.zero		1


	//   ....[25]....
        /*0444*/ 	.word	0x00000700
        /*0448*/ 	.word	0x000000ff
        /*044c*/ 	.word	0x000000c8
        /*0450*/ 	.short	0x0100
        /*0452*/ 	.byte	0x07
	.zero		1


	//   ....[26]....
        /*0454*/ 	.word	0x00000710
        /*0458*/ 	.word	0x000000ff
        /*045c*/ 	.word	0x000000d0
        /*0460*/ 	.short	0x0100
        /*0462*/ 	.byte	0x07
	.zero		1


	//   ....[27]....
        /*0464*/ 	.word	0x00000720
        /*0468*/ 	.word	0x000000ff
        /*046c*/ 	.word	0x000000d8
        /*0470*/ 	.short	0x0100
        /*0472*/ 	.byte	0x07
	.zero		1


	//   ....[28]....
        /*0474*/ 	.word	0x00000820
        /*0478*/ 	.word	0x000000ff
        /*047c*/ 	.word	0x000000e0
        /*0480*/ 	.short	0x0100
        /*0482*/ 	.byte	0x06
	.zero		1


	//   ....[29]....
        /*0484*/ 	.word	0x00000b00
        /*0488*/ 	.word	0x00000005
        /*048c*/ 	.word	0x00000000
        /*0490*/ 	.short	0x010a
        /*0492*/ 	.byte	0xff
	.zero		1


	//   ....[30]....
        /*0494*/ 	.word	0x00000b20
        /*0498*/ 	.word	0x00000005
        /*049c*/ 	.word	0x00000000
        /*04a0*/ 	.short	0x010a
        /*04a2*/ 	.byte	0xff
	.zero		1


	//   ....[31]....
        /*04a4*/ 	.word	0x00000d30
        /*04a8*/ 	.word	0x00000005
        /*04ac*/ 	.word	0x00000000
        /*04b0*/ 	.short	0x010a
        /*04b2*/ 	.byte	0xff
	.zero		1


	//   ....[32]....
        /*04b4*/ 	.word	0x00000d50
        /*04b8*/ 	.word	0x00000005
        /*04bc*/ 	.word	0x00000000
        /*04c0*/ 	.short	0x010a
        /*04c2*/ 	.byte	0xff
	.zero		1


	//   ....[33]....
        /*04c4*/ 	.word	0x00000e50
        /*04c8*/ 	.word	0x00000008
        /*04cc*/ 	.word	0x00000000
        /*04d0*/ 	.short	0x0101
        /*04d2*/ 	.byte	0xff
	.zero		1


	//   ....[34]....
        /*04d4*/ 	.word	0x00002120
        /*04d8*/ 	.word	0x000000ff
        /*04dc*/ 	.word	0x00000010
        /*04e0*/ 	.short	0x010a
        /*04e2*/ 	.byte	0x09
	.zero		1


	//   ....[35]....
        /*04e4*/ 	.word	0x000022f0
        /*04e8*/ 	.word	0x000000ff
        /*04ec*/ 	.word	0x00000040
        /*04f0*/ 	.short	0x010a
        /*04f2*/ 	.byte	0x21
	.zero		1


	//   ....[36]....
        /*04f4*/ 	.word	0x000025e0
        /*04f8*/ 	.word	0x000000ff
        /*04fc*/ 	.word	0x00000040
        /*0500*/ 	.short	0x010a
        /*0502*/ 	.byte	0x09
	.zero		1


	//   ....[37]....
        /*0504*/ 	.word	0x000027c0
        /*0508*/ 	.word	0x000000ff
        /*050c*/ 	.word	0x00000040
        /*0510*/ 	.short	0x010a
        /*0512*/ 	.byte	0x19
	.zero		1


	//   ....[38]....
        /*0514*/ 	.word	0x000029d0
        /*0518*/ 	.word	0x000000ff
        /*051c*/ 	.word	0x00000040
        /*0520*/ 	.short	0x010a
        /*0522*/ 	.byte	0x11
	.zero		1


	//   ....[39]....
        /*0524*/ 	.word	0x00003370
        /*0528*/ 	.word	0x000000ff
        /*052c*/ 	.word	0x00000040
        /*0530*/ 	.short	0x010a
        /*0532*/ 	.byte	0x08
	.zero		1


	//   ....[40]....
        /*0534*/ 	.word	0x00003430
        /*0538*/ 	.word	0x00000007
        /*053c*/ 	.word	0x00000010
        /*0540*/ 	.short	0x010a
        /*0542*/ 	.byte	0xff
	.zero		1


	//   ....[41]....
        /*0544*/ 	.word	0x000039f0
        /*0548*/ 	.word	0x0000000d
        /*054c*/ 	.word	0x00000070
        /*0550*/ 	.short	0x010a
        /*0552*/ 	.byte	0xff
	.zero		1


	//   ....[42]....
        /*0554*/ 	.word	0x00003b10
        /*0558*/ 	.word	0x00000011
        /*055c*/ 	.word	0x00000000
        /*0560*/ 	.short	0x010a
        /*0562*/ 	.byte	0xff
	.zero		1


	//   ....[43]....
        /*0564*/ 	.word	0x00003b40
        /*0568*/ 	.word	0x00000010
        /*056c*/ 	.word	0x00000020
        /*0570*/ 	.short	0x010a
        /*0572*/ 	.byte	0xff
	.zero		1


	//   ....[44]....
        /*0574*/ 	.word	0x000041c0
        /*0578*/ 	.word	0x00000003
        /*057c*/ 	.word	0x00000070
        /*0580*/ 	.short	0x010a
        /*0582*/ 	.byte	0xff
	.zero		1


	//   ....[45]....
        /*0584*/ 	.word	0x000042d0
        /*0588*/ 	.word	0x00000010
        /*058c*/ 	.word	0x00000020
        /*0590*/ 	.short	0x010a
        /*0592*/ 	.byte	0xff
	.zero		1


	//   ....[46]....
        /*0594*/ 	.word	0x00004850
        /*0598*/ 	.word	0x00000012
        /*059c*/ 	.word	0x00000080
        /*05a0*/ 	.short	0x010a
        /*05a2*/ 	.byte	0xff
	.zero		1


	//   ....[47]....
        /*05a4*/ 	.word	0x000048a0
        /*05a8*/ 	.word	0x00000003
        /*05ac*/ 	.word	0x000000d8
        /*05b0*/ 	.short	0x010a
        /*05b2*/ 	.byte	0xff
	.zero		1


	//   ....[48]....
        /*05b4*/ 	.word	0x000049d0
        /*05b8*/ 	.word	0x0000000c
        /*05bc*/ 	.word	0x00000020
        /*05c0*/ 	.short	0x010a
        /*05c2*/ 	.byte	0xff
	.zero		1


	//   ....[49]....
        /*05c4*/ 	.word	0x00004ff0
        /*05c8*/ 	.word	0x0000000b
        /*05cc*/ 	.word	0x00000070
        /*05d0*/ 	.short	0x010a
        /*05d2*/ 	.byte	0xff
	.zero		1


	//   ....[50]....
        /*05d4*/ 	.word	0x000050e0
        /*05d8*/ 	.word	0x00000010
        /*05dc*/ 	.word	0x00000020
        /*05e0*/ 	.short	0x010a
        /*05e2*/ 	.byte	0xff
	.zero		1


	//   ....[51]....
        /*05e4*/ 	.word	0x00005720
        /*05e8*/ 	.word	0x00000007
        /*05ec*/ 	.word	0x00000080
        /*05f0*/ 	.short	0x010a
        /*05f2*/ 	.byte	0xff
	.zero		1


	//   ....[52]....
        /*05f4*/ 	.word	0x00005770
        /*05f8*/ 	.word	0x0000000d
        /*05fc*/ 	.word	0x000000d8
        /*0600*/ 	.short	0x010a
        /*0602*/ 	.byte	0xff
	.zero		1


	//   ....[53]....
        /*0604*/ 	.word	0x00005880
        /*0608*/ 	.word	0x00000013
        /*060c*/ 	.word	0x00000020
        /*0610*/ 	.short	0x010a
        /*0612*/ 	.byte	0xff
	.zero		1


	//   ....[54]....
        /*0614*/ 	.word	0x00005ea0
        /*0618*/ 	.word	0x0000000b
        /*061c*/ 	.word	0x00000070
        /*0620*/ 	.short	0x010a
        /*0622*/ 	.byte	0xff
	.zero		1


	//   ....[55]....
        /*0624*/ 	.word	0x00005fc0
        /*0628*/ 	.word	0x00000011
        /*062c*/ 	.word	0x00000000
        /*0630*/ 	.short	0x010a
        /*0632*/ 	.byte	0xff
	.zero		1


	//   ....[56]....
        /*0634*/ 	.word	0x00005ff0
        /*0638*/ 	.word	0x00000010
        /*063c*/ 	.word	0x00000020
        /*0640*/ 	.short	0x010a
        /*0642*/ 	.byte	0xff
	.zero		1


	//   ....[57]....
        /*0644*/ 	.word	0x00006740
        /*0648*/ 	.word	0x0000000d
        /*064c*/ 	.word	0x00000080
        /*0650*/ 	.short	0x010a
        /*0652*/ 	.byte	0xff
	.zero		1


	//   ....[58]....
        /*0654*/ 	.word	0x00006790
        /*0658*/ 	.word	0x0000000f
        /*065c*/ 	.word	0x000000d8
        /*0660*/ 	.short	0x010a
        /*0662*/ 	.byte	0xff
	.zero		1


	//   ....[59]....
        /*0664*/ 	.word	0x000068a0
        /*0668*/ 	.word	0x00000013
        /*066c*/ 	.word	0x00000020
        /*0670*/ 	.short	0x010a
        /*0672*/ 	.byte	0xff
	.zero		1


	//   ....[60]....
        /*0674*/ 	.word	0x00007530
        /*0678*/ 	.word	0x0000000c
        /*067c*/ 	.word	0x00000070
        /*0680*/ 	.short	0x010a
        /*0682*/ 	.byte	0xff
	.zero		1


	//   ....[61]....
        /*0684*/ 	.word	0x00007560
        /*0688*/ 	.word	0x00000007
        /*068c*/ 	.word	0x000000d8
        /*0690*/ 	.short	0x010a
        /*0692*/ 	.byte	0xff
	.zero		1


	//   ....[62]....
        /*0694*/ 	.word	0x00007990
        /*0698*/ 	.word	0x000000a9
        /*069c*/ 	.word	0x00000060
        /*06a0*/ 	.short	0x010a
        /*06a2*/ 	.byte	0xff
	.zero		1


	//   ....[63]....
        /*06a4*/ 	.word	0x00007b00
        /*06a8*/ 	.word	0x00000085
        /*06ac*/ 	.word	0x00000000
        /*06b0*/ 	.short	0x0101
        /*06b2*/ 	.byte	0xff
	.zero		1


	//   ....[64]....
        /*06b4*/ 	.word	0x00009d10
        /*06b8*/ 	.word	0x000000a1
        /*06bc*/ 	.word	0x000000b0
        /*06c0*/ 	.short	0x010a
        /*06c2*/ 	.byte	0xff
	.zero		1


	//   ....[65]....
        /*06c4*/ 	.word	0x0000a290
        /*06c8*/ 	.word	0x000000a1
        /*06cc*/ 	.word	0x000000a0
        /*06d0*/ 	.short	0x0101
        /*06d2*/ 	.byte	0xff
	.zero		1


	//   ....[66]....
        /*06d4*/ 	.word	0x0000a310
        /*06d8*/ 	.word	0x000000b5
        /*06dc*/ 	.word	0x00000090
        /*06e0*/ 	.short	0x010a
        /*06e2*/ 	.byte	0xff
	.zero		1


	//   ....[67]....
        /*06e4*/ 	.word	0x0000b670
        /*06e8*/ 	.word	0x000000b5
        /*06ec*/ 	.word	0x00000000
        /*06f0*/ 	.short	0x0101
        /*06f2*/ 	.byte	0xff
	.zero		1


	//   ....[68]....
        /*06f4*/ 	.word	0x0000bb10
        /*06f8*/ 	.word	0x00000008
        /*06fc*/ 	.word	0x000000c8
        /*0700*/ 	.short	0x010a
        /*0702*/ 	.byte	0xff
	.zero		1


	//   ....[69]....
        /*0704*/ 	.word	0x0000bc60
        /*0708*/ 	.word	0x00000008
        /*070c*/ 	.word	0x000000c0
        /*0710*/ 	.short	0x0101
        /*0712*/ 	.byte	0xff
	.zero		1


	//   ....[70]....
        /*0714*/ 	.word	0x0000c810
        /*0718*/ 	.word	0x000000b2
        /*071c*/ 	.word	0x00000090
        /*0720*/ 	.short	0x010a
        /*0722*/ 	.byte	0xff
	.zero		1


	//   ....[71]....
        /*0724*/ 	.word	0x0000c840
        /*0728*/ 	.word	0x000000b4
        /*072c*/ 	.word	0x000000b0
        /*0730*/ 	.short	0x010a
        /*0732*/ 	.byte	0xff
	.zero		1


	//   ....[72]....
        /*0734*/ 	.word	0x0000cc50
        /*0738*/ 	.word	0x00000004
        /*073c*/ 	.word	0x000000a0
        /*0740*/ 	.short	0x010a
        /*0742*/ 	.byte	0xff
	.zero		1


	//   ....[73]....
        /*0744*/ 	.word	0x0000cca0
        /*0748*/ 	.word	0x00000004
        /*074c*/ 	.word	0x000000b0
        /*0750*/ 	.short	0x0101
        /*0752*/ 	.byte	0xff
	.zero		1


	//   ....[74]....
        /*0754*/ 	.word	0x0000cd60
        /*0758*/ 	.word	0x00000006
        /*075c*/ 	.word	0x000000a0
        /*0760*/ 	.short	0x010a
        /*0762*/ 	.byte	0xff
	.zero		1


	//   ....[75]....
        /*0764*/ 	.word	0x0000ce00
        /*0768*/ 	.word	0x00000006
        /*076c*/ 	.word	0x000000b0
        /*0770*/ 	.short	0x0101
        /*0772*/ 	.byte	0xff
	.zero		1


	//   ....[76]....
        /*0774*/ 	.word	0x0000ce20
        /*0778*/ 	.word	0x00000044
        /*077c*/ 	.word	0x000000d0
        /*0780*/ 	.short	0x010a
        /*0782*/ 	.byte	0xff
	.zero		1


	//   ....[77]....
        /*0784*/ 	.word	0x0000dab0
        /*0788*/ 	.word	0x00000048
        /*078c*/ 	.word	0x00000000
        /*0790*/ 	.short	0x0101
        /*0792*/ 	.byte	0xff
	.zero		1


	//   ....[78]....
        /*0794*/ 	.word	0x0000db20
        /*0798*/ 	.word	0x00000044
        /*079c*/ 	.word	0x000000c0
        /*07a0*/ 	.short	0x010a
        /*07a2*/ 	.byte	0xff
	.zero		1


	//   ....[79]....
        /*07a4*/ 	.word	0x0000dbe0
        /*07a8*/ 	.word	0x00000044
        /*07ac*/ 	.word	0x000000c8
        /*07b0*/ 	.short	0x0101
        /*07b2*/ 	.byte	0xff
	.zero		1


	//   ....[80]....
        /*07b4*/ 	.word	0x0000dce0
        /*07b8*/ 	.word	0x00000044
        /*07bc*/ 	.word	0x000000d0
        /*07c0*/ 	.short	0x010a
        /*07c2*/ 	.byte	0xff
	.zero		1


	//   ....[81]....
        /*07c4*/ 	.word	0x0000ed00
        /*07c8*/ 	.word	0x00000048
        /*07cc*/ 	.word	0x00000000
        /*07d0*/ 	.short	0x0101
        /*07d2*/ 	.byte	0xff
	.zero		1


	//   ....[82]....
        /*07d4*/ 	.word	0x0000f600
        /*07d8*/ 	.word	0x00000007
        /*07dc*/ 	.word	0x00000000
        /*07e0*/ 	.short	0x0101
        /*07e2*/ 	.byte	0xff
	.zero		1


	//   ....[83]....
        /*07e4*/ 	.word	0x0000f610
        /*07e8*/ 	.word	0x00000003
        /*07ec*/ 	.word	0x000000e0
        /*07f0*/ 	.short	0x010a
        /*07f2*/ 	.byte	0xff
	.zero		1


	//   ....[84]....
        /*07f4*/ 	.word	0x0000f8c0
        /*07f8*/ 	.word	0x00000005
        /*07fc*/ 	.word	0x00000000
        /*0800*/ 	.short	0x010a
        /*0802*/ 	.byte	0xff
	.zero		1


	//   ....[85]....
        /*0804*/ 	.word	0x0000f920
        /*0808*/ 	.word	0x00000005
        /*080c*/ 	.word	0x00000000
        /*0810*/ 	.short	0x010a
        /*0812*/ 	.byte	0xff
	.zero		1


	//   ....[86]....
        /*0814*/ 	.word	0x0000f9a0
        /*0818*/ 	.word	0x00000004
        /*081c*/ 	.word	0x00000010
        /*0820*/ 	.short	0x010a
        /*0822*/ 	.byte	0xff
	.zero		1


	//   ....[87]....
        /*0824*/ 	.word	0x0000fa20
        /*0828*/ 	.word	0x00000004
        /*082c*/ 	.word	0x00000040
        /*0830*/ 	.short	0x010a
        /*0832*/ 	.byte	0xff
	.zero		1


	//   ....[88]....
        /*0834*/ 	.word	0x0000faa0
        /*0838*/ 	.word	0x00000004
        /*083c*/ 	.word	0x00000040
        /*0840*/ 	.short	0x010a
        /*0842*/ 	.byte	0xff
	.zero		1


	//   ....[89]....
        /*0844*/ 	.word	0x0000fb20
        /*0848*/ 	.word	0x00000004
        /*084c*/ 	.word	0x00000040
        /*0850*/ 	.short	0x010a
        /*0852*/ 	.byte	0xff
	.zero		1


	//   ....[90]....
        /*0854*/ 	.word	0x0000fba0
        /*0858*/ 	.word	0x00000004
        /*085c*/ 	.word	0x00000040
        /*0860*/ 	.short	0x010a
        /*0862*/ 	.byte	0xff
	.zero		1


	//   ....[91]....
        /*0864*/ 	.word	0x0000fc40
        /*0868*/ 	.word	0x00000005
        /*086c*/ 	.word	0x00000040
        /*0870*/ 	.short	0x010a
        /*0872*/ 	.byte	0xff
	.zero		1


	//   ....[92]....
        /*0874*/ 	.word	0x0000fcc0
        /*0878*/ 	.word	0x00000007
        /*087c*/ 	.word	0x00000010
        /*0880*/ 	.short	0x010a
        /*0882*/ 	.byte	0xff
	.zero		1


	//   ....[93]....
        /*0884*/ 	.word	0x0000fd20
        /*0888*/ 	.word	0x0000000d
        /*088c*/ 	.word	0x00000070
        /*0890*/ 	.short	0x010a
        /*0892*/ 	.byte	0xff
	.zero		1


	//   ....[94]....
        /*0894*/ 	.word	0x0000fd80
        /*0898*/ 	.word	0x00000011
        /*089c*/ 	.word	0x00000000
        /*08a0*/ 	.short	0x010a
        /*08a2*/ 	.byte	0xff
	.zero		1


	//   ....[95]....
        /*08a4*/ 	.word	0x0000fde0
        /*08a8*/ 	.word	0x00000010
        /*08ac*/ 	.word	0x00000020
        /*08b0*/ 	.short	0x010a
        /*08b2*/ 	.byte	0xff
	.zero		1


	//   ....[96]....
        /*08b4*/ 	.word	0x0000fe40
        /*08b8*/ 	.word	0x00000003
        /*08bc*/ 	.word	0x00000070
        /*08c0*/ 	.short	0x010a
        /*08c2*/ 	.byte	0xff
	.zero		1


	//   ....[97]....
        /*08c4*/ 	.word	0x0000fea0
        /*08c8*/ 	.word	0x00000010
        /*08cc*/ 	.word	0x00000020
        /*08d0*/ 	.short	0x010a
        /*08d2*/ 	.byte	0xff
	.zero		1


	//   ....[98]....
        /*08d4*/ 	.word	0x0000ff00
        /*08d8*/ 	.word	0x00000012
        /*08dc*/ 	.word	0x00000080
        /*08e0*/ 	.short	0x010a
        /*08e2*/ 	.byte	0xff
	.zero		1


	//   ....[99]....
        /*08e4*/ 	.word	0x0000ff60
        /*08e8*/ 	.word	0x00000003
        /*08ec*/ 	.word	0x000000d8
        /*08f0*/ 	.short	0x010a
        /*08f2*/ 	.byte	0xff
	.zero		1


	//   ....[100]....
        /*08f4*/ 	.word	0x0000ffc0
        /*08f8*/ 	.word	0x0000000c
        /*08fc*/ 	.word	0x00000020
        /*0900*/ 	.short	0x010a
        /*0902*/ 	.byte	0xff
	.zero		1


	//   ....[101]....
        /*0904*/ 	.word	0x00010020
        /*0908*/ 	.word	0x0000000b
        /*090c*/ 	.word	0x00000070
        /*0910*/ 	.short	0x010a
        /*0912*/ 	.byte	0xff
	.zero		1


	//   ....[102]....
        /*0914*/ 	.word	0x00010080
        /*0918*/ 	.word	0x00000010
        /*091c*/ 	.word	0x00000020
        /*0920*/ 	.short	0x010a
        /*0922*/ 	.byte	0xff
	.zero		1


	//   ....[103]....
        /*0924*/ 	.word	0x000100e0
        /*0928*/ 	.word	0x00000007
        /*092c*/ 	.word	0x00000080
        /*0930*/ 	.short	0x010a
        /*0932*/ 	.byte	0xff
	.zero		1


	//   ....[104]....
        /*0934*/ 	.word	0x00010140
        /*0938*/ 	.word	0x0000000d
        /*093c*/ 	.word	0x000000d8
        /*0940*/ 	.short	0x010a
        /*0942*/ 	.byte	0xff
	.zero		1


	//   ....[105]....
        /*0944*/ 	.word	0x000101a0
        /*0948*/ 	.word	0x00000013
        /*094c*/ 	.word	0x00000020
        /*0950*/ 	.short	0x010a
        /*0952*/ 	.byte	0xff
	.zero		1


	//   ....[106]....
        /*0954*/ 	.word	0x00010200
        /*0958*/ 	.word	0x0000000b
        /*095c*/ 	.word	0x00000070
        /*0960*/ 	.short	0x010a
        /*0962*/ 	.byte	0xff
	.zero		1


	//   ....[107]....
        /*0964*/ 	.word	0x00010260
        /*0968*/ 	.word	0x00000011
        /*096c*/ 	.word	0x00000000
        /*0970*/ 	.short	0x010a
        /*0972*/ 	.byte	0xff
	.zero		1


	//   ....[108]....
        /*0974*/ 	.word	0x000102c0
        /*0978*/ 	.word	0x00000010
        /*097c*/ 	.word	0x00000020
        /*0980*/ 	.short	0x010a
        /*0982*/ 	.byte	0xff
	.zero		1


	//   ....[109]....
        /*0984*/ 	.word	0x00010320
        /*0988*/ 	.word	0x0000000d
        /*098c*/ 	.word	0x00000080
        /*0990*/ 	.short	0x010a
        /*0992*/ 	.byte	0xff
	.zero		1


	//   ....[110]....
        /*0994*/ 	.word	0x00010380
        /*0998*/ 	.word	0x0000000f
        /*099c*/ 	.word	0x000000d8
        /*09a0*/ 	.short	0x010a
        /*09a2*/ 	.byte	0xff
	.zero		1


	//   ....[111]....
        /*09a4*/ 	.word	0x000103e0
        /*09a8*/ 	.word	0x00000013
        /*09ac*/ 	.word	0x00000020
        /*09b0*/ 	.short	0x010a
        /*09b2*/ 	.byte	0xff
	.zero		1


	//   ....[112]....
        /*09b4*/ 	.word	0x00010440
        /*09b8*/ 	.word	0x0000000c
        /*09bc*/ 	.word	0x00000070
        /*09c0*/ 	.short	0x010a
        /*09c2*/ 	.byte	0xff
	.zero		1


	//   ....[113]....
        /*09c4*/ 	.word	0x000104a0
        /*09c8*/ 	.word	0x00000007
        /*09cc*/ 	.word	0x000000d8
        /*09d0*/ 	.short	0x010a
        /*09d2*/ 	.byte	0xff
	.zero		1


	//   ....[114]....
        /*09d4*/ 	.word	0x00010500
        /*09d8*/ 	.word	0x000000a9
        /*09dc*/ 	.word	0x00000060
        /*09e0*/ 	.short	0x010a
        /*09e2*/ 	.byte	0xff
	.zero		1


	//   ....[115]....
        /*09e4*/ 	.word	0x00010560
        /*09e8*/ 	.word	0x000000a1
        /*09ec*/ 	.word	0x000000b0
        /*09f0*/ 	.short	0x010a
        /*09f2*/ 	.byte	0xff
	.zero		1


	//   ....[116]....
        /*09f4*/ 	.word	0x000105c0
        /*09f8*/ 	.word	0x000000b5
        /*09fc*/ 	.word	0x00000090
        /*0a00*/ 	.short	0x010a
        /*0a02*/ 	.byte	0xff
	.zero		1


	//   ....[117]....
        /*0a04*/ 	.word	0x00010630
        /*0a08*/ 	.word	0x00000008
        /*0a0c*/ 	.word	0x000000c8
        /*0a10*/ 	.short	0x010a
        /*0a12*/ 	.byte	0xff
	.zero		1


	//   ....[118]....
        /*0a14*/ 	.word	0x00010690
        /*0a18*/ 	.word	0x000000b2
        /*0a1c*/ 	.word	0x00000090
        /*0a20*/ 	.short	0x010a
        /*0a22*/ 	.byte	0xff
	.zero		1


	//   ....[119]....
        /*0a24*/ 	.word	0x000106f0
        /*0a28*/ 	.word	0x000000b4
        /*0a2c*/ 	.word	0x000000b0
        /*0a30*/ 	.short	0x010a
        /*0a32*/ 	.byte	0xff
	.zero		1


	//   ....[120]....
        /*0a34*/ 	.word	0x00010760
        /*0a38*/ 	.word	0x00000004
        /*0a3c*/ 	.word	0x000000a0
        /*0a40*/ 	.short	0x010a
        /*0a42*/ 	.byte	0xff
	.zero		1


	//   ....[121]....
        /*0a44*/ 	.word	0x000107d0
        /*0a48*/ 	.word	0x00000006
        /*0a4c*/ 	.word	0x000000a0
        /*0a50*/ 	.short	0x010a
        /*0a52*/ 	.byte	0xff
	.zero		1


	//   ....[122]....
        /*0a54*/ 	.word	0x00010830
        /*0a58*/ 	.word	0x00000044
        /*0a5c*/ 	.word	0x000000d0
        /*0a60*/ 	.short	0x010a
        /*0a62*/ 	.byte	0xff
	.zero		1


	//   ....[123]....
        /*0a64*/ 	.word	0x00010890
        /*0a68*/ 	.word	0x00000044
        /*0a6c*/ 	.word	0x000000c0
        /*0a70*/ 	.short	0x010a
        /*0a72*/ 	.byte	0xff
	.zero		1


	//   ....[124]....
        /*0a74*/ 	.word	0x00010900
        /*0a78*/ 	.word	0x00000044
        /*0a7c*/ 	.word	0x000000d0
        /*0a80*/ 	.short	0x010a
        /*0a82*/ 	.byte	0xff
	.zero		1


	//   ....[125]....
        /*0a84*/ 	.word	0x00010950
        /*0a88*/ 	.word	0x00000003
        /*0a8c*/ 	.word	0x000000e0
        /*0a90*/ 	.short	0x010a
        /*0a92*/ 	.byte	0xff
	.zero		1


	//----- nvinfo : EIATTR_NUM_MBARRIERS
	.align		4
.L_64:
        /*0a94*/ 	.byte	0x03, 0x38
        /*0a96*/ 	.short	0x001d


	//----- nvinfo : EIATTR_EXIT_INSTR_OFFSETS
	.align		4
        /*0a98*/ 	.byte	0x04, 0x1c
        /*0a9a*/ 	.short	(.L_66 - .L_65)


	//   ....[0]....
.L_65:
        /*0a9c*/ 	.word	0x0000f4f0


	//   ....[1]....
        /*0aa0*/ 	.word	0x0000f8a0


	//----- nvinfo : EIATTR_REQNTID
	.align		4
.L_66:
        /*0aa4*/ 	.byte	0x04, 0x10
        /*0aa6*/ 	.short	(.L_68 - .L_67)
.L_67:
        /*0aa8*/ 	.word	0x00000180
        /*0aac*/ 	.word	0x00000001
        /*0ab0*/ 	.word	0x00000001


	//----- nvinfo : EIATTR_CRS_STACK_SIZE
	.align		4
.L_68:
        /*0ab4*/ 	.byte	0x04, 0x1e
        /*0ab6*/ 	.short	(.L_70 - .L_69)
.L_69:
        /*0ab8*/ 	.word	0x00000000


	//----- nvinfo : EIATTR_CBANK_PARAM_SIZE
	.align		4
.L_70:
        /*0abc*/ 	.byte	0x03, 0x19
        /*0abe*/ 	.short	0x02f0


	//----- nvinfo : EIATTR_PARAM_CBANK
	.align		4
        /*0ac0*/ 	.byte	0x04, 0x0a
        /*0ac2*/ 	.short	(.L_72 - .L_71)
	.align		4
.L_71:
        /*0ac4*/ 	.word	index@(.nv.constant0.kernel_cutlass_kernel_cudnnsdpafwdfmha_forward_sm100_d256BlackwellFusedMultiHeadAttentionForward_object_at__TiledMMA_ThrLayoutVMNK21111000_PermutationMNK____MMAAtom_ThrID21_ShapeMNK256128_0)
        /*0ac8*/ 	.short	0x0380
        /*0aca*/ 	.short	0x02f0


	//----- nvinfo : EIATTR_SW_WAR
	.align		4
.L_72:
        /*0acc*/ 	.byte	0x04, 0x36
        /*0ace*/ 	.short	(.L_74 - .L_73)
.L_73:
        /*0ad0*/ 	.word	0x00000008
.L_74:


//--------------------- .nv.compat                --------------------------
	.section	.nv.compat,"",@"SHT_CUDA_COMPAT_INFO"
	.align	4
        /*0000*/ 	.byte	0x02, 0x02, 0x02, 0x00, 0x02, 0x05, 0x05, 0x00, 0x02, 0x03, 0x01, 0x00, 0x02, 0x06, 0x01, 0x00


//--------------------- .nv.callgraph             --------------------------
	.section	.nv.callgraph,"",@"SHT_CUDA_CALLGRAPH"
	.align	4
	.sectionentsize	8
	.align		4
        /*0000*/ 	.word	0x00000000
	.align		4
        /*0004*/ 	.word	0xffffffff
	.align		4
        /*0008*/ 	.word	0x00000000
	.align		4
        /*000c*/ 	.word	0xfffffffe
	.align		4
        /*0010*/ 	.word	0x00000000
	.align		4
        /*0014*/ 	.word	0xfffffffd
	.align		4
        /*0018*/ 	.word	0x00000000
	.align		4
        /*001c*/ 	.word	0xfffffffc


//--------------------- .text.kernel_cutlass_kernel_cudnnsdpafwdfmha_forward_sm100_d256BlackwellFusedMultiHeadAttentionForward_object_at__TiledMMA_ThrLayoutVMNK21111000_PermutationMNK____MMAAtom_ThrID21_ShapeMNK256128_0 --------------------------
	.section	.text.kernel_cutlass_kernel_cudnnsdpafwdfmha_forward_sm100_d256BlackwellFusedMultiHeadAttentionForward_object_at__TiledMMA_ThrLayoutVMNK21111000_PermutationMNK____MMAAtom_ThrID21_ShapeMNK256128_0,"ax",@progbits
	.align	128
        .global         kernel_cutlass_kernel_cudnnsdpafwdfmha_forward_sm100_d256BlackwellFusedMultiHeadAttentionForward_object_at__TiledMMA_ThrLayoutVMNK21111000_PermutationMNK____MMAAtom_ThrID21_ShapeMNK256128_0
        .type           kernel_cutlass_kernel_cudnnsdpafwdfmha_forward_sm100_d256BlackwellFusedMultiHeadAttentionForward_object_at__TiledMMA_ThrLayoutVMNK21111000_PermutationMNK____MMAAtom_ThrID21_ShapeMNK256128_0,@function
        .size           kernel_cutlass_kernel_cudnnsdpafwdfmha_forward_sm100_d256BlackwellFusedMultiHeadAttentionForward_object_at__TiledMMA_ThrLayoutVMNK21111000_PermutationMNK____MMAAtom_ThrID21_ShapeMNK256128_0,(.L_x_262 - kernel_cutlass_kernel_cudnnsdpafwdfmha_forward_sm100_d256BlackwellFusedMultiHeadAttentionForward_object_at__TiledMMA_ThrLayoutVMNK21111000_PermutationMNK____MMAAtom_ThrID21_ShapeMNK256128_0)
        .other          kernel_cutlass_kernel_cudnnsdpafwdfmha_forward_sm100_d256BlackwellFusedMultiHeadAttentionForward_object_at__TiledMMA_ThrLayoutVMNK21111000_PermutationMNK____MMAAtom_ThrID21_ShapeMNK256128_0,@"STO_CUDA_ENTRY STV_DEFAULT"
kernel_cutlass_kernel_cudnnsdpafwdfmha_forward_sm100_d256BlackwellFusedMultiHeadAttentionForward_object_at__TiledMMA_ThrLayoutVMNK21111000_PermutationMNK____MMAAtom_ThrID21_ShapeMNK256128_0:
.text.kernel_cutlass_kernel_cudnnsdpafwdfmha_forward_sm100_d256BlackwellFusedMultiHeadAttentionForward_object_at__TiledMMA_ThrLayoutVMNK21111000_PermutationMNK____MMAAtom_ThrID21_ShapeMNK256128_0:
[----:B------:R-:W0:Y:S02]  /*0000*/  LDC R1, c[0x0][0x37c] ;  /* 0x0000df00ff017b82 */ /* 0x000e240000000800 */
[----:B0-----:R-:W-:Y:S01]  /*0010*/  IADD3 R1, PT, PT, R1, -0x10, RZ ;  /* 0xfffffff001017810 */ /* 0x001fe20007ffe0ff */
[----:B------:R-:W0:Y:S05]  /*0020*/  S2R R0, SR_TID.X ;  /* 0x0000000000007919 */ /* 0x000e2a0000002100 */
[----:B------:R-:W1:Y:S01]  /*0030*/  S2UR UR8, SR_CgaCtaId ;  /* 0x00000000000879c3 */ /* 0x000e620000008800 */
[----:B------:R-:W2:Y:S01]  /*0040*/  LDCU.U8 UR4, c[0x0][0x382] ;  /* 0x00007040ff0477ac */ /* 0x000ea20008000000 */
[----:B------:R-:W3:Y:S06]  /*0050*/  LDCU.U8 UR6, c[0x0][0x385] ;  /* 0x000070a0ff0677ac */ /* 0x000eec0008000000 */
[----:B------:R-:W4:Y:S08]  /*0060*/  LDC.U8 R3, c[0x0][0x384] ;  /* 0x0000e100ff037b82 */ /* 0x000f300000000000 */
[----:B------:R-:W5:Y:S01]  /*0070*/  LDC.U8 R2, c[0x0][0x381] ;  /* 0x0000e040ff027b82 */ /* 0x000f620000000000 */
[----:B--2---:R-:W-:-:S02]  /*0080*/  ULOP3.LUT UR4, UR4, 0x1, URZ, 0xc0, !UPT ;  /* 0x0000000104047892 */ /* 0x004fc4000f8ec0ff */
[----:B---3--:R-:W-:-:S05]  /*0090*/  ULOP3.LUT UR6, UR6, 0x1, URZ, 0xc0, !UPT ;  /* 0x0000000106067892 */ /* 0x008fca000f8ec0ff */
[----:B------:R-:W2:Y:S01]  /*00a0*/  S2UR UR7, SR_CTAID.X ;  /* 0x00000000000779c3 */ /* 0x000ea20000002500 */
[----:B-1----:R-:W-:Y:S02]  /*00b0*/  ULEA.HI UR5, UR8, UR8, URZ, 0x1 ;  /* 0x0000000808057291 */ /* 0x002fe4000f8f08ff */
[----:B------:R-:W-:Y:S02]  /*00c0*/  UISETP.NE.U32.AND UP2, UPT, UR6, 0x1, UPT ;  /* 0x000000010600788c */ /* 0x000fe4000bf45070 */
[----:B------:R-:W-:Y:S01]  /*00d0*/  ULOP3.LUT UR38, UR5, 0xfffffffe, URZ, 0xc0, !UPT ;  /* 0xfffffffe05267892 */ /* 0x000fe2000f8ec0ff */
[----:B0-----:R-:W-:Y:S01]  /*00e0*/  SHF.R.U32.HI R0, RZ, 0x5, R0 ;  /* 0x00000005ff007819 */ /* 0x001fe20000011600 */
[----:B------:R-:W-:Y:S01]  /*00f0*/  USHF.R.U32.HI UR5, URZ, 0x1, UR5 ;  /* 0x00000001ff057899 */ /* 0x000fe20008011605 */
[----:B----4-:R-:W-:Y:S01]  /*0100*/  LOP3.LUT R3, R3, 0x1, RZ, 0xc0, !PT ;  /* 0x0000000103037812 */ /* 0x010fe200078ec0ff */
[----:B------:R-:W-:Y:S01]  /*0110*/  UISETP.NE.AND UP0, UPT, UR8, UR38, UPT ;  /* 0x000000260800728c */ /* 0x000fe2000bf05270 */
[----:B------:R-:W-:Y:S01]  /*0120*/  R2UR UR39, R0 ;  /* 0x00000000002772ca */ /* 0x000fe200000e0000 */
[----:B------:R-:W-:Y:S01]  /*0130*/  UP2UR UR41, UPR, URZ, 0x4 ;  /* 0x00000004ff297883 */ /* 0x000fe20008000000 */
[----:B------:R-:W-:Y:S01]  /*0140*/  ISETP.NE.U32.AND P3, PT, R3, 0x1, PT ;  /* 0x000000010300780c */ /* 0x000fe20003f65070 */
[----:B------:R-:W-:-:S02]  /*0150*/  UISETP.LT.AND UP1, UPT, UR8, URZ, UP0 ;  /* 0x000000ff0800728c */ /* 0x000fc40008721270 */
[----:B------:R-:W-:Y:S01]  /*0160*/  UISETP.NE.U32.AND UP0, UPT, UR4, 0x1, UPT ;  /* 0x000000010400788c */ /* 0x000fe2000bf05070 */
[----:B-----5:R-:W-:Y:S01]  /*0170*/  LOP3.LUT R2, R2, 0x1, RZ, 0xc0, !PT ;  /* 0x0000000102027812 */ /* 0x020fe200078ec0ff */
[----:B------:R-:W-:Y:S02]  /*0180*/  UIADD3 UR4, UPT, UPT, UR5, -0x1, URZ ;  /* 0xffffffff05047890 */ /* 0x000fe4000fffe0ff */
[----:B------:R-:W-:Y:S01]  /*0190*/  UP2UR UR40, UPR, URZ, 0x1 ;  /* 0x00000001ff287883 */ /* 0x000fe20008000000 */
[----:B------:R-:W-:Y:S01]  /*01a0*/  ISETP.NE.U32.AND P2, PT, R2, 0x1, PT ;  /* 0x000000010200780c */ /* 0x000fe20003f45070 */
[----:B------:R-:W-:Y:S02]  /*01b0*/  UIADD3 UR38, UPT, UPT, -UR38, UR8, URZ ;  /* 0x0000000826267290 */ /* 0x000fe4000fffe1ff */
[----:B--2---:R-:W-:Y:S02]  /*01c0*/  ULOP3.LUT UR54, UR7, 0x1, URZ, 0xc0, !UPT ;  /* 0x0000000107367892 */ /* 0x004fe4000f8ec0ff */
[----:B------:R-:W-:-:S02]  /*01d0*/  @!UP1 UIADD3 UR4, UPT, UPT, UR5, URZ, URZ ;  /* 0x000000ff05049290 */ /* 0x000fc4000fffe0ff */
[----:B------:R-:W-:Y:S02]  /*01e0*/  UISETP.NE.AND UP1, UPT, UR39, 0x9, UPT ;  /* 0x000000092700788c */ /* 0x000fe4000bf25270 */
[----:B------:R-:W-:Y:S02]  /*01f0*/  UISETP.NE.AND UP0, UPT, UR39, URZ, UPT ;  /* 0x000000ff2700728c */ /* 0x000fe4000bf05270 */
[----:B------:R-:W-:-:S05]  /*0200*/  UIADD3 UR4, UPT, UPT, UR4, UR4, URZ ;  /* 0x0000000404047290 */ /* 0x000fca000fffe0ff */
[----:B------:R-:W-:Y:S07]  /*0210*/  BRA.U UP1, `(.L_x_0) ;  /* 0x00000001012c7547 */ /* 0x000fee000b800000 */
[----:B------:R-:W0:Y:S02]  /*0220*/  LDCU.64 UR10, c[0x0][0x348] ;  /* 0x00006900ff0a77ac */ /* 0x000e240008000a00 */
[----:B0-----:R-:W-:Y:S02]  /*0230*/  UIADD3 UR14, UP3, UPT, UR10, 0x40, URZ ;  /* 0x000000400a0e7890 */ /* 0x001fe4000ff7e0ff */
[----:B------:R-:W-:Y:S02]  /*0240*/  UIADD3 UR12, UP2, UPT, UR10, 0x100, URZ ;  /* 0x000001000a0c7890 */ /* 0x000fe4000ff5e0ff */
[----:B------:R-:W-:Y:S02]  /*0250*/  UIADD3 UR10, UP1, UPT, UR10, 0x1c0, URZ ;  /* 0x000001c00a0a7890 */ /* 0x000fe4000ff3e0ff */
[----:B------:R-:W-:Y:S02]  /*0260*/  UIADD3.X UR15, UPT, UPT, URZ, UR11, URZ, UP3, !UPT ;  /* 0x0000000bff0f7290 */ /* 0x000fe40009ffe4ff */
[----:B------:R-:W-:-:S02]  /*0270*/  UIADD3.X UR13, UPT, UPT, URZ, UR11, URZ, UP2, !UPT ;  /* 0x0000000bff0d7290 */ /* 0x000fc400097fe4ff */
[----:B------:R-:W-:-:S05]  /*0280*/  UIADD3.X UR11, UPT, UPT, URZ, UR11, URZ, UP1, !UPT ;  /* 0x0000000bff0b7290 */ /* 0x000fca0008ffe4ff */
[----:B------:R0:W-:Y:S02]  /*0290*/  UTMACCTL.PF [UR14] ;  /* 0x000000000e0079b9 */ /* 0x0001e40008040000 */
[----:B------:R0:W-:Y:S02]  /*02a0*/  UTMACCTL.PF [UR12] ;  /* 0x000000000c0079b9 */ /* 0x0001e40008040000 */
[----:B------:R0:W-:Y:S02]  /*02b0*/  UTMACCTL.PF [UR10] ;  /* 0x000000000a0079b9 */ /* 0x0001e40008040000 */
[----:B0-----:R-:W-:Y:S01]  /*02c0*/  NOP ;  /* 0x0000000000007918 */ /* 0x001fe20000000000 */
.L_x_0:
[----:B------:R-:W-:Y:S05]  /*02d0*/  BRA.U UP0, `(.L_x_1) ;  /* 0x0000000100347547 */ /* 0x000fea000b800000 */
[----:B------:R-:W0:Y:S01]  /*02e0*/  S2UR UR6, SR_CgaCtaId ;  /* 0x00000000000679c3 */ /* 0x000e220000008800 */
[----:B------:R-:W-:Y:S01]  /*02f0*/  UMOV UR9, 0x400 ;  /* 0x0000040000097882 */ /* 0x000fe20000000000 */
[----:B------:R-:W-:Y:S02]  /*0300*/  UMOV UR5, 0x1 ;  /* 0x0000000100057882 */ /* 0x000fe40000000000 */
[----:B------:R-:W-:-:S04]  /*0310*/  UIADD3 UR10, UPT, UPT, -UR5, 0x100000, URZ ;  /* 0x00100000050a7890 */ /* 0x000fc8000fffe1ff */
[----:B------:R-:W-:Y:S02]  /*0320*/  USHF.L.U32 UR11, UR10, 0xb, URZ ;  /* 0x0000000b0a0b7899 */ /* 0x000fe400080006ff */
[----:B------:R-:W-:Y:S02]  /*0330*/  USHF.L.U32 UR10, UR10, 0x1, URZ ;  /* 0x000000010a0a7899 */ /* 0x000fe400080006ff */
[----:B0-----:R-:W-:Y:S01]  /*0340*/  ULEA UR6, UR6, UR9, 0x18 ;  /* 0x0000000906067291 */ /* 0x001fe2000f8ec0ff */
[----:B------:R-:W0:Y:S11]  /*0350*/  FENCE.VIEW.ASYNC.S ;  /* 0x00000000000073c6 */ /* 0x000e360000000000 */
[----:B0-----:R0:W1:Y:S01]  /*0360*/  SYNCS.EXCH.64 URZ, [UR6], UR10 ;  /* 0x0000000a06ff75b2 */ /* 0x0010620008000100 */
[----:B------:R0:W2:Y:S01]  /*0370*/  SYNCS.EXCH.64 URZ, [UR6+0x8], UR10 ;  /* 0x0000080a06ff75b2 */ /* 0x0000a20008000100 */
[----:B------:R0:W3:Y:S01]  /*0380*/  SYNCS.EXCH.64 URZ, [UR6+0x10], UR10 ;  /* 0x0000100a06ff75b2 */ /* 0x0000e20008000100 */
[----:B------:R0:W4:Y:S01]  /*0390*/  SYNCS.EXCH.64 URZ, [UR6+0x18], UR10 ;  /* 0x0000180a06ff75b2 */ /* 0x0001220008000100 */
[----:B------:R-:W-:Y:S01]  /*03a0*/  NOP ;  /* 0x0000000000007918 */ /* 0x000fe20000000000 */
.L_x_1:
[----:B------:R-:W-:Y:S05]  /*03b0*/  BRA.U UP0, `(.L_x_2) ;  /* 0x0000000100607547 */ /* 0x000fea000b800000 */
[----:B0-----:R-:W-:Y:S01]  /*03c0*/  UMOV UR6, 0x400 ;  /* 0x0000040000067882 */ /* 0x001fe20000000000 */
[----:B------:R-:W-:Y:S01]  /*03d0*/  UMOV UR10, 0x1 ;  /* 0x00000001000a7882 */ /* 0x000fe20000000000 */
[----:B------:R-:W-:Y:S02]  /*03e0*/  ULEA UR6, UR8, UR6, 0x18 ;  /* 0x0000000608067291 */ /* 0x000fe4000f8ec0ff */
[----:B------:R-:W-:-:S04]  /*03f0*/  UIADD3 UR10, UPT, UPT, -UR10, 0x100000, URZ ;  /* 0x001000000a0a7890 */ /* 0x000fc8000fffe1ff */
[----:B------:R-:W-:Y:S02]  /*0400*/  USHF.L.U32 UR11, UR10, 0xb, URZ ;  /* 0x0000000b0a0b7899 */ /* 0x000fe400080006ff */
[----:B------:R-:W-:Y:S01]  /*0410*/  USHF.L.U32 UR10, UR10, 0x1, URZ ;  /* 0x000000010a0a7899 */ /* 0x000fe200080006ff */
[----:B------:R-:W-:Y:S02]  /*0420*/  UMOV UR5, 0x100 ;  /* 0x0000010000057882 */ /* 0x000fe40000000000 */
[----:B------:R-:W-:-:S04]  /*0430*/  UIADD3 UR12, UPT, UPT, -UR5, 0x100000, URZ ;  /* 0x00100000050c7890 */ /* 0x000fc8000fffe1ff */
[----:B------:R-:W-:Y:S02]  /*0440*/  USHF.L.U32 UR13, UR12, 0xb, URZ ;  /* 0x0000000b0c0d7899 */ /* 0x000fe400080006ff */
[----:B------:R-:W-:Y:S01]  /*0450*/  USHF.L.U32 UR12, UR12, 0x1, URZ ;  /* 0x000000010c0c7899 */ /* 0x000fe200080006ff */
[----:B------:R-:W0:Y:S02]  /*0460*/  FENCE.VIEW.ASYNC.S ;  /* 0x00000000000073c6 */ /* 0x000e240000000000 */
[----:B0-----:R0:W4:Y:S01]  /*0470*/  SYNCS.EXCH.64 URZ, [UR6+0x20], UR10 ;  /* 0x0000200a06ff75b2 */ /* 0x0011220008000100 */
[----:B------:R0:W3:Y:S01]  /*0480*/  SYNCS.EXCH.64 URZ, [UR6+0x28], UR10 ;  /* 0x0000280a06ff75b2 */ /* 0x0000e20008000100 */
[----:B------:R0:W2:Y:S01]  /*0490*/  SYNCS.EXCH.64 URZ, [UR6+0x30], UR10 ;  /* 0x0000300a06ff75b2 */ /* 0x0000a20008000100 */
[----:B------:R0:W1:Y:S01]  /*04a0*/  SYNCS.EXCH.64 URZ, [UR6+0x38], UR10 ;  /* 0x0000380a06ff75b2 */ /* 0x0000620008000100 */
[----:B------:R0:W0:Y:S01]  /*04b0*/  SYNCS.EXCH.64 URZ, [UR6+0x40], UR10 ;  /* 0x0000400a06ff75b2 */ /* 0x0000220008000100 */
[----:B------:R0:W0:Y:S01]  /*04c0*/  SYNCS.EXCH.64 URZ, [UR6+0x48], UR10 ;  /* 0x0000480a06ff75b2 */ /* 0x0000220008000100 */
[----:B------:R0:W0:Y:S01]  /*04d0*/  SYNCS.EXCH.64 URZ, [UR6+0x50], UR10 ;  /* 0x0000500a06ff75b2 */ /* 0x0000220008000100 */
[----:B------:R0:W0:Y:S01]  /*04e0*/  SYNCS.EXCH.64 URZ, [UR6+0x58], UR10 ;  /* 0x0000580a06ff75b2 */ /* 0x0000220008000100 */
[----:B------:R0:W0:Y:S01]  /*04f0*/  SYNCS.EXCH.64 URZ, [UR6+0x60], UR10 ;  /* 0x0000600a06ff75b2 */ /* 0x0000220008000100 */
[----:B------:R0:W0:Y:S01]  /*0500*/  SYNCS.EXCH.64 URZ, [UR6+0x68], UR10 ;  /* 0x0000680a06ff75b2 */ /* 0x0000220008000100 */
[----:B------:R0:W0:Y:S01]  /*0510*/  SYNCS.EXCH.64 URZ, [UR6+0x70], UR12 ;  /* 0x0000700c06ff75b2 */ /* 0x0000220008000100 */
[----:B------:R0:W0:Y:S01]  /*0520*/  SYNCS.EXCH.64 URZ, [UR6+0x78], UR12 ;  /* 0x0000780c06ff75b2 */ /* 0x0000220008000100 */
[----:B------:R-:W-:Y:S01]  /*0530*/  NOP ;  /* 0x0000000000007918 */ /* 0x000fe20000000000 */
.L_x_2:
[----:B------:R-:W-:Y:S01]  /*0540*/  MOV R0, UR7 ;  /* 0x0000000700007c02 */ /* 0x000fe20008000f00 */
[----:B------:R-:W-:Y:S06]  /*0550*/  BRA.U UP0, `(.L_x_3) ;  /* 0x0000000100787547 */ /* 0x000fec000b800000 */
[----:B------:R-:W-:Y:S01]  /*0560*/  UMOV UR7, 0x400 ;  /* 0x0000040000077882 */ /* 0x000fe20000000000 */
[----:B0-----:R-:W-:Y:S01]  /*0570*/  UMOV UR10, 0x100 ;  /* 0x00000100000a7882 */ /* 0x001fe20000000000 */
[----:B------:R-:W-:Y:S01]  /*0580*/  UMOV UR6, 0x1 ;  /* 0x0000000100067882 */ /* 0x000fe20000000000 */
[----:B------:R-:W-:Y:S02]  /*0590*/  ULEA UR7, UR8, UR7, 0x18 ;  /* 0x0000000708077291 */ /* 0x000fe4000f8ec0ff */
[----:B------:R-:W-:-:S04]  /*05a0*/  UIADD3 UR10, UPT, UPT, -UR10, 0x100000, URZ ;  /* 0x001000000a0a7890 */ /* 0x000fc8000fffe1ff */
[----:B------:R-:W-:Y:S02]  /*05b0*/  USHF.L.U32 UR11, UR10, 0xb, URZ ;  /* 0x0000000b0a0b7899 */ /* 0x000fe400080006ff */
[----:B------:R-:W-:Y:S01]  /*05c0*/  USHF.L.U32 UR10, UR10, 0x1, URZ ;  /* 0x000000010a0a7899 */ /* 0x000fe200080006ff */
[----:B------:R-:W-:Y:S01]  /*05d0*/  UMOV UR5, 0x80 ;  /* 0x0000008000057882 */ /* 0x000fe20000000000 */
[----:B------:R-:W-:-:S04]  /*05e0*/  UIADD3 UR12, UPT, UPT, -UR6, 0x100000, URZ ;  /* 0x00100000060c7890 */ /* 0x000fc8000fffe1ff */
[----:B------:R-:W-:Y:S02]  /*05f0*/  USHF.L.U32 UR13, UR12, 0xb, URZ ;  /* 0x0000000b0c0d7899 */ /* 0x000fe400080006ff */
[----:B------:R-:W-:Y:S02]  /*0600*/  USHF.L.U32 UR12, UR12, 0x1, URZ ;  /* 0x000000010c0c7899 */ /* 0x000fe400080006ff */
[----:B------:R-:W-:-:S04]  /*0610*/  UIADD3 UR14, UPT, UPT, -UR5, 0x100000, URZ ;  /* 0x00100000050e7890 */ /* 0x000fc8000fffe1ff */
[----:B------:R-:W-:Y:S02]  /*0620*/  USHF.L.U32 UR15, UR14, 0xb, URZ ;  /* 0x0000000b0e0f7899 */ /* 0x000fe400080006ff */
[----:B------:R-:W-:Y:S01]  /*0630*/  USHF.L.U32 UR14, UR14, 0x1, URZ ;  /* 0x000000010e0e7899 */ /* 0x000fe200080006ff */
[----:B------:R-:W-:-:S04]  /*0640*/  PLOP3.LUT P0, PT, PT, PT, PT, 0x8, 0x80 ;  /* 0x000000000080781c */ /* 0x000fc80003f0e170 */
[----:B------:R-:W-:Y:S01]  /*0650*/  P2R R2, PR, RZ, 0x1 ;  /* 0x00000001ff027803 */ /* 0x000fe20000000000 */
        /* <DEDUP_REMOVED lines=13> */
[----:B------:R-:W-:Y:S05]  /*0730*/  BRA `(.L_x_4) ;  /* 0x0000000000407947 */ /* 0x000fea0003800000 */
.L_x_3:
[----:B------:R-:W-:Y:S01]  /*0740*/  UISETP.NE.AND UP0, UPT, UR39, 0x4, UPT ;  /* 0x000000042700788c */ /* 0x000fe2000bf05270 */
[----:B------:R-:W-:-:S04]  /*0750*/  PLOP3.LUT P0, PT, PT, PT, PT, 0x8, 0x80 ;  /* 0x000000000080781c */ /* 0x000fc80003f0e170 */
[----:B------:R-:W-:-:S04]  /*0760*/  P2R R2, PR, RZ, 0x1 ;  /* 0x00000001ff027803 */ /* 0x000fc80000000000 */
[----:B------:R-:W-:Y:S05]  /*0770*/  BRA.U UP0, `(.L_x_4) ;  /* 0x0000000100307547 */ /* 0x000fea000b800000 */
[----:B0-----:R-:W-:Y:S01]  /*0780*/  UMOV UR6, 0x400 ;  /* 0x0000040000067882 */ /* 0x001fe20000000000 */
[----:B------:R-:W-:Y:S01]  /*0790*/  UMOV UR5, 0x20 ;  /* 0x0000002000057882 */ /* 0x000fe20000000000 */
[----:B------:R-:W-:Y:S02]  /*07a0*/  ULEA UR6, UR8, UR6, 0x18 ;  /* 0x0000000608067291 */ /* 0x000fe4000f8ec0ff */
[----:B------:R-:W-:-:S04]  /*07b0*/  UIADD3 UR10, UPT, UPT, -UR5, 0x100000, URZ ;  /* 0x00100000050a7890 */ /* 0x000fc8000fffe1ff */
[----:B------:R-:W-:Y:S02]  /*07c0*/  USHF.L.U32 UR11, UR10, 0xb, URZ ;  /* 0x0000000b0a0b7899 */ /* 0x000fe400080006ff */
[----:B------:R-:W-:Y:S01]  /*07d0*/  USHF.L.U32 UR10, UR10, 0x1, URZ ;  /* 0x000000010a0a7899 */ /* 0x000fe200080006ff */
[----:B------:R-:W-:Y:S02]  /*07e0*/  ELECT P0, URZ, PT ;  /* 0x0000000000ff782f */ /* 0x000fe40003800000 */
[----:B------:R-:W-:-:S04]  /*07f0*/  PLOP3.LUT P0, PT, PT, PT, PT, 0x80, 0x8 ;  /* 0x000000000008781c */ /* 0x000fc80003f0f070 */
[----:B------:R-:W-:Y:S01]  /*0800*/  P2R R2, PR, RZ, 0x1 ;  /* 0x00000001ff027803 */ /* 0x000fe20000000000 */
[----:B------:R-:W0:Y:S04]  /*0810*/  FENCE.VIEW.ASYNC.S ;  /* 0x00000000000073c6 */ /* 0x000e280000000000 */
[----:B0-----:R0:W4:Y:S01]  /*0820*/  SYNCS.EXCH.64 URZ, [UR6+0xe0], UR10 ;  /* 0x0000e00a06ff75b2 */ /* 0x0011220008000100 */
[----:B------:R-:W-:-:S03]  /*0830*/  NOP ;  /* 0x0000000000007918 */ /* 0x000fc60000000000 */
.L_x_4:
[----:B------:R-:W-:Y:S01]  /*0840*/  ISETP.NE.AND P0, PT, R2, RZ, PT ;  /* 0x000000ff0200720c */ /* 0x000fe20003f05270 */
[----:B------:R-:W-:-:S12]  /*0850*/  NOP ;  /* 0x0000000000007918 */ /* 0x000fd80000000000 */
[----:B------:R-:W-:Y:S05]  /*0860*/  @!P0 BRA `(.L_x_5) ;  /* 0x00000004009c8947 */ /* 0x000fea0003800000 */
[----:B01234-:R-:W-:Y:S01]  /*0870*/  NOP ;  /* 0x0000000000007918 */ /* 0x01ffe20000000000 */
[----:B------:R-:W-:Y:S01]  /*0880*/  UMOV UR5, 0x40 ;  /* 0x0000004000057882 */ /* 0x000fe20000000000 */
[----:B------:R-:W-:Y:S01]  /*0890*/  UMOV UR6, 0x400 ;  /* 0x0000040000067882 */ /* 0x000fe20000000000 */
[----:B------:R-:W-:Y:S02]  /*08a0*/  ULEA UR5, UR8, UR5, 0x18 ;  /* 0x0000000508057291 */ /* 0x000fe4000f8ec0ff */
[----:B------:R-:W-:-:S07]  /*08b0*/  ULEA UR6, UR8, UR6, 0x18 ;  /* 0x0000000608067291 */ /* 0x000fce000f8ec0ff */
[----:B------:R-:W0:Y:S02]  /*08c0*/  LDS.U8 R3, [UR5] ;  /* 0x00000005ff037984 */ /* 0x000e240008000000 */
[----:B0-----:R-:W-:-:S13]  /*08d0*/  ISETP.NE.AND P0, PT, R3, RZ, PT ;  /* 0x000000ff0300720c */ /* 0x001fda0003f05270 */
[----:B------:R-:W-:Y:S05]  /*08e0*/  @P0 BRA `(.L_x_6) ;  /* 0x0000000400640947 */ /* 0x000fea0003800000 */
[----:B------:R-:W-:Y:S02]  /*08f0*/  ULOP3.LUT UR5, UR8, 0x1, URZ, 0xc0, !UPT ;  /* 0x0000000108057892 */ /* 0x000fe4000f8ec0ff */
[----:B------:R-:W-:Y:S02]  /*0900*/  ULOP3.LUT UR7, UR8, 0x1, URZ, 0x3c, !UPT ;  /* 0x0000000108077892 */ /* 0x000fe4000f8e3cff */
[----:B------:R-:W-:-:S09]  /*0910*/  UISETP.NE.U32.AND UP1, UPT, UR5, 0x1, UPT ;  /* 0x000000010500788c */ /* 0x000fd2000bf25070 */
[----:B------:R-:W-:Y:S05]  /*0920*/  BRA.U !UP1, `(.L_x_7) ;  /* 0x0000000109d07547 */ /* 0x000fea000b800000 */
[----:B------:R-:W-:Y:S01]  /*0930*/  ELECT P0, URZ, PT ;  /* 0x0000000000ff782f */ /* 0x000fe20003800000 */
[----:B------:R-:W-:-:S12]  /*0940*/  BSSY B0, `(.L_x_7) ;  /* 0x0000032000007945 */ /* 0x000fd80003800000 */
[----:B------:R-:W-:Y:S05]  /*0950*/  @!P0 BRA `(.L_x_8) ;  /* 0x0000000000c08947 */ /* 0x000fea0003800000 */
[----:B------:R-:W-:Y:S01]  /*0960*/  UMOV UR5, 0x10 ;  /* 0x0000001000057882 */ /* 0x000fe20000000000 */
[----:B------:R-:W0:Y:S04]  /*0970*/  S2R R5, SR_CgaCtaId ;  /* 0x0000000000057919 */ /* 0x000e280000008800 */
[----:B------:R-:W-:Y:S04]  /*0980*/  DEPBAR.LE SB1, 0x36 ;  /* 0x00009d800000791a */ /* 0x000fe80000000000 */
[----:B------:R-:W1:Y:S02]  /*0990*/  UTCATOMSWS.2CTA.FIND_AND_SET.ALIGN UP0, UR5, UR5 ;  /* 0x00000005000575e3 */ /* 0x000e640008200800 */
[----:B-1----:R-:W-:Y:S01]  /*09a0*/  PLOP3.LUT P0, PT, PT, PT, UP0, 0x80, 0x8 ;  /* 0x000000000008781c */ /* 0x002fe20003f0f008 */
[----:B------:R-:W-:-:S03]  /*09b0*/  IMAD.U32 R7, RZ, RZ, UR5 ;  /* 0x00000005ff077e24 */ /* 0x000fc6000f8e00ff */
[----:B------:R-:W-:-:S04]  /*09c0*/  SEL R3, RZ, 0xffffffff, !P0 ;  /* 0xffffffffff037807 */ /* 0x000fc80004000000 */
[----:B------:R-:W-:-:S13]  /*09d0*/  ISETP.NE.AND P0, PT, R3, RZ, PT ;  /* 0x000000ff0300720c */ /* 0x000fda0003f05270 */
[----:B------:R-:W-:Y:S05]  /*09e0*/  @P0 BRA `(.L_x_9) ;  /* 0x0000000000240947 */ /* 0x000fea0003800000 */
.L_x_10:
[----:B------:R-:W-:Y:S05]  /*09f0*/  NANOSLEEP 0x64 ;  /* 0x000000640000795d */ /* 0x000fea0003800000 */
[----:B------:R-:W-:-:S05]  /*0a00*/  UMOV UR5, 0x10 ;  /* 0x0000001000057882 */ /* 0x000fca0000000000 */
[----:B------:R-:W-:Y:S04]  /*0a10*/  DEPBAR.LE SB1, 0x36 ;  /* 0x00009d800000791a */ /* 0x000fe80000000000 */
[----:B------:R-:W1:Y:S02]  /*0a20*/  UTCATOMSWS.2CTA.FIND_AND_SET.ALIGN UP0, UR5, UR5 ;  /* 0x00000005000575e3 */ /* 0x000e640008200800 */
[----:B-1----:R-:W-:Y:S01]  /*0a30*/  PLOP3.LUT P0, PT, PT, PT, UP0, 0x80, 0x8 ;  /* 0x000000000008781c */ /* 0x002fe20003f0f008 */
[----:B------:R-:W-:-:S03]  /*0a40*/  IMAD.U32 R7, RZ, RZ, UR5 ;  /* 0x00000005ff077e24 */ /* 0x000fc6000f8e00ff */
[----:B------:R-:W-:-:S04]  /*0a50*/  SEL R3, RZ, 0xffffffff, !P0 ;  /* 0xffffffffff037807 */ /* 0x000fc80004000000 */
[----:B------:R-:W-:-:S13]  /*0a60*/  ISETP.NE.AND P0, PT, R3, RZ, PT ;  /* 0x000000ff0300720c */ /* 0x000fda0003f05270 */
[----:B------:R-:W-:Y:S05]  /*0a70*/  @!P0 BRA `(.L_x_10) ;  /* 0xfffffffc00dc8947 */ /* 0x000fea000383ffff */
.L_x_9:
[----:B------:R-:W-:Y:S01]  /*0a80*/  MOV R10, 0x60 ;  /* 0x00000060000a7802 */ /* 0x000fe20000000f00 */
[----:B------:R-:W-:Y:S01]  /*0a90*/  IMAD.U32 R3, RZ, RZ, UR6 ;  /* 0x00000006ff037e24 */ /* 0x000fe2000f8e00ff */
[----:B------:R-:W-:Y:S02]  /*0aa0*/  MOV R4, 0x58 ;  /* 0x0000005800047802 */ /* 0x000fe40000000f00 */
[C---:B0-----:R-:W-:Y:S02]  /*0ab0*/  LEA R10, R5.reuse, R10, 0x18 ;  /* 0x0000000a050a7211 */ /* 0x041fe400078ec0ff */
[----:B------:R-:W-:Y:S01]  /*0ac0*/  LEA R5, R5, R4, 0x18 ;  /* 0x0000000405057211 */ /* 0x000fe200078ec0ff */
[----:B------:R-:W-:Y:S02]  /*0ad0*/  IMAD.U32 R4, RZ, RZ, UR7 ;  /* 0x00000007ff047e24 */ /* 0x000fe4000f8e00ff */
[----:B------:R-:W0:Y:S02]  /*0ae0*/  LDS R8, [R10] ;  /* 0x000000000a087984 */ /* 0x000e240000000800 */
[----:B0-----:R-:W-:-:S04]  /*0af0*/  IMAD.U32 R8, R8, -0x80000000, RZ ;  /* 0x8000000008087824 */ /* 0x001fc800078e00ff */
[----:B------:R-:W0:Y:S02]  /*0b00*/  SYNCS.PHASECHK.TRANS64.TRYWAIT P0, [R5+URZ], R8 ;  /* 0x00000008050075a7 */ /* 0x000e2400080011ff */
[----:B0-----:R-:W-:Y:S05]  /*0b10*/  @P0 BRA `(.L_x_11) ;  /* 0x0000000000080947 */ /* 0x001fea0003800000 */
[----:B------:R-:W0:Y:S02]  /*0b20*/  SYNCS.PHASECHK.TRANS64.TRYWAIT P0, [R5+URZ], R8 ;  /* 0x00000008050075a7 */ /* 0x000e2400080011ff */
[----:B0-----:R-:W-:Y:S05]  /*0b30*/  @!P0 BRA `(.L_x_12) ;  /* 0x000000ec005c8947 */ /* 0x001fea0003800000 */
.L_x_11:
[----:B------:R-:W-:Y:S01]  /*0b40*/  VIADD R3, R3, 0xe8 ;  /* 0x000000e803037836 */ /* 0x000fe20000000000 */
[C---:B0-----:R-:W-:Y:S01]  /*0b50*/  PRMT R5, R4.reuse, 0x654, R5 ;  /* 0x0000065404057816 */ /* 0x041fe20000000005 */
[----:B------:R-:W-:Y:S01]  /*0b60*/  IMAD.MOV.U32 R6, RZ, RZ, 0x4 ;  /* 0x00000004ff067424 */ /* 0x000fe200078e00ff */
[C---:B------:R-:W-:Y:S01]  /*0b70*/  IADD3 R8, PT, PT, R7.reuse, 0x10, RZ ;  /* 0x0000001007087810 */ /* 0x040fe20007ffe0ff */
[----:B------:R-:W-:Y:S01]  /*0b80*/  IMAD.SHL.U32 R9, R7, 0x20, RZ ;  /* 0x0000002007097824 */ /* 0x000fe200078e00ff */
[----:B------:R-:W-:Y:S01]  /*0b90*/  PRMT R4, R4, 0x654, R3 ;  /* 0x0000065404047816 */ /* 0x000fe20000000003 */
[----:B------:R0:W-:Y:S01]  /*0ba0*/  SYNCS.ARRIVE.TRANS64.RED RZ, [R5+URZ], R6 ;  /* 0x0000000605ff79a7 */ /* 0x0001e200080004ff */
[----:B------:R-:W-:Y:S02]  /*0bb0*/  IMAD.MOV.U32 R3, RZ, RZ, 0x1 ;  /* 0x00000001ff037424 */ /* 0x000fe400078e00ff */
[----:B------:R1:W-:Y:S03]  /*0bc0*/  STS [UR6+0xe8], R9 ;  /* 0x0000e809ff007988 */ /* 0x0003e60008000806 */
[----:B------:R-:W-:Y:S01]  /*0bd0*/  SHF.L.U32 R11, R3, R8, RZ ;  /* 0x00000008030b7219 */ /* 0x000fe200000006ff */
[----:B------:R1:W-:Y:S01]  /*0be0*/  STAS [R4.64], R7 ;  /* 0x0000000704007dbd */ /* 0x0003e2000c0008ff */
[----:B------:R-:W-:-:S02]  /*0bf0*/  UMOV UR5, 0x50 ;  /* 0x0000005000057882 */ /* 0x000fc40000000000 */
[----:B------:R-:W-:Y:S01]  /*0c00*/  ULEA UR5, UR8, UR5, 0x18 ;  /* 0x0000000508057291 */ /* 0x000fe2000f8ec0ff */
[----:B0-----:R-:W-:-:S04]  /*0c10*/  MOV R6, 0xffff ;  /* 0x0000ffff00067802 */ /* 0x001fc80000000f00 */
[----:B------:R-:W-:-:S04]  /*0c20*/  SHF.L.U32 R6, R6, R7, RZ ;  /* 0x0000000706067219 */ /* 0x000fc800000006ff */
[----:B------:R-:W-:-:S05]  /*0c30*/  LOP3.LUT R6, R11, R6, RZ, 0xfc, !PT ;  /* 0x000000060b067212 */ /* 0x000fca00078efcff */
[----:B------:R1:W-:Y:S04]  /*0c40*/  ATOMS.OR RZ, [UR5], R6 ;  /* 0x00000006ffff798c */ /* 0x0003e8000b000005 */
[----:B------:R1:W-:Y:S02]  /*0c50*/  ATOMS.XOR RZ, [R10], R3 ;  /* 0x000000030aff738c */ /* 0x0003e40003800000 */
.L_x_8:
[----:B------:R-:W-:Y:S05]  /*0c60*/  BSYNC B0 ;  /* 0x0000000000007941 */ /* 0x000fea0003800000 */
.L_x_7:
[----:B------:R-:W-:Y:S05]  /*0c70*/  BRA.U UP1, `(.L_x_13) ;  /* 0x0000000101907547 */ /* 0x000fea000b800000 */
[----:B------:R-:W-:Y:S05]  /*0c80*/  WARPSYNC.ALL ;  /* 0x0000000000007948 */ /* 0x000fea0003800000 */
[----:B------:R-:W-:Y:S01]  /*0c90*/  NOP ;  /* 0x0000000000007918 */ /* 0x000fe20000000000 */
[----:B------:R-:W-:-:S13]  /*0ca0*/  ELECT P0, URZ, PT ;  /* 0x0000000000ff782f */ /* 0x000fda0003800000 */
[----:B------:R-:W-:Y:S05]  /*0cb0*/  @!P0 BRA `(.L_x_13) ;  /* 0x0000000000808947 */ /* 0x000fea0003800000 */
[----:B-1----:R-:W0:Y:S01]  /*0cc0*/  S2R R5, SR_CgaCtaId ;  /* 0x0000000000057919 */ /* 0x002e220000008800 */
[----:B------:R-:W-:Y:S02]  /*0cd0*/  MOV R6, 0x60 ;  /* 0x0000006000067802 */ /* 0x000fe40000000f00 */
[----:B------:R-:W-:Y:S02]  /*0ce0*/  MOV R4, 0x58 ;  /* 0x0000005800047802 */ /* 0x000fe40000000f00 */
[C---:B0-----:R-:W-:Y:S02]  /*0cf0*/  LEA R6, R5.reuse, R6, 0x18 ;  /* 0x0000000605067211 */ /* 0x041fe400078ec0ff */
[----:B------:R-:W-:-:S03]  /*0d00*/  LEA R5, R5, R4, 0x18 ;  /* 0x0000000405057211 */ /* 0x000fc600078ec0ff */
[----:B------:R-:W0:Y:S02]  /*0d10*/  LDS R3, [R6] ;  /* 0x0000000006037984 */ /* 0x000e240000000800 */
[----:B0-----:R-:W-:-:S04]  /*0d20*/  IMAD.U32 R8, R3, -0x80000000, RZ ;  /* 0x8000000003087824 */ /* 0x001fc800078e00ff */
[----:B------:R-:W0:Y:S02]  /*0d30*/  SYNCS.PHASECHK.TRANS64.TRYWAIT P0, [R5+URZ], R8 ;  /* 0x00000008050075a7 */ /* 0x000e2400080011ff */
[----:B0-----:R-:W-:Y:S05]  /*0d40*/  @P0 BRA `(.L_x_14) ;  /* 0x0000000000080947 */ /* 0x001fea0003800000 */
[----:B------:R-:W0:Y:S02]  /*0d50*/  SYNCS.PHASECHK.TRANS64.TRYWAIT P0, [R5+URZ], R8 ;  /* 0x00000008050075a7 */ /* 0x000e2400080011ff */
[----:B0-----:R-:W-:Y:S05]  /*0d60*/  @!P0 BRA `(.L_x_15) ;  /* 0x000000e800e88947 */ /* 0x001fea0003800000 */
.L_x_14:
[----:B0-----:R-:W0:Y:S01]  /*0d70*/  LDS R9, [UR6+0xe8] ;  /* 0x0000e806ff097984 */ /* 0x001e220008000800 */
[----:B------:R-:W-:Y:S02]  /*0d80*/  HFMA2 R3, -RZ, RZ, 0, 5.9604644775390625e-08 ;  /* 0x00000001ff037431 */ /* 0x000fe400000001ff */
[----:B------:R-:W-:Y:S02]  /*0d90*/  IMAD.MOV.U32 R4, RZ, RZ, 0xffff ;  /* 0x0000ffffff047424 */ /* 0x000fe400078e00ff */
[----:B0-----:R-:W-:-:S03]  /*0da0*/  IMAD.SHL.U32 R7, R9, 0x20, RZ ;  /* 0x0000002009077824 */ /* 0x001fc600078e00ff */
[----:B------:R-:W-:Y:S01]  /*0db0*/  SHF.L.U32 R4, R4, R9, RZ ;  /* 0x0000000904047219 */ /* 0x000fe200000006ff */
[----:B------:R-:W-:Y:S01]  /*0dc0*/  VIADD R8, R9, 0x10 ;  /* 0x0000001009087836 */ /* 0x000fe20000000000 */
[----:B------:R0:W-:Y:S01]  /*0dd0*/  STS [UR6+0xe8], R7 ;  /* 0x0000e807ff007988 */ /* 0x0001e20008000806 */
[----:B------:R-:W-:-:S03]  /*0de0*/  UMOV UR5, 0x50 ;  /* 0x0000005000057882 */ /* 0x000fc60000000000 */
[----:B------:R-:W-:Y:S01]  /*0df0*/  SHF.L.U32 R9, R3, R8, RZ ;  /* 0x0000000803097219 */ /* 0x000fe200000006ff */
[----:B------:R-:W-:Y:S01]  /*0e00*/  ULEA UR5, UR8, UR5, 0x18 ;  /* 0x0000000508057291 */ /* 0x000fe2000f8ec0ff */
[----:B------:R-:W-:Y:S02]  /*0e10*/  MOV R8, UR7 ;  /* 0x0000000700087c02 */ /* 0x000fe40008000f00 */
[----:B------:R-:W-:Y:S02]  /*0e20*/  LOP3.LUT R4, R9, R4, RZ, 0xfc, !PT ;  /* 0x0000000409047212 */ /* 0x000fe400078efcff */
[----:B------:R-:W-:-:S04]  /*0e30*/  PRMT R8, R8, 0x654, R5 ;  /* 0x0000065408087816 */ /* 0x000fc80000000005 */
[----:B------:R0:W-:Y:S01]  /*0e40*/  ATOMS.OR RZ, [UR5], R4 ;  /* 0x00000004ffff798c */ /* 0x0001e2000b000005 */
[----:B------:R0:W-:Y:S03]  /*0e50*/  SYNCS.ARRIVE.TRANS64.RED.A1T0 RZ, [R8+URZ], RZ ;  /* 0x000000ff08ff79a7 */ /* 0x0001e600081004ff */
[----:B------:R0:W-:Y:S01]  /*0e60*/  ATOMS.XOR RZ, [R6], R3 ;  /* 0x0000000306ff738c */ /* 0x0001e20003800000 */
[----:B------:R-:W-:Y:S05]  /*0e70*/  BRA `(.L_x_13) ;  /* 0x0000000000107947 */ /* 0x000fea0003800000 */
.L_x_6:
[----:B------:R-:W-:Y:S02]  /*0e80*/  MOV R3, 0xffffffff ;  /* 0xffffffff00037802 */ /* 0x000fe40000000f00 */
[----:B------:R-:W-:-:S03]  /*0e90*/  MOV R4, 0xec0 ;  /* 0x00000ec000047802 */ /* 0x000fc60000000f00 */
[----:B------:R0:W-:Y:S04]  /*0ea0*/  STS [UR6+0xe8], R3 ;  /* 0x0000e803ff007988 */ /* 0x0001e80008000806 */
[----:B0-----:R-:W-:Y:S05]  /*0eb0*/  CALL.REL.NOINC `($__internal_1_$__cuda_sm10x_tcgen05_guardrail_trap_phase_invalid_during_alloc) ;  /* 0x000000f800c47944 */ /* 0x001fea0003c00000 */
.L_x_13:
[----:B------:R-:W-:Y:S05]  /*0ec0*/  WARPSYNC.ALL ;  /* 0x0000000000007948 */ /* 0x000fea0003800000 */
[----:B------:R-:W-:Y:S01]  /*0ed0*/  NOP ;  /* 0x0000000000007918 */ /* 0x000fe20000000000 */
.L_x_5:
[----:B------:R-:W5:Y:S08]  /*0ee0*/  S2UR UR5, SR_CgaCtaId ;  /* 0x00000000000579c3 */ /* 0x000f700000008800 */
[----:B01234-:R-:W-:Y:S01]  /*0ef0*/  BAR.SYNC.DEFER_BLOCKING 0x1, 0x180 ;  /* 0x0046000000007b1d */ /* 0x01ffe20000010000 */
[----:B------:R-:W-:Y:S01]  /*0f00*/  MOV R3, 0x400 ;  /* 0x0000040000037802 */ /* 0x000fe20000000f00 */
[----:B-----5:R-:W-:-:S04]  /*0f10*/  IMAD.U32 R4, RZ, RZ, UR5 ;  /* 0x00000005ff047e24 */ /* 0x020fc8000f8e00ff */
[----:B------:R-:W0:Y:S01]  /*0f20*/  LDCU UR5, c[0x0][0x36c] ;  /* 0x00006d80ff0577ac */ /* 0x000e220008000800 */
[----:B------:R-:W-:Y:S01]  /*0f30*/  LEA R3, R4, R3, 0x18 ;  /* 0x0000000304037211 */ /* 0x000fe200078ec0ff */
[----:B------:R-:W-:Y:S03]  /*0f40*/  STL [R1+0x8], R4 ;  /* 0x0000080401007387 */ /* 0x000fe60000100800 */
[----:B------:R-:W-:Y:S01]  /*0f50*/  R2UR UR14, R3 ;  /* 0x00000000030e72ca */ /* 0x000fe200000e0000 */
[----:B0-----:R-:W-:-:S12]  /*0f60*/  UISETP.EQ.U32.AND UP2, UPT, UR5, 0x1, UPT ;  /* 0x000000010500788c */ /* 0x001fd8000bf42070 */
[----:B------:R-:W0:Y:S01]  /*0f70*/  LDS R3, [UR14+0xe8] ;  /* 0x0000e80eff037984 */ /* 0x000e220008000800 */
[----:B------:R-:W-:Y:S01]  /*0f80*/  NOP ;  /* 0x0000000000007918 */ /* 0x000fe20000000000 */
[----:B0-----:R-:W-:Y:S01]  /*0f90*/  R2UR UR31, R3 ;  /* 0x00000000031f72ca */ /* 0x001fe200000e0000 */
[----:B------:R-:W-:-:S14]  /*0fa0*/  BRA.U !UP2, `(.L_x_16) ;  /* 0x000000010a087547 */ /* 0x000fdc000b800000 */
[----:B------:R-:W-:Y:S01]  /*0fb0*/  UCGABAR_ARV ;  /* 0x00000000000079c7 */ /* 0x000fe20008000000 */
[----:B------:R-:W-:Y:S05]  /*0fc0*/  BRA `(.L_x_17) ;  /* 0x0000000000047947 */ /* 0x000fea0003800000 */
.L_x_16:
[----:B------:R-:W-:Y:S01]  /*0fd0*/  NOP ;  /* 0x0000000000007918 */ /* 0x000fe20000000000 */
.L_x_17:
[----:B------:R-:W0:Y:S01]  /*0fe0*/  LDCU UR9, c[0x0][0x664] ;  /* 0x0000cc80ff0977ac */ /* 0x000e220008000800 */
[----:B------:R-:W-:Y:S01]  /*0ff0*/  IABS R6, R0 ;  /* 0x0000000000067213 */ /* 0x000fe20000000000 */
[----:B------:R-:W1:Y:S01]  /*1000*/  LDCU UR10, c[0x0][0x668] ;  /* 0x0000cd00ff0a77ac */ /* 0x000e620008000800 */
[----:B------:R-:W2:Y:S01]  /*1010*/  LDCU UR8, c[0x0][0x66c] ;  /* 0x0000cd80ff0877ac */ /* 0x000ea20008000800 */
[----:B------:R-:W-:Y:S01]  /*1020*/  UIADD3 UR53, UPT, UPT, UR14, 0x18f, URZ ;  /* 0x0000018f0e357890 */ /* 0x000fe2000fffe0ff */
[----:B------:R-:W3:Y:S01]  /*1030*/  LDCU UR15, c[0x0][0x370] ;  /* 0x00006e00ff0f77ac */ /* 0x000ee20008000800 */
[----:B0-----:R-:W-:Y:S02]  /*1040*/  IMAD.U32 R3, RZ, RZ, UR9 ;  /* 0x00000009ff037e24 */ /* 0x001fe4000f8e00ff */
[----:B------:R-:W-:Y:S01]  /*1050*/  ULOP3.LUT UR53, UR53, 0xfffffd80, URZ, 0xc0, !UPT ;  /* 0xfffffd8035357892 */ /* 0x000fe2000f8ec0ff */
[----:B------:R-:W0:Y:S01]  /*1060*/  LDCU UR7, c[0x0][0x374] ;  /* 0x00006e80ff0777ac */ /* 0x000e220008000800 */
[----:B-1----:R-:W-:Y:S01]  /*1070*/  IMAD.U32 R7, RZ, RZ, UR10 ;  /* 0x0000000aff077e24 */ /* 0x002fe2000f8e00ff */
[----:B------:R-:W-:Y:S01]  /*1080*/  IABS R3, R3 ;  /* 0x0000000300037213 */ /* 0x000fe20000000000 */
[----:B------:R-:W-:-:S03]  /*1090*/  UIMAD UR22, UR10, UR9, URZ ;  /* 0x000000090a1672a4 */ /* 0x000fc6000f8e02ff */
[----:B------:R-:W1:Y:S01]  /*10a0*/  I2F.RP R5, R3 ;  /* 0x0000000300057306 */ /* 0x000e620000209400 */
[----:B------:R-:W-:Y:S01]  /*10b0*/  IABS R7, R7 ;  /* 0x0000000700077213 */ /* 0x000fe20000000000 */
[----:B------:R-:W-:Y:S02]  /*10c0*/  UISETP.NE.AND UP1, UPT, UR22, URZ, UPT ;  /* 0x000000ff1600728c */ /* 0x000fe4000bf25270 */
[----:B------:R-:W-:Y:S02]  /*10d0*/  UIADD3 UR23, UPT, UPT, UR53, 0x10000, URZ ;  /* 0x0001000035177890 */ /* 0x000fe4000fffe0ff */
[----:B------:R-:W-:Y:S02]  /*10e0*/  UISETP.NE.AND UP0, UPT, UR39, 0x9, UPT ;  /* 0x000000092700788c */ /* 0x000fe4000bf05270 */
[----:B------:R-:W-:Y:S01]  /*10f0*/  I2F.RP R10, R7 ;  /* 0x00000007000a7306 */ /* 0x000fe20000209400 */
[----:B------:R-:W-:Y:S01]  /*1100*/  USHF.R.U32.HI UR23, URZ, 0x4, UR23 ;  /* 0x00000004ff177899 */ /* 0x000fe20008011617 */
[----:B------:R-:W4:Y:S01]  /*1110*/  LDCU UR6, c[0x0][0x378] ;  /* 0x00006f00ff0677ac */ /* 0x000f220008000800 */
[----:B--2---:R-:W-:-:S05]  /*1120*/  UIMAD UR5, UR22, UR8, URZ ;  /* 0x00000008160572a4 */ /* 0x004fca000f8e02ff */
[----:B-1----:R-:W1:Y:S01]  /*1130*/  MUFU.RCP R8, R5 ;  /* 0x0000000500087308 */ /* 0x002e620000001000 */
[----:B------:R-:W-:Y:S02]  /*1140*/  UIADD3 UR30, UPT, UPT, UR53, 0x8000, URZ ;  /* 0x00008000351e7890 */ /* 0x000fe4000fffe0ff */
[----:B------:R-:W-:Y:S01]  /*1150*/  ULOP3.LUT UR23, UR23, 0x3fd8, URZ, 0xc0, !UPT ;  /* 0x00003fd817177892 */ /* 0x000fe2000f8ec0ff */
[----:B-1----:R-:W-:-:S04]  /*1160*/  VIADD R8, R8, 0xffffffe ;  /* 0x0ffffffe08087836 */ /* 0x002fc80000000000 */
[----:B------:R-:W1:Y:S02]  /*1170*/  F2I.FTZ.U32.TRUNC.NTZ R9, R8 ;  /* 0x0000000800097305 */ /* 0x000e64000021f000 */
[----:B-1----:R-:W-:Y:S01]  /*1180*/  IADD3 R4, PT, PT, RZ, -R9, RZ ;  /* 0x80000009ff047210 */ /* 0x002fe20007ffe0ff */
[----:B------:R-:W-:-:S04]  /*1190*/  IMAD.MOV.U32 R8, RZ, RZ, RZ ;  /* 0x000000ffff087224 */ /* 0x000fc800078e00ff */
[----:B------:R-:W-:-:S04]  /*11a0*/  IMAD R4, R4, R3, RZ ;  /* 0x0000000304047224 */ /* 0x000fc800078e02ff */
[----:B------:R-:W-:Y:S02]  /*11b0*/  IMAD.HI.U32 R5, R9, R4, R8 ;  /* 0x0000000409057227 */ /* 0x000fe400078e0008 */
[----:B------:R-:W1:Y:S04]  /*11c0*/  MUFU.RCP R8, R10 ;  /* 0x0000000a00087308 */ /* 0x000e680000001000 */
[----:B------:R-:W-:-:S05]  /*11d0*/  IMAD.HI.U32 R5, R5, R6, RZ ;  /* 0x0000000605057227 */ /* 0x000fca00078e00ff */
[----:B------:R-:W-:-:S05]  /*11e0*/  IADD3 R4, PT, PT, -R5, RZ, RZ ;  /* 0x000000ff05047210 */ /* 0x000fca0007ffe1ff */
[----:B------:R-:W-:Y:S02]  /*11f0*/  IMAD R4, R3, R4, R6 ;  /* 0x0000000403047224 */ /* 0x000fe400078e0206 */
[----:B-1----:R-:W-:-:S03]  /*1200*/  VIADD R8, R8, 0xffffffe ;  /* 0x0ffffffe08087836 */ /* 0x002fc60000000000 */
[----:B------:R-:W-:Y:S01]  /*1210*/  ISETP.GT.U32.AND P1, PT, R3, R4, PT ;  /* 0x000000040300720c */ /* 0x000fe20003f24070 */
[----:B------:R1:W2:-:S12]  /*1220*/  F2I.FTZ.U32.TRUNC.NTZ R9, R8 ;  /* 0x0000000800097305 */ /* 0x000298000021f000 */
[----:B------:R-:W-:Y:S01]  /*1230*/  @!P1 IMAD.IADD R4, R4, 0x1, -R3 ;  /* 0x0000000104049824 */ /* 0x000fe200078e0a03 */
[----:B------:R-:W-:Y:S02]  /*1240*/  @!P1 IADD3 R5, PT, PT, R5, 0x1, RZ ;  /* 0x0000000105059810 */ /* 0x000fe40007ffe0ff */
[----:B------:R-:W-:Y:S01]  /*1250*/  ISETP.NE.AND P1, PT, RZ, UR9, PT ;  /* 0x00000009ff007c0c */ /* 0x000fe2000bf25270 */
[----:B-1----:R-:W-:Y:S01]  /*1260*/  IMAD.MOV.U32 R8, RZ, RZ, RZ ;  /* 0x000000ffff087224 */ /* 0x002fe200078e00ff */
[----:B------:R-:W-:Y:S02]  /*1270*/  ISETP.GE.U32.AND P4, PT, R4, R3, PT ;  /* 0x000000030400720c */ /* 0x000fe40003f86070 */
[----:B------:R-:W-:-:S04]  /*1280*/  LOP3.LUT R3, R0, UR9, RZ, 0x3c, !PT ;  /* 0x0000000900037c12 */ /* 0x000fc8000f8e3cff */
[----:B------:R-:W-:Y:S01]  /*1290*/  ISETP.GE.AND P0, PT, R3, RZ, PT ;  /* 0x000000ff0300720c */ /* 0x000fe20003f06270 */
[----:B--2---:R-:W-:-:S04]  /*12a0*/  IMAD.MOV R3, RZ, RZ, -R9 ;  /* 0x000000ffff037224 */ /* 0x004fc800078e0a09 */
[----:B------:R-:W-:Y:S02]  /*12b0*/  IMAD R4, R3, R7, RZ ;  /* 0x0000000703047224 */ /* 0x000fe400078e02ff */
[----:B------:R-:W-:Y:S01]  /*12c0*/  @P4 VIADD R5, R5, 0x1 ;  /* 0x0000000105054836 */ /* 0x000fe20000000000 */
[----:B------:R-:W-:Y:S01]  /*12d0*/  ISETP.NE.AND P4, PT, RZ, UR10, PT ;  /* 0x0000000aff007c0c */ /* 0x000fe2000bf85270 */
[----:B------:R-:W-:-:S04]  /*12e0*/  IMAD.HI.U32 R4, R9, R4, R8 ;  /* 0x0000000409047227 */ /* 0x000fc800078e0008 */
[----:B------:R-:W-:Y:S02]  /*12f0*/  @!P0 IADD3 R5, PT, PT, -R5, RZ, RZ ;  /* 0x000000ff05058210 */ /* 0x000fe40007ffe1ff */
[----:B------:R-:W-:-:S04]  /*1300*/  @!P1 LOP3.LUT R5, RZ, UR9, RZ, 0x33, !PT ;  /* 0x00000009ff059c12 */ /* 0x000fc8000f8e33ff */
[----:B------:R-:W-:-:S05]  /*1310*/  IABS R3, R5 ;  /* 0x0000000500037213 */ /* 0x000fca0000000000 */
[----:B------:R-:W-:-:S04]  /*1320*/  IMAD.HI.U32 R4, R4, R3, RZ ;  /* 0x0000000304047227 */ /* 0x000fc800078e00ff */
[----:B------:R-:W-:-:S04]  /*1330*/  IMAD.MOV R4, RZ, RZ, -R4 ;  /* 0x000000ffff047224 */ /* 0x000fc800078e0a04 */
[----:B------:R-:W-:Y:S02]  /*1340*/  IMAD R4, R7, R4, R3 ;  /* 0x0000000407047224 */ /* 0x000fe400078e0203 */
[----:B------:R-:W-:-:S03]  /*1350*/  HFMA2 R3, -RZ, RZ, 0, 0 ;  /* 0x00000000ff037431 */ /* 0x000fc600000001ff */
[----:B------:R-:W-:-:S13]  /*1360*/  ISETP.GT.U32.AND P0, PT, R7, R4, PT ;  /* 0x000000040700720c */ /* 0x000fda0003f04070 */
[----:B------:R-:W-:Y:S02]  /*1370*/  @!P0 IADD3 R4, PT, PT, R4, -R7, RZ ;  /* 0x8000000704048210 */ /* 0x000fe40007ffe0ff */
[----:B------:R-:W-:Y:S01]  /*1380*/  ISETP.GE.AND P0, PT, R5, RZ, PT ;  /* 0x000000ff0500720c */ /* 0x000fe20003f06270 */
[----:B------:R-:W-:Y:S01]  /*1390*/  IMAD.MOV R5, RZ, RZ, -R5 ;  /* 0x000000ffff057224 */ /* 0x000fe200078e0a05 */
[----:B------:R-:W-:-:S13]  /*13a0*/  ISETP.GT.U32.AND P1, PT, R7, R4, PT ;  /* 0x000000040700720c */ /* 0x000fda0003f24070 */
[----:B------:R-:W-:-:S05]  /*13b0*/  @!P1 IMAD.IADD R4, R4, 0x1, -R7 ;  /* 0x0000000104049824 */ /* 0x000fca00078e0a07 */
[----:B------:R-:W-:Y:S02]  /*13c0*/  @!P0 IADD3 R4, PT, PT, -R4, RZ, RZ ;  /* 0x000000ff04048210 */ /* 0x000fe40007ffe1ff */
[----:B------:R-:W-:Y:S01]  /*13d0*/  @!P4 LOP3.LUT R4, RZ, UR10, RZ, 0x33, !PT ;  /* 0x0000000aff04cc12 */ /* 0x000fe2000f8e33ff */
[----:B0--34-:R-:W-:Y:S06]  /*13e0*/  BRA.U !UP1, `(.L_x_18) ;  /* 0x0000000109b87547 */ /* 0x019fec000b800000 */
[----:B------:R-:W-:Y:S01]  /*13f0*/  IABS R9, UR22 ;  /* 0x0000001600097c13 */ /* 0x000fe20008000000 */
[----:B------:R-:W-:Y:S01]  /*1400*/  IMAD.U32 R7, RZ, RZ, UR8 ;  /* 0x00000008ff077e24 */ /* 0x000fe2000f8e00ff */
[----:B------:R-:W-:Y:S02]  /*1410*/  IABS R3, UR22 ;  /* 0x0000001600037c13 */ /* 0x000fe40008000000 */
[----:B------:R-:W0:Y:S02]  /*1420*/  I2F.RP R11, R9 ;  /* 0x00000009000b7306 */ /* 0x000e240000209400 */
[----:B------:R-:W-:Y:S01]  /*1430*/  IABS R7, R7 ;  /* 0x0000000700077213 */ /* 0x000fe20000000000 */
[----:B------:R-:W-:-:S05]  /*1440*/  IMAD.MOV R3, RZ, RZ, -R3 ;  /* 0x000000ffff037224 */ /* 0x000fca00078e0a03 */
[----:B------:R-:W-:Y:S08]  /*1450*/  I2F.RP R10, R7 ;  /* 0x00000007000a7306 */ /* 0x000ff00000209400 */
[----:B0-----:R-:W0:Y:S02]  /*1460*/  MUFU.RCP R12, R11 ;  /* 0x0000000b000c7308 */ /* 0x001e240000001000 */
[----:B0-----:R-:W-:-:S06]  /*1470*/  VIADD R12, R12, 0xffffffe ;  /* 0x0ffffffe0c0c7836 */ /* 0x001fcc0000000000 */
[----:B------:R-:W0:Y:S02]  /*1480*/  F2I.FTZ.U32.TRUNC.NTZ R13, R12 ;  /* 0x0000000c000d7305 */ /* 0x000e24000021f000 */
[----:B0-----:R-:W-:Y:S01]  /*1490*/  IADD3 R8, PT, PT, RZ, -R13, RZ ;  /* 0x8000000dff087210 */ /* 0x001fe20007ffe0ff */
[----:B------:R-:W-:-:S04]  /*14a0*/  IMAD.MOV.U32 R12, RZ, RZ, RZ ;  /* 0x000000ffff0c7224 */ /* 0x000fc800078e00ff */
[----:B------:R-:W-:-:S04]  /*14b0*/  IMAD R8, R8, R9, RZ ;  /* 0x0000000908087224 */ /* 0x000fc800078e02ff */
[----:B------:R-:W-:Y:S02]  /*14c0*/  IMAD.HI.U32 R13, R13, R8, R12 ;  /* 0x000000080d0d7227 */ /* 0x000fe400078e000c */
[----:B------:R-:W0:Y:S04]  /*14d0*/  MUFU.RCP R8, R10 ;  /* 0x0000000a00087308 */ /* 0x000e280000001000 */
[----:B------:R-:W-:-:S04]  /*14e0*/  IMAD.HI.U32 R13, R13, R6, RZ ;  /* 0x000000060d0d7227 */ /* 0x000fc800078e00ff */
[----:B------:R-:W-:Y:S01]  /*14f0*/  IMAD R6, R13, R3, R6 ;  /* 0x000000030d067224 */ /* 0x000fe200078e0206 */
[----:B------:R-:W-:-:S04]  /*1500*/  LOP3.LUT R3, R0, UR22, RZ, 0x3c, !PT ;  /* 0x0000001600037c12 */ /* 0x000fc8000f8e3cff */
[----:B------:R-:W-:Y:S02]  /*1510*/  ISETP.GT.U32.AND P1, PT, R9, R6, PT ;  /* 0x000000060900720c */ /* 0x000fe40003f24070 */
[----:B------:R-:W-:Y:S01]  /*1520*/  ISETP.GE.AND P0, PT, R3, RZ, PT ;  /* 0x000000ff0300720c */ /* 0x000fe20003f06270 */
[----:B0-----:R-:W-:-:S10]  /*1530*/  VIADD R8, R8, 0xffffffe ;  /* 0x0ffffffe08087836 */ /* 0x001fd40000000000 */
[-C--:B------:R-:W-:Y:S01]  /*1540*/  @!P1 IADD3 R6, PT, PT, R6, -R9.reuse, RZ ;  /* 0x8000000906069210 */ /* 0x080fe20007ffe0ff */
[----:B------:R-:W-:Y:S01]  /*1550*/  @!P1 VIADD R13, R13, 0x1 ;  /* 0x000000010d0d9836 */ /* 0x000fe20000000000 */
[----:B------:R-:W-:Y:S02]  /*1560*/  ISETP.NE.AND P1, PT, RZ, UR22, PT ;  /* 0x00000016ff007c0c */ /* 0x000fe4000bf25270 */
[----:B------:R-:W-:Y:S02]  /*1570*/  ISETP.GE.U32.AND P4, PT, R6, R9, PT ;  /* 0x000000090600720c */ /* 0x000fe40003f86070 */
[----:B------:R-:W0:Y:S11]  /*1580*/  F2I.FTZ.U32.TRUNC.NTZ R9, R8 ;  /* 0x0000000800097305 */ /* 0x000e36000021f000 */
[----:B------:R-:W-:-:S02]  /*1590*/  @P4 IADD3 R13, PT, PT, R13, 0x1, RZ ;  /* 0x000000010d0d4810 */ /* 0x000fc40007ffe0ff */
[----:B------:R-:W-:Y:S01]  /*15a0*/  ISETP.NE.AND P4, PT, RZ, UR8, PT ;  /* 0x00000008ff007c0c */ /* 0x000fe2000bf85270 */
[----:B0-----:R-:W-:Y:S01]  /*15b0*/  IMAD.MOV R3, RZ, RZ, -R9 ;  /* 0x000000ffff037224 */ /* 0x001fe200078e0a09 */
[----:B------:R-:W-:Y:S01]  /*15c0*/  MOV R8, RZ ;  /* 0x000000ff00087202 */ /* 0x000fe20000000f00 */
[----:B------:R-:W-:Y:S01]  /*15d0*/  @!P0 IMAD.MOV R13, RZ, RZ, -R13 ;  /* 0x000000ffff0d8224 */ /* 0x000fe200078e0a0d */
[----:B------:R-:W-:Y:S01]  /*15e0*/  @!P1 LOP3.LUT R13, RZ, UR22, RZ, 0x33, !PT ;  /* 0x00000016ff0d9c12 */ /* 0x000fe2000f8e33ff */
[----:B------:R-:W-:-:S03]  /*15f0*/  IMAD R11, R3, R7, RZ ;  /* 0x00000007030b7224 */ /* 0x000fc600078e02ff */
[----:B------:R-:W-:Y:S01]  /*1600*/  IABS R3, R13 ;  /* 0x0000000d00037213 */ /* 0x000fe20000000000 */
[----:B------:R-:W-:-:S06]  /*1610*/  IMAD.HI.U32 R11, R9, R11, R8 ;  /* 0x0000000b090b7227 */ /* 0x000fcc00078e0008 */
[----:B------:R-:W-:-:S04]  /*1620*/  IMAD.HI.U32 R6, R11, R3, RZ ;  /* 0x000000030b067227 */ /* 0x000fc800078e00ff */
[----:B------:R-:W-:-:S04]  /*1630*/  IMAD.MOV R6, RZ, RZ, -R6 ;  /* 0x000000ffff067224 */ /* 0x000fc800078e0a06 */
[----:B------:R-:W-:-:S05]  /*1640*/  IMAD R6, R7, R6, R3 ;  /* 0x0000000607067224 */ /* 0x000fca00078e0203 */
[----:B------:R-:W-:-:S13]  /*1650*/  ISETP.GT.U32.AND P0, PT, R7, R6, PT ;  /* 0x000000060700720c */ /* 0x000fda0003f04070 */
[----:B------:R-:W-:Y:S01]  /*1660*/  @!P0 IMAD.IADD R6, R6, 0x1, -R7 ;  /* 0x0000000106068824 */ /* 0x000fe200078e0a07 */
[----:B------:R-:W-:-:S04]  /*1670*/  ISETP.GE.AND P0, PT, R13, RZ, PT ;  /* 0x000000ff0d00720c */ /* 0x000fc80003f06270 */
[----:B------:R-:W-:-:S13]  /*1680*/  ISETP.GT.U32.AND P1, PT, R7, R6, PT ;  /* 0x000000060700720c */ /* 0x000fda0003f24070 */
[----:B------:R-:W-:-:S05]  /*1690*/  @!P1 IADD3 R6, PT, PT, R6, -R7, RZ ;  /* 0x8000000706069210 */ /* 0x000fca0007ffe0ff */
[----:B------:R-:W-:-:S05]  /*16a0*/  IMAD.MOV.U32 R3, RZ, RZ, R6 ;  /* 0x000000ffff037224 */ /* 0x000fca00078e0006 */
[----:B------:R-:W-:Y:S02]  /*16b0*/  @!P0 IADD3 R3, PT, PT, -R3, RZ, RZ ;  /* 0x000000ff03038210 */ /* 0x000fe40007ffe1ff */
[----:B------:R-:W-:Y:S02]  /*16c0*/  @!P4 LOP3.LUT R3, RZ, UR8, RZ, 0x33, !PT ;  /* 0x00000008ff03cc12 */ /* 0x000fe4000f8e33ff */
.L_x_18:
[----:B------:R-:W-:Y:S01]  /*16d0*/  IMAD R5, R5, UR9, R0 ;  /* 0x0000000905057c24 */ /* 0x000fe2000f8e0200 */
[----:B------:R0:W-:Y:S04]  /*16e0*/  STL [R1], R4 ;  /* 0x0000000401007387 */ /* 0x0001e80000100800 */
[----:B------:R0:W-:Y:S01]  /*16f0*/  STL [R1+0x4], R5 ;  /* 0x0000040501007387 */ /* 0x0001e20000100800 */
[----:B------:R-:W-:Y:S05]  /*1700*/  BRA.U !UP2, `(.L_x_19) ;  /* 0x000000010a0c7547 */ /* 0x000fea000b800000 */
[----:B------:R-:W-:Y:S01]  /*1710*/  UCGABAR_WAIT ;  /* 0x0000000000007dc7 */ /* 0x000fe20008000000 */
[----:B------:R-:W-:Y:S01]  /*1720*/  CCTL.IVALL ;  /* 0x00000000ff00798f */ /* 0x000fe20002000000 */
[----:B------:R-:W-:Y:S05]  /*1730*/  BRA `(.L_x_20) ;  /* 0x0000000000047947 */ /* 0x000fea0003800000 */
.L_x_19:
[----:B------:R-:W-:Y:S06]  /*1740*/  BAR.SYNC.DEFER_BLOCKING 0x0 ;  /* 0x0000000000007b1d */ /* 0x000fec0000010000 */
.L_x_20:
[----:B------:R-:W-:Y:S01]  /*1750*/  ISETP.LT.AND P1, PT, R0, UR5, PT ;  /* 0x0000000500007c0c */ /* 0x000fe2000bf21270 */
[----:B------:R-:W-:Y:S05]  /*1760*/  BRA.U UP0, `(.L_x_21) ;  /* 0x0000001d00587547 */ /* 0x000fea000b800000 */
[----:B------:R-:W-:-:S13]  /*1770*/  ISETP.LT.AND P0, PT, R0, UR5, PT ;  /* 0x0000000500007c0c */ /* 0x000fda000bf01270 */
[----:B------:R-:W-:-:S08]  /*1780*/  NOP ;  /* 0x0000000000007918 */ /* 0x000fd00000000000 */
[----:B------:R-:W1:-:S00]  /*1790*/  USETMAXREG.DEALLOC.CTAPOOL 0x20 ;  /* 0x00000020000079c8 */ /* 0x000e4000080e0500 */
[----:B------:R-:W2:Y:S01]  /*17a0*/  LDCU UR8, c[0x0][0x500] ;  /* 0x0000a000ff0877ac */ /* 0x000ea20008000800 */
[----:B------:R-:W-:Y:S01]  /*17b0*/  UMOV UR24, URZ ;  /* 0x000000ff00187c82 */ /* 0x000fe20008000000 */
[----:B------:R-:W-:Y:S01]  /*17c0*/  UMOV UR48, 0x1 ;  /* 0x0000000100307882 */ /* 0x000fe20000000000 */
[----:B------:R-:W-:Y:S01]  /*17d0*/  UMOV UR51, 0x1 ;  /* 0x0000000100337882 */ /* 0x000fe20000000000 */
[----:B------:R-:W-:Y:S01]  /*17e0*/  UMOV UR50, 0x1 ;  /* 0x0000000100327882 */ /* 0x000fe20000000000 */
[----:B--2---:R-:W-:Y:S02]  /*17f0*/  UIADD3 UR9, UPT, UPT, -UR8, URZ, URZ ;  /* 0x000000ff08097290 */ /* 0x004fe4000fffe1ff */
[----:B------:R-:W-:Y:S02]  /*1800*/  UIADD3 UR11, UPT, UPT, UR8, -0x1, URZ ;  /* 0xffffffff080b7890 */ /* 0x000fe4000fffe0ff */
[----:B------:R-:W-:Y:S02]  /*1810*/  USHF.R.S32.HI UR9, URZ, 0x1f, UR9 ;  /* 0x0000001fff097899 */ /* 0x000fe40008011409 */
[----:B------:R-:W-:-:S02]  /*1820*/  USHF.R.S32.HI UR10, URZ, 0x1f, UR11 ;  /* 0x0000001fff0a7899 */ /* 0x000fc4000801140b */
[----:B------:R-:W-:Y:S02]  /*1830*/  ULEA.HI UR9, UR9, -UR8, URZ, 0x7 ;  /* 0x8000000809097291 */ /* 0x000fe4000f8f38ff */
[----:B------:R-:W-:Y:S02]  /*1840*/  UISETP.GT.AND UP0, UPT, UR8, URZ, UPT ;  /* 0x000000ff0800728c */ /* 0x000fe4000bf04270 */
[----:B------:R-:W-:Y:S02]  /*1850*/  ULEA.HI UR10, UR10, UR11, URZ, 0x7 ;  /* 0x0000000b0a0a7291 */ /* 0x000fe4000f8f38ff */
[----:B------:R-:W-:Y:S02]  /*1860*/  USHF.R.S32.HI UR8, URZ, 0x7, UR9 ;  /* 0x00000007ff087899 */ /* 0x000fe40008011409 */
[----:B------:R-:W-:Y:S02]  /*1870*/  ULEA.HI.SX32 UR52, UR10, 0x1, 0x19 ;  /* 0x000000010a347891 */ /* 0x000fe4000f8fcaff */
[----:B------:R-:W-:-:S07]  /*1880*/  UIADD3 UR8, UPT, UPT, -UR8, URZ, URZ ;  /* 0x000000ff08087290 */ /* 0x000fce000fffe1ff */
[----:B------:R-:W-:Y:S01]  /*1890*/  @!UP0 UMOV UR52, UR8 ;  /* 0x0000000800348c82 */ /* 0x000fe20008000000 */
[----:B-1----:R-:W-:Y:S05]  /*18a0*/  @!P0 BRA `(.L_x_22) ;  /* 0x0000001800508947 */ /* 0x002fea0003800000 */
[----:B------:R-:W1:Y:S01]  /*18b0*/  S2UR UR43, SR_CgaCtaId ;  /* 0x00000000002b79c3 */ /* 0x000e620000008800 */
[----:B------:R-:W2:Y:S01]  /*18c0*/  LDCU UR47, c[0x0][0x44c] ;  /* 0x00008980ff2f77ac */ /* 0x000ea20008000800 */
[----:B------:R-:W3:Y:S06]  /*18d0*/  LDCU UR45, c[0x0][0x5d0] ;  /* 0x0000ba00ff2d77ac */ /* 0x000eec0008000800 */
[----:B------:R-:W4:Y:S01]  /*18e0*/  S2UR UR42, SR_CgaCtaId ;  /* 0x00000000002a79c3 */ /* 0x000f220000008800 */
[----:B------:R-:W5:Y:S01]  /*18f0*/  LDCU UR46, c[0x0][0x50c] ;  /* 0x0000a180ff2e77ac */ /* 0x000f620008000800 */
[----:B------:R-:W-:Y:S01]  /*1900*/  UISETP.NE.AND UP0, UPT, UR54, URZ, UPT ;  /* 0x000000ff3600728c */ /* 0x000fe2000bf05270 */
[----:B------:R-:W-:-:S05]  /*1910*/  UMOV UR9, 0x400 ;  /* 0x0000040000097882 */ /* 0x000fca0000000000 */
[----:B------:R-:W0:Y:S01]  /*1920*/  S2UR UR44, SR_CgaCtaId ;  /* 0x00000000002c79c3 */ /* 0x000e220000008800 */
[----:B------:R-:W-:Y:S02]  /*1930*/  UP2UR UR8, UPR, URZ, 0x1 ;  /* 0x00000001ff087883 */ /* 0x000fe40008000000 */
[----:B------:R-:W-:Y:S02]  /*1940*/  UISETP.NE.AND UP0, UPT, UR22, URZ, UPT ;  /* 0x000000ff1600728c */ /* 0x000fe4000bf05270 */
[----:B------:R-:W-:Y:S02]  /*1950*/  UIMAD UR49, UR15, UR7, URZ ;  /* 0x000000070f3172a4 */ /* 0x000fe4000f8e02ff */
[----:B------:R-:W-:Y:S02]  /*1960*/  UP2UR UR11, UPR, URZ, 0x1 ;  /* 0x00000001ff0b7883 */ /* 0x000fe40008000000 */
[----:B--2---:R-:W-:Y:S02]  /*1970*/  UISETP.NE.AND UP0, UPT, UR47, URZ, UPT ;  /* 0x000000ff2f00728c */ /* 0x004fe4000bf05270 */
[----:B-1----:R-:W-:-:S02]  /*1980*/  ULEA UR43, UR43, UR9, 0x18 ;  /* 0x000000092b2b7291 */ /* 0x002fc4000f8ec0ff */
[----:B------:R-:W-:Y:S02]  /*1990*/  UP2UR UR9, UPR, URZ, 0x1 ;  /* 0x00000001ff097883 */ /* 0x000fe40008000000 */
[----:B---3--:R-:W-:Y:S01]  /*19a0*/  UISETP.NE.AND UP0, UPT, UR45, URZ, UPT ;  /* 0x000000ff2d00728c */ /* 0x008fe2000bf05270 */
[----:B------:R-:W-:Y:S01]  /*19b0*/  UMOV UR8, 0x400 ;  /* 0x0000040000087882 */ /* 0x000fe20000000000 */
[----:B-----5:R-:W-:Y:S01]  /*19c0*/  UISETP.NE.AND UP1, UPT, UR46, URZ, UPT ;  /* 0x000000ff2e00728c */ /* 0x020fe2000bf25270 */
[----:B------:R-:W-:Y:S01]  /*19d0*/  UMOV UR10, 0x400 ;  /* 0x00000400000a7882 */ /* 0x000fe20000000000 */
[----:B----4-:R-:W-:Y:S02]  /*19e0*/  ULEA UR42, UR42, UR8, 0x18 ;  /* 0x000000082a2a7291 */ /* 0x010fe4000f8ec0ff */
[----:B------:R-:W-:Y:S01]  /*19f0*/  UP2UR UR8, UPR, URZ, 0x1 ;  /* 0x00000001ff087883 */ /* 0x000fe20008000000 */
[----:B------:R-:W1:Y:S01]  /*1a00*/  LDCU.64 UR56, c[0x0][0x348] ;  /* 0x00006900ff3877ac */ /* 0x000e620008000a00 */
[----:B------:R-:W-:Y:S01]  /*1a10*/  UMOV UR24, URZ ;  /* 0x000000ff00187c82 */ /* 0x000fe20008000000 */
[----:B------:R-:W-:Y:S01]  /*1a20*/  UMOV UR50, 0x1 ;  /* 0x0000000100327882 */ /* 0x000fe20000000000 */
[----:B------:R-:W-:Y:S01]  /*1a30*/  UMOV UR51, 0x1 ;  /* 0x0000000100337882 */ /* 0x000fe20000000000 */
[----:B------:R-:W-:Y:S01]  /*1a40*/  UMOV UR48, URZ ;  /* 0x000000ff00307c82 */ /* 0x000fe20008000000 */
[----:B------:R-:W-:-:S02]  /*1a50*/  UISETP.NE.AND UP6, UPT, UR54, URZ, UPT ;  /* 0x000000ff3600728c */ /* 0x000fc4000bfc5270 */
[----:B------:R-:W-:Y:S02]  /*1a60*/  UISETP.NE.AND UP5, UPT, UR54, URZ, UPT ;  /* 0x000000ff3600728c */ /* 0x000fe4000bfa5270 */
[----:B------:R-:W-:Y:S02]  /*1a70*/  USHF.L.U32 UR35, UR54, 0x6, URZ ;  /* 0x0000000636237899 */ /* 0x000fe400080006ff */
[----:B------:R-:W-:Y:S02]  /*1a80*/  ULEA UR19, UR52, 0xffffff80, 0x7 ;  /* 0xffffff8034137891 */ /* 0x000fe4000f8e38ff */
[----:B------:R-:W-:Y:S02]  /*1a90*/  UIMAD UR49, UR49, UR6, URZ ;  /* 0x00000006313172a4 */ /* 0x000fe4000f8e02ff */
[----:B0-----:R-:W-:Y:S02]  /*1aa0*/  ULEA UR44, UR44, UR10, 0x18 ;  /* 0x0000000a2c2c7291 */ /* 0x001fe4000f8ec0ff */
[----:B------:R-:W-:-:S12]  /*1ab0*/  UP2UR UR8, UPR, URZ, 0x2 ;  /* 0x00000002ff087883 */ /* 0x000fd80008000000 */
.L_x_41:
[----:B------:R-:W2:Y:S04]  /*1ac0*/  LDL.LU R5, [R1+0x4] ;  /* 0x0000040001057983 */ /* 0x000ea80000300800 */
[----:B------:R-:W3:Y:S01]  /*1ad0*/  LDL.LU R11, [R1] ;  /* 0x00000000010b7983 */ /* 0x000ee20000300800 */
[----:B-1----:R-:W-:Y:S02]  /*1ae0*/  UIADD3 UR20, UP0, UPT, UR56, 0x40, URZ ;  /* 0x0000004038147890 */ /* 0x002fe4000ff1e0ff */
[----:B------:R-:W-:Y:S02]  /*1af0*/  UISETP.NE.AND UP1, UPT, UR47, URZ, UPT ;  /* 0x000000ff2f00728c */ /* 0x000fe4000bf25270 */
[----:B------:R-:W-:Y:S02]  /*1b00*/  UIADD3.X UR21, UPT, UPT, URZ, UR57, URZ, UP0, !UPT ;  /* 0x00000039ff157290 */ /* 0x000fe400087fe4ff */
[----:B------:R-:W-:Y:S01]  /*1b10*/  UISETP.NE.AND UP2, UPT, UR46, URZ, UPT ;  /* 0x000000ff2e00728c */ /* 0x000fe2000bf45270 */
[----:B------:R-:W-:Y:S01]  /*1b20*/  UMOV UR17, UR48 ;  /* 0x0000003000117c82 */ /* 0x000fe20008000000 */
[----:B0-2---:R-:W-:-:S02]  /*1b30*/  LEA.HI R4, R5, R5, RZ, 0x1 ;  /* 0x0000000505047211 */ /* 0x005fc400078f08ff */
[----:B------:R-:W-:Y:S01]  /*1b40*/  R2UR UR8, R5 ;  /* 0x00000000050872ca */ /* 0x000fe200000e0000 */
[----:B------:R-:W-:Y:S01]  /*1b50*/  IMAD.U32 R5, RZ, RZ, UR47 ;  /* 0x0000002fff057e24 */ /* 0x000fe2000f8e00ff */
[----:B------:R-:W-:Y:S02]  /*1b60*/  R2UR UR10, R4 ;  /* 0x00000000040a72ca */ /* 0x000fe400000e0000 */
[----:B---3--:R-:W-:Y:S02]  /*1b70*/  IABS R6, R11 ;  /* 0x0000000b00067213 */ /* 0x008fe40000000000 */
[----:B------:R-:W-:Y:S02]  /*1b80*/  IABS R5, R5 ;  /* 0x0000000500057213 */ /* 0x000fe40000000000 */
[----:B------:R-:W-:Y:S02]  /*1b90*/  R2UR UR12, R11 ;  /* 0x000000000b0c72ca */ /* 0x000fe400000e0000 */
[----:B------:R-:W0:Y:S05]  /*1ba0*/  I2F.RP R10, R5 ;  /* 0x00000005000a7306 */ /* 0x000e2a0000209400 */
[----:B------:R-:W-:-:S02]  /*1bb0*/  ULOP3.LUT UR9, UR10, 0xfffffffe, URZ, 0xc0, !UPT ;  /* 0xfffffffe0a097892 */ /* 0x000fc4000f8ec0ff */
[----:B------:R-:W-:Y:S02]  /*1bc0*/  USHF.R.U32.HI UR10, URZ, 0x1, UR10 ;  /* 0x00000001ff0a7899 */ /* 0x000fe4000801160a */
[----:B------:R-:W-:Y:S02]  /*1bd0*/  UISETP.NE.AND UP0, UPT, UR8, UR9, UPT ;  /* 0x000000090800728c */ /* 0x000fe4000bf05270 */
[----:B------:R-:W-:Y:S02]  /*1be0*/  UIADD3 UR11, UPT, UPT, UR10, -0x1, URZ ;  /* 0xffffffff0a0b7890 */ /* 0x000fe4000fffe0ff */
[----:B------:R-:W-:Y:S01]  /*1bf0*/  UISETP.LT.AND UP0, UPT, UR8, URZ, UP0 ;  /* 0x000000ff0800728c */ /* 0x000fe20008701270 */
[----:B0-----:R-:W0:Y:S10]  /*1c00*/  MUFU.RCP R8, R10 ;  /* 0x0000000a00087308 */ /* 0x001e340000001000 */
[----:B------:R-:W-:-:S03]  /*1c10*/  @!UP0 UIADD3 UR11, UPT, UPT, UR10, URZ, URZ ;  /* 0x000000ff0a0b8290 */ /* 0x000fc6000fffe0ff */
[----:B------:R-:W-:Y:S01]  /*1c20*/  UMOV UR10, URZ ;  /* 0x000000ff000a7c82 */ /* 0x000fe20008000000 */
[----:B------:R-:W-:Y:S01]  /*1c30*/  USHF.L.U32 UR11, UR11, 0x8, URZ ;  /* 0x000000080b0b7899 */ /* 0x000fe200080006ff */
[----:B0-----:R-:W-:-:S03]  /*1c40*/  VIADD R8, R8, 0xffffffe ;  /* 0x0ffffffe08087836 */ /* 0x001fc60000000000 */
[----:B------:R-:W-:Y:S01]  /*1c50*/  ULEA UR11, UR54, UR11, 0x7 ;  /* 0x0000000b360b7291 */ /* 0x000fe2000f8e38ff */
[----:B------:R0:W1:Y:S02]  /*1c60*/  F2I.FTZ.U32.TRUNC.NTZ R9, R8 ;  /* 0x0000000800097305 */ /* 0x000064000021f000 */
[----:B0-----:R-:W-:Y:S02]  /*1c70*/  HFMA2 R8, -RZ, RZ, 0, 0 ;  /* 0x00000000ff087431 */ /* 0x001fe400000001ff */
[----:B-1----:R-:W-:-:S04]  /*1c80*/  IMAD.MOV R4, RZ, RZ, -R9 ;  /* 0x000000ffff047224 */ /* 0x002fc800078e0a09 */
[----:B------:R-:W-:-:S04]  /*1c90*/  IMAD R4, R4, R5, RZ ;  /* 0x0000000504047224 */ /* 0x000fc800078e02ff */
[----:B------:R-:W-:-:S06]  /*1ca0*/  IMAD.HI.U32 R7, R9, R4, R8 ;  /* 0x0000000409077227 */ /* 0x000fcc00078e0008 */
[----:B------:R-:W-:-:S04]  /*1cb0*/  IMAD.HI.U32 R7, R7, R6, RZ ;  /* 0x0000000607077227 */ /* 0x000fc800078e00ff */
[----:B------:R-:W-:-:S04]  /*1cc0*/  IMAD.MOV R4, RZ, RZ, -R7 ;  /* 0x000000ffff047224 */ /* 0x000fc800078e0a07 */
[----:B------:R-:W-:-:S05]  /*1cd0*/  IMAD R4, R5, R4, R6 ;  /* 0x0000000405047224 */ /* 0x000fca00078e0206 */
[----:B------:R-:W-:-:S13]  /*1ce0*/  ISETP.GT.U32.AND P0, PT, R5, R4, PT ;  /* 0x000000040500720c */ /* 0x000fda0003f04070 */
[----:B------:R-:W-:Y:S01]  /*1cf0*/  @!P0 IMAD.IADD R4, R4, 0x1, -R5 ;  /* 0x0000000104048824 */ /* 0x000fe200078e0a05 */
[----:B------:R-:W-:-:S04]  /*1d00*/  @!P0 IADD3 R7, PT, PT, R7, 0x1, RZ ;  /* 0x0000000107078810 */ /* 0x000fc80007ffe0ff */
[----:B------:R-:W-:Y:S01]  /*1d10*/  ISETP.GE.U32.AND P1, PT, R4, R5, PT ;  /* 0x000000050400720c */ /* 0x000fe20003f26070 */
[----:B------:R-:W-:Y:S01]  /*1d20*/  IMAD.U32 R5, RZ, RZ, UR46 ;  /* 0x0000002eff057e24 */ /* 0x000fe2000f8e00ff */
[----:B------:R-:W-:-:S04]  /*1d30*/  LOP3.LUT R4, R11, UR47, RZ, 0x3c, !PT ;  /* 0x0000002f0b047c12 */ /* 0x000fc8000f8e3cff */
[----:B------:R-:W-:Y:S02]  /*1d40*/  IABS R5, R5 ;  /* 0x0000000500057213 */ /* 0x000fe40000000000 */
[----:B------:R-:W-:Y:S02]  /*1d50*/  R2UR UR8, R4 ;  /* 0x00000000040872ca */ /* 0x000fe400000e0000 */
[----:B------:R-:W0:Y:S03]  /*1d60*/  I2F.RP R10, R5 ;  /* 0x00000005000a7306 */ /* 0x000e260000209400 */
[----:B------:R-:W-:-:S05]  /*1d70*/  @P1 VIADD R7, R7, 0x1 ;  /* 0x0000000107071836 */ /* 0x000fca0000000000 */
[----:B------:R-:W-:-:S03]  /*1d80*/  R2UR UR13, R7 ;  /* 0x00000000070d72ca */ /* 0x000fc600000e0000 */
[----:B------:R-:W-:Y:S01]  /*1d90*/  UISETP.GE.AND UP0, UPT, UR8, URZ, UPT ;  /* 0x000000ff0800728c */ /* 0x000fe2000bf06270 */
[----:B0-----:R-:W0:Y:S10]  /*1da0*/  MUFU.RCP R8, R10 ;  /* 0x0000000a00087308 */ /* 0x001e340000001000 */
[----:B------:R-:W-:-:S02]  /*1db0*/  @!UP0 UIADD3 UR13, UPT, UPT, -UR13, URZ, URZ ;  /* 0x000000ff0d0d8290 */ /* 0x000fc4000fffe1ff */
[----:B------:R-:W-:Y:S02]  /*1dc0*/  @!UP1 ULOP3.LUT UR13, URZ, UR47, URZ, 0x33, !UPT ;  /* 0x0000002fff0d9292 */ /* 0x000fe4000f8e33ff */
[----:B------:R-:W-:Y:S01]  /*1dd0*/  UISETP.NE.AND UP1, UPT, UR45, URZ, UPT ;  /* 0x000000ff2d00728c */ /* 0x000fe2000bf25270 */
[----:B0-----:R-:W-:-:S04]  /*1de0*/  IADD3 R8, PT, PT, R8, 0xffffffe, RZ ;  /* 0x0ffffffe08087810 */ /* 0x001fc80007ffe0ff */
[----:B------:R-:W0:Y:S02]  /*1df0*/  F2I.FTZ.U32.TRUNC.NTZ R9, R8 ;  /* 0x0000000800097305 */ /* 0x000e24000021f000 */
[----:B0-----:R-:W-:Y:S02]  /*1e00*/  IMAD.MOV R4, RZ, RZ, -R9 ;  /* 0x000000ffff047224 */ /* 0x001fe400078e0a09 */
[----:B------:R-:W-:Y:S02]  /*1e10*/  IMAD.MOV.U32 R8, RZ, RZ, RZ ;  /* 0x000000ffff087224 */ /* 0x000fe400078e00ff */
[----:B------:R-:W-:-:S04]  /*1e20*/  IMAD R7, R4, R5, RZ ;  /* 0x0000000504077224 */ /* 0x000fc800078e02ff */
[----:B------:R-:W-:-:S06]  /*1e30*/  IMAD.HI.U32 R7, R9, R7, R8 ;  /* 0x0000000709077227 */ /* 0x000fcc00078e0008 */
[----:B------:R-:W-:-:S05]  /*1e40*/  IMAD.HI.U32 R7, R7, R6, RZ ;  /* 0x0000000607077227 */ /* 0x000fca00078e00ff */
[----:B------:R-:W-:-:S05]  /*1e50*/  IADD3 R4, PT, PT, -R7, RZ, RZ ;  /* 0x000000ff07047210 */ /* 0x000fca0007ffe1ff */
[----:B------:R-:W-:-:S05]  /*1e60*/  IMAD R4, R5, R4, R6 ;  /* 0x0000000405047224 */ /* 0x000fca00078e0206 */
[----:B------:R-:W-:-:S13]  /*1e70*/  ISETP.GT.U32.AND P0, PT, R5, R4, PT ;  /* 0x000000040500720c */ /* 0x000fda0003f04070 */
[----:B------:R-:W-:Y:S02]  /*1e80*/  @!P0 IMAD.IADD R4, R4, 0x1, -R5 ;  /* 0x0000000104048824 */ /* 0x000fe400078e0a05 */
[----:B------:R-:W-:-:S03]  /*1e90*/  @!P0 VIADD R7, R7, 0x1 ;  /* 0x0000000107078836 */ /* 0x000fc60000000000 */
[----:B------:R-:W-:Y:S01]  /*1ea0*/  ISETP.GE.U32.AND P1, PT, R4, R5, PT ;  /* 0x000000050400720c */ /* 0x000fe20003f26070 */
[----:B------:R-:W-:Y:S01]  /*1eb0*/  IMAD.U32 R5, RZ, RZ, UR45 ;  /* 0x0000002dff057e24 */ /* 0x000fe2000f8e00ff */
[----:B------:R-:W-:-:S04]  /*1ec0*/  LOP3.LUT R4, R11, UR46, RZ, 0x3c, !PT ;  /* 0x0000002e0b047c12 */ /* 0x000fc8000f8e3cff */
[----:B------:R-:W-:Y:S02]  /*1ed0*/  IABS R5, R5 ;  /* 0x0000000500057213 */ /* 0x000fe40000000000 */
[----:B------:R-:W-:Y:S02]  /*1ee0*/  R2UR UR8, R4 ;  /* 0x00000000040872ca */ /* 0x000fe400000e0000 */
[----:B------:R-:W0:Y:S03]  /*1ef0*/  I2F.RP R10, R5 ;  /* 0x00000005000a7306 */ /* 0x000e260000209400 */
[----:B------:R-:W-:-:S04]  /*1f00*/  @P1 IADD3 R7, PT, PT, R7, 0x1, RZ ;  /* 0x0000000107071810 */ /* 0x000fc80007ffe0ff */
[----:B------:R-:W-:-:S04]  /*1f10*/  R2UR UR36, R7 ;  /* 0x00000000072472ca */ /* 0x000fc800000e0000 */
[----:B------:R-:W-:Y:S01]  /*1f20*/  UISETP.GE.AND UP0, UPT, UR8, URZ, UPT ;  /* 0x000000ff0800728c */ /* 0x000fe2000bf06270 */
[----:B0-----:R-:W0:Y:S10]  /*1f30*/  MUFU.RCP R8, R10 ;  /* 0x0000000a00087308 */ /* 0x001e340000001000 */
[----:B------:R-:W-:-:S02]  /*1f40*/  @!UP0 UIADD3 UR36, UPT, UPT, -UR36, URZ, URZ ;  /* 0x000000ff24248290 */ /* 0x000fc4000fffe1ff */
[----:B------:R-:W-:Y:S01]  /*1f50*/  @!UP2 ULOP3.LUT UR36, URZ, UR46, URZ, 0x33, !UPT ;  /* 0x0000002eff24a292 */ /* 0x000fe2000f8e33ff */
[----:B0-----:R-:W-:-:S04]  /*1f60*/  VIADD R8, R8, 0xffffffe ;  /* 0x0ffffffe08087836 */ /* 0x001fc80000000000 */
[----:B------:R-:W0:Y:S02]  /*1f70*/  F2I.FTZ.U32.TRUNC.NTZ R9, R8 ;  /* 0x0000000800097305 */ /* 0x000e24000021f000 */
[----:B0-----:R-:W-:Y:S01]  /*1f80*/  IADD3 R4, PT, PT, RZ, -R9, RZ ;  /* 0x80000009ff047210 */ /* 0x001fe20007ffe0ff */
[----:B------:R-:W-:-:S04]  /*1f90*/  IMAD.MOV.U32 R8, RZ, RZ, RZ ;  /* 0x000000ffff087224 */ /* 0x000fc800078e00ff */
[----:B------:R-:W-:-:S04]  /*1fa0*/  IMAD R7, R4, R5, RZ ;  /* 0x0000000504077224 */ /* 0x000fc800078e02ff */
[----:B------:R-:W-:-:S06]  /*1fb0*/  IMAD.HI.U32 R7, R9, R7, R8 ;  /* 0x0000000709077227 */ /* 0x000fcc00078e0008 */
[----:B------:R-:W-:-:S04]  /*1fc0*/  IMAD.HI.U32 R7, R7, R6, RZ ;  /* 0x0000000607077227 */ /* 0x000fc800078e00ff */
[----:B------:R-:W-:-:S04]  /*1fd0*/  IMAD.MOV R4, RZ, RZ, -R7 ;  /* 0x000000ffff047224 */ /* 0x000fc800078e0a07 */
[----:B------:R-:W-:-:S05]  /*1fe0*/  IMAD R4, R5, R4, R6 ;  /* 0x0000000405047224 */ /* 0x000fca00078e0206 */
[----:B------:R-:W-:-:S13]  /*1ff0*/  ISETP.GT.U32.AND P0, PT, R5, R4, PT ;  /* 0x000000040500720c */ /* 0x000fda0003f04070 */
[----:B------:R-:W-:Y:S01]  /*2000*/  @!P0 IADD3 R4, PT, PT, R4, -R5, RZ ;  /* 0x8000000504048210 */ /* 0x000fe20007ffe0ff */
[----:B------:R-:W-:-:S03]  /*2010*/  @!P0 VIADD R7, R7, 0x1 ;  /* 0x0000000107078836 */ /* 0x000fc60000000000 */
[----:B------:R-:W-:Y:S02]  /*2020*/  ISETP.GE.U32.AND P1, PT, R4, R5, PT ;  /* 0x000000050400720c */ /* 0x000fe40003f26070 */
[----:B------:R-:W-:-:S04]  /*2030*/  LOP3.LUT R4, R11, UR45, RZ, 0x3c, !PT ;  /* 0x0000002d0b047c12 */ /* 0x000fc8000f8e3cff */
[----:B------:R-:W-:-:S07]  /*2040*/  R2UR UR8, R4 ;  /* 0x00000000040872ca */ /* 0x000fce00000e0000 */
[----:B------:R-:W-:-:S04]  /*2050*/  @P1 IADD3 R7, PT, PT, R7, 0x1, RZ ;  /* 0x0000000107071810 */ /* 0x000fc80007ffe0ff */
[----:B------:R-:W-:Y:S02]  /*2060*/  R2UR UR28, R7 ;  /* 0x00000000071c72ca */ /* 0x000fe400000e0000 */
[----:B------:R-:W-:Y:S02]  /*2070*/  UISETP.GE.AND UP0, UPT, UR8, URZ, UPT ;  /* 0x000000ff0800728c */ /* 0x000fe4000bf06270 */
[----:B------:R-:W-:-:S04]  /*2080*/  UIADD3 UR8, UPT, UPT, -UR13, URZ, URZ ;  /* 0x000000ff0d087290 */ /* 0x000fc8000fffe1ff */
[----:B------:R-:W-:-:S05]  /*2090*/  UIMAD UR12, UR47, UR8, UR12 ;  /* 0x000000082f0c72a4 */ /* 0x000fca000f8e020c */
[----:B------:R-:W-:Y:S02]  /*20a0*/  @!UP0 UIADD3 UR28, UPT, UPT, -UR28, URZ, URZ ;  /* 0x000000ff1c1c8290 */ /* 0x000fe4000fffe1ff */
[----:B------:R-:W-:Y:S02]  /*20b0*/  @!UP1 ULOP3.LUT UR28, URZ, UR45, URZ, 0x33, !UPT ;  /* 0x0000002dff1c9292 */ /* 0x000fe4000f8e33ff */
[----:B------:R-:W-:-:S11]  /*20c0*/  UPLOP3.LUT UP1, UPT, UPT, UPT, UPT, 0x80, 0x8 ;  /* 0x000000000008789c */ /* 0x000fd60003f2f070 */
.L_x_25:
[----:B------:R-:W-:Y:S02]  /*20d0*/  USHF.L.U32 UR8, UR51, 0x1f, URZ ;  /* 0x0000001f33087899 */ /* 0x000fe400080006ff */
[----:B------:R-:W-:Y:S02]  /*20e0*/  ULEA UR9, UR17, UR44, 0x3 ;  /* 0x0000002c11097291 */ /* 0x000fe4000f8e18ff */
[----:B------:R-:W-:Y:S02]  /*20f0*/  UIADD3 UR48, UPT, UPT, UR17, 0x1, URZ ;  /* 0x0000000111307890 */ /* 0x000fe4000fffe0ff */
[----:B01----:R-:W-:Y:S02]  /*2100*/  MOV R4, UR8 ;  /* 0x0000000800047c02 */ /* 0x003fe40008000f00 */
[----:B------:R-:W-:-:S03]  /*2110*/  UISETP.NE.AND UP0, UPT, UR48, 0x2, UPT ;  /* 0x000000023000788c */ /* 0x000fc6000bf05270 */
[----:B------:R-:W0:Y:S01]  /*2120*/  SYNCS.PHASECHK.TRANS64.TRYWAIT P0, [UR9+0x10], R4 ;  /* 0x00001004ff0075a7 */ /* 0x000e220008001109 */
[----:B------:R-:W-:Y:S02]  /*2130*/  USEL UR48, UR48, URZ, UP0 ;  /* 0x000000ff30307287 */ /* 0x000fe40008000000 */
[----:B------:R-:W-:Y:S01]  /*2140*/  USEL UR16, URZ, 0x1, UP0 ;  /* 0x00000001ff107887 */ /* 0x000fe20008000000 */
[----:B0-----:R-:W-:Y:S11]  /*2150*/  @!P0 BRA `(.L_x_23) ;  /* 0x000000d800048947 */ /* 0x001ff60003800000 */
.L_x_170:
[----:B------:R-:W-:-:S09]  /*2160*/  UISETP.NE.AND UP0, UPT, UR54, URZ, UPT ;  /* 0x000000ff3600728c */ /* 0x000fd2000bf05270 */
[----:B------:R-:W-:Y:S05]  /*2170*/  BRA.U UP0, `(.L_x_24) ;  /* 0x00000001000c7547 */ /* 0x000fea000b800000 */
[----:B------:R-:W-:-:S13]  /*2180*/  ELECT P0, URZ, PT ;  /* 0x0000000000ff782f */ /* 0x000fda0003800000 */
[----:B0-----:R-:W-:-:S04]  /*2190*/  @P0 MOV R4, 0x8000 ;  /* 0x0000800000040802 */ /* 0x001fc80000000f00 */
[----:B------:R1:W-:Y:S03]  /*21a0*/  @P0 SYNCS.ARRIVE.TRANS64 RZ, [UR9], R4 ;  /* 0x00000004ffff09a7 */ /* 0x0003e60008000009 */
.L_x_24:
[----:B------:R-:W-:-:S13]  /*21b0*/  ELECT P0, URZ, PT ;  /* 0x0000000000ff782f */ /* 0x000fda0003800000 */
[----:B------:R-:W-:Y:S01]  /*21c0*/  @P0 R2UR.BROADCAST UR14, R3 ;  /* 0x00000000030e02ca */ /* 0x000fe200008e0000 */
[----:B------:R-:W-:Y:S02]  /*21d0*/  UPLOP3.LUT UP0, UPT, UPT, UPT, UP1, 0x80, 0x8 ;  /* 0x000000000008789c */ /* 0x000fe40003f0f010 */
[----:B------:R-:W-:Y:S02]  /*21e0*/  ULEA UR8, UR17, UR53, 0xe ;  /* 0x0000003511087291 */ /* 0x000fe4000f8e70ff */
[----:B------:R-:W-:Y:S02]  /*21f0*/  ULOP3.LUT UR9, UR9, 0xfefffff8, URZ, 0xc0, !UPT ;  /* 0xfefffff809097892 */ /* 0x000fe4000f8ec0ff */
[----:B------:R-:W-:Y:S01]  /*2200*/  ULOP3.LUT UR51, UR51, UR16, URZ, 0x3c, !UPT ;  /* 0x0000001033337292 */ /* 0x000fe2000f8e3cff */
[----:B------:R-:W-:Y:S01]  /*2210*/  UMOV UR17, UR48 ;  /* 0x0000003000117c82 */ /* 0x000fe20008000000 */
[----:B------:R-:W-:-:S05]  /*2220*/  UPLOP3.LUT UP1, UPT, UPT, UPT, UPT, 0x40, 0x4 ;  /* 0x000000000004789c */ /* 0x000fca0003f2e870 */
[----:B------:R2:W-:Y:S02]  /*2230*/  UTMALDG.5D.2CTA [UR8], [UR20], desc[URZ] ;  /* 0x0000ff08140075b4 */ /* 0x0005e40008221000 */
[----:B--2---:R-:W-:Y:S01]  /*2240*/  UMOV UR10, 0x80 ;  /* 0x00000080000a7882 */ /* 0x004fe20000000000 */
[----:B------:R-:W-:Y:S05]  /*2250*/  BRA.U UP0, `(.L_x_25) ;  /* 0xfffffffd009c7547 */ /* 0x000fea000b83ffff */
[----:B------:R-:W-:Y:S01]  /*2260*/  UIADD3 UR10, UP0, UPT, UR56, 0x100, URZ ;  /* 0x00000100380a7890 */ /* 0x000fe2000ff1e0ff */
[----:B------:R-:W-:Y:S01]  /*2270*/  UMOV UR34, URZ ;  /* 0x000000ff00227c82 */ /* 0x000fe20008000000 */
[----:B------:R-:W-:Y:S02]  /*2280*/  UPLOP3.LUT UP1, UPT, UPT, UPT, UPT, 0x80, 0x8 ;  /* 0x000000000008789c */ /* 0x000fe40003f2f070 */
[----:B------:R-:W-:-:S12]  /*2290*/  UIADD3.X UR11, UPT, UPT, URZ, UR57, URZ, UP0, !UPT ;  /* 0x00000039ff0b7290 */ /* 0x000fd800087fe4ff */
.L_x_28:
        /* <DEDUP_REMOVED lines=9> */
.L_x_172:
[----:B------:R-:W-:Y:S05]  /*2330*/  BRA.U UP6, `(.L_x_27) ;  /* 0x00000001060c7547 */ /* 0x000fea000b800000 */
[----:B------:R-:W-:-:S13]  /*2340*/  ELECT P0, URZ, PT ;  /* 0x0000000000ff782f */ /* 0x000fda0003800000 */
[----:B0-----:R-:W-:-:S04]  /*2350*/  @P0 MOV R4, 0x4000 ;  /* 0x0000400000040802 */ /* 0x001fc80000000f00 */
[----:B------:R1:W-:Y:S03]  /*2360*/  @P0 SYNCS.ARRIVE.TRANS64 RZ, [UR33+0x20], R4 ;  /* 0x00002004ffff09a7 */ /* 0x0003e60008000021 */
.L_x_27:
[----:B------:R-:W-:-:S13]  /*2370*/  ELECT P0, URZ, PT ;  /* 0x0000000000ff782f */ /* 0x000fda0003800000 */
[----:B------:R-:W-:Y:S01]  /*2380*/  @P0 R2UR.BROADCAST UR37, R3 ;  /* 0x00000000032502ca */ /* 0x000fe200008e0000 */
[----:B------:R-:W-:Y:S02]  /*2390*/  ULEA UR32, UR24, UR53, 0xd ;  /* 0x0000003518207291 */ /* 0x000fe4000f8e68ff */
[----:B------:R-:W-:Y:S02]  /*23a0*/  UIADD3 UR33, UPT, UPT, UR33, 0x20, URZ ;  /* 0x0000002021217890 */ /* 0x000fe4000fffe0ff */
[----:B------:R-:W-:Y:S02]  /*23b0*/  UPLOP3.LUT UP0, UPT, UPT, UPT, UP1, 0x80, 0x8 ;  /* 0x000000000008789c */ /* 0x000fe40003f0f010 */
[----:B------:R-:W-:Y:S02]  /*23c0*/  UIADD3 UR32, UPT, UPT, UR32, 0x8000, URZ ;  /* 0x0000800020207890 */ /* 0x000fe4000fffe0ff */
[----:B------:R-:W-:Y:S02]  /*23d0*/  ULOP3.LUT UR33, UR33, 0xfefffff8, URZ, 0xc0, !UPT ;  /* 0xfefffff821217892 */ /* 0x000fe4000f8ec0ff */
[----:B------:R-:W-:Y:S01]  /*23e0*/  ULOP3.LUT UR50, UR50, UR8, URZ, 0x3c, !UPT ;  /* 0x0000000832327292 */ /* 0x000fe2000f8e3cff */
[----:B------:R-:W-:Y:S01]  /*23f0*/  UMOV UR24, UR18 ;  /* 0x0000001200187c82 */ /* 0x000fe20008000000 */
[----:B------:R-:W-:-:S05]  /*2400*/  UPLOP3.LUT UP1, UPT, UPT, UPT, UPT, 0x40, 0x4 ;  /* 0x000000000004789c */ /* 0x000fca0003f2e870 */
[----:B------:R2:W-:Y:S02]  /*2410*/  UTMALDG.4D.2CTA [UR32], [UR10], desc[URZ] ;  /* 0x0000ff200a0075b4 */ /* 0x0005e40008219000 */
[----:B--2---:R-:W-:Y:S01]  /*2420*/  UMOV UR34, 0x80 ;  /* 0x0000008000227882 */ /* 0x004fe20000000000 */
[----:B------:R-:W-:Y:S05]  /*2430*/  BRA.U UP0, `(.L_x_28) ;  /* 0xfffffffd00987547 */ /* 0x000fea000b83ffff */
[----:B------:R-:W-:-:S09]  /*2440*/  UISETP.GE.AND UP0, UPT, UR52, 0x2, UPT ;  /* 0x000000023400788c */ /* 0x000fd2000bf06270 */
[----:B------:R-:W-:Y:S05]  /*2450*/  BRA.U !UP0, `(.L_x_29) ;  /* 0x0000000508347547 */ /* 0x000fea000b800000 */
[----:B------:R-:W2:Y:S01]  /*2460*/  S2UR UR16, SR_CgaCtaId ;  /* 0x00000000001079c3 */ /* 0x000ea20000008800 */
[----:B------:R-:W-:Y:S01]  /*2470*/  UIADD3 UR32, UP0, UPT, UR56, 0x100, URZ ;  /* 0x0000010038207890 */ /* 0x000fe2000ff1e0ff */
[----:B------:R-:W-:Y:S01]  /*2480*/  UMOV UR9, 0x400 ;  /* 0x0000040000097882 */ /* 0x000fe20000000000 */
[----:B------:R-:W-:Y:S02]  /*2490*/  UMOV UR8, 0x400 ;  /* 0x0000040000087882 */ /* 0x000fe40000000000 */
[----:B------:R-:W-:Y:S02]  /*24a0*/  UIADD3.X UR33, UPT, UPT, URZ, UR57, URZ, UP0, !UPT ;  /* 0x00000039ff217290 */ /* 0x000fe400087fe4ff */
[----:B------:R-:W-:Y:S01]  /*24b0*/  UIADD3 UR20, UP0, UPT, UR56, 0x1c0, URZ ;  /* 0x000001c038147890 */ /* 0x000fe2000ff1e0ff */
[----:B------:R-:W3:Y:S01]  /*24c0*/  S2UR UR14, SR_CgaCtaId ;  /* 0x00000000000e79c3 */ /* 0x000ee20000008800 */
[----:B------:R-:W-:Y:S01]  /*24d0*/  UMOV UR17, 0x1 ;  /* 0x0000000100117882 */ /* 0x000fe20000000000 */
[----:B------:R-:W-:-:S02]  /*24e0*/  UISETP.NE.AND UP2, UPT, UR54, URZ, UPT ;  /* 0x000000ff3600728c */ /* 0x000fc4000bf45270 */
[----:B------:R-:W-:Y:S02]  /*24f0*/  UIADD3.X UR21, UPT, UPT, URZ, UR57, URZ, UP0, !UPT ;  /* 0x00000039ff157290 */ /* 0x000fe400087fe4ff */
[----:B------:R-:W-:Y:S02]  /*2500*/  UISETP.NE.AND UP3, UPT, UR54, URZ, UPT ;  /* 0x000000ff3600728c */ /* 0x000fe4000bf65270 */
[----:B--2---:R-:W-:Y:S02]  /*2510*/  ULEA UR16, UR16, UR9, 0x18 ;  /* 0x0000000910107291 */ /* 0x004fe4000f8ec0ff */
[----:B---3--:R-:W-:-:S12]  /*2520*/  ULEA UR14, UR14, UR8, 0x18 ;  /* 0x000000080e0e7291 */ /* 0x008fd8000f8ec0ff */
.L_x_36:
[----:B------:R-:W-:Y:S01]  /*2530*/  UMOV UR24, UR17 ;  /* 0x0000001100187c82 */ /* 0x000fe20008000000 */
[----:B------:R-:W-:Y:S02]  /*2540*/  ULEA UR11, UR17, UR35, 0x7 ;  /* 0x00000023110b7291 */ /* 0x000fe4000f8e38ff */
[----:B------:R-:W-:Y:S01]  /*2550*/  UIADD3 UR17, UPT, UPT, UR17, 0x1, URZ ;  /* 0x0000000111117890 */ /* 0x000fe2000fffe0ff */
[----:B------:R-:W-:Y:S01]  /*2560*/  UMOV UR10, URZ ;  /* 0x000000ff000a7c82 */ /* 0x000fe20008000000 */
[----:B------:R-:W-:Y:S02]  /*2570*/  UPLOP3.LUT UP1, UPT, UPT, UPT, UPT, 0x80, 0x8 ;  /* 0x000000000008789c */ /* 0x000fe40003f2f070 */
[----:B------:R-:W-:-:S03]  /*2580*/  UISETP.NE.AND UP4, UPT, UR17, UR52, UPT ;  /* 0x000000341100728c */ /* 0x000fc6000bf85270 */
.L_x_32:
        /* <DEDUP_REMOVED lines=9> */
.L_x_174:
[----:B------:R-:W-:Y:S05]  /*2620*/  BRA.U UP2, `(.L_x_31) ;  /* 0x00000001020c7547 */ /* 0x000fea000b800000 */
[----:B------:R-:W-:-:S13]  /*2630*/  ELECT P0, URZ, PT ;  /* 0x0000000000ff782f */ /* 0x000fda0003800000 */
[----:B0-----:R-:W-:-:S04]  /*2640*/  @P0 MOV R4, 0x4000 ;  /* 0x0000400000040802 */ /* 0x001fc80000000f00 */
[----:B------:R1:W-:Y:S03]  /*2650*/  @P0 SYNCS.ARRIVE.TRANS64 RZ, [UR9+0x20], R4 ;  /* 0x00002004ffff09a7 */ /* 0x0003e60008000009 */
.L_x_31:
[----:B------:R-:W-:-:S13]  /*2660*/  ELECT P0, URZ, PT ;  /* 0x0000000000ff782f */ /* 0x000fda0003800000 */
[----:B------:R-:W-:Y:S01]  /*2670*/  @P0 R2UR.BROADCAST UR13, R3 ;  /* 0x00000000030d02ca */ /* 0x000fe200008e0000 */
[----:B------:R-:W-:Y:S02]  /*2680*/  ULEA UR8, UR18, UR53, 0xd ;  /* 0x0000003512087291 */ /* 0x000fe4000f8e68ff */
[----:B------:R-:W-:Y:S02]  /*2690*/  UIADD3 UR9, UPT, UPT, UR9, 0x20, URZ ;  /* 0x0000002009097890 */ /* 0x000fe4000fffe0ff */
[----:B------:R-:W-:Y:S02]  /*26a0*/  UPLOP3.LUT UP0, UPT, UPT, UPT, UP1, 0x80, 0x8 ;  /* 0x000000000008789c */ /* 0x000fe40003f0f010 */
[----:B------:R-:W-:Y:S02]  /*26b0*/  UIADD3 UR8, UPT, UPT, UR8, 0x8000, URZ ;  /* 0x0000800008087890 */ /* 0x000fe4000fffe0ff */
[----:B------:R-:W-:Y:S01]  /*26c0*/  ULOP3.LUT UR9, UR9, 0xfefffff8, URZ, 0xc0, !UPT ;  /* 0xfefffff809097892 */ /* 0x000fe2000f8ec0ff */
[----:B------:R-:W-:Y:S01]  /*26d0*/  UMOV UR12, UR36 ;  /* 0x00000024000c7c82 */ /* 0x000fe20008000000 */
[----:B------:R-:W-:Y:S01]  /*26e0*/  ULOP3.LUT UR50, UR50, UR25, URZ, 0x3c, !UPT ;  /* 0x0000001932327292 */ /* 0x000fe2000f8e3cff */
[----:B------:R-:W-:Y:S01]  /*26f0*/  UMOV UR18, UR34 ;  /* 0x0000002200127c82 */ /* 0x000fe20008000000 */
[----:B------:R-:W-:-:S05]  /*2700*/  UPLOP3.LUT UP1, UPT, UPT, UPT, UPT, 0x40, 0x4 ;  /* 0x000000000004789c */ /* 0x000fca0003f2e870 */
[----:B------:R2:W-:Y:S02]  /*2710*/  UTMALDG.4D.2CTA [UR8], [UR32], desc[URZ] ;  /* 0x0000ff08200075b4 */ /* 0x0005e40008219000 */
[----:B--2---:R-:W-:Y:S01]  /*2720*/  UMOV UR10, 0x80 ;  /* 0x00000080000a7882 */ /* 0x004fe20000000000 */
[----:B------:R-:W-:Y:S05]  /*2730*/  BRA.U UP0, `(.L_x_32) ;  /* 0xfffffffd00947547 */ /* 0x000fea000b83ffff */
[----:B------:R-:W-:Y:S01]  /*2740*/  UMOV UR9, URZ ;  /* 0x000000ff00097c82 */ /* 0x000fe20008000000 */
[----:B------:R-:W-:Y:S02]  /*2750*/  ULEA UR27, UR24, 0xffffff80, 0x7 ;  /* 0xffffff80181b7891 */ /* 0x000fe4000f8e38ff */
[----:B------:R-:W-:Y:S02]  /*2760*/  UPLOP3.LUT UP1, UPT, UPT, UPT, UPT, 0x80, 0x8 ;  /* 0x000000000008789c */ /* 0x000fe40003f2f070 */
.L_x_35:
        /* <DEDUP_REMOVED lines=9> */
.L_x_176:
[----:B------:R-:W-:Y:S05]  /*2800*/  BRA.U UP3, `(.L_x_34) ;  /* 0x00000001030c7547 */ /* 0x000fea000b800000 */
[----:B------:R-:W-:-:S13]  /*2810*/  ELECT P0, URZ, PT ;  /* 0x0000000000ff782f */ /* 0x000fda0003800000 */
[----:B0-----:R-:W-:-:S04]  /*2820*/  @P0 MOV R4, 0x4000 ;  /* 0x0000400000040802 */ /* 0x001fc80000000f00 */
[----:B------:R1:W-:Y:S03]  /*2830*/  @P0 SYNCS.ARRIVE.TRANS64 RZ, [UR25+0x20], R4 ;  /* 0x00002004ffff09a7 */ /* 0x0003e60008000019 */
.L_x_34:
[----:B------:R-:W-:-:S13]  /*2840*/  ELECT P0, URZ, PT ;  /* 0x0000000000ff782f */ /* 0x000fda0003800000 */
[----:B------:R-:W-:Y:S01]  /*2850*/  @P0 R2UR.BROADCAST UR29, R3 ;  /* 0x00000000031d02ca */ /* 0x000fe200008e0000 */
[----:B------:R-:W-:Y:S02]  /*2860*/  ULEA UR24, UR34, UR53, 0xd ;  /* 0x0000003522187291 */ /* 0x000fe4000f8e68ff */
[----:B------:R-:W-:Y:S02]  /*2870*/  UIADD3 UR25, UPT, UPT, UR25, 0x20, URZ ;  /* 0x0000002019197890 */ /* 0x000fe4000fffe0ff */
[----:B------:R-:W-:Y:S02]  /*2880*/  UIADD3 UR26, UPT, UPT, UR35, UR9, URZ ;  /* 0x00000009231a7290 */ /* 0x000fe4000fffe0ff */
[----:B------:R-:W-:Y:S02]  /*2890*/  UIADD3 UR24, UPT, UPT, UR24, 0x10000, URZ ;  /* 0x0001000018187890 */ /* 0x000fe4000fffe0ff */
[----:B------:R-:W-:Y:S02]  /*28a0*/  ULOP3.LUT UR25, UR25, 0xfefffff8, URZ, 0xc0, !UPT ;  /* 0xfefffff819197892 */ /* 0x000fe4000f8ec0ff */
[----:B------:R-:W-:-:S02]  /*28b0*/  UPLOP3.LUT UP0, UPT, UPT, UPT, UP1, 0x80, 0x8 ;  /* 0x000000000008789c */ /* 0x000fc40003f0f010 */
[----:B------:R-:W-:Y:S01]  /*28c0*/  ULOP3.LUT UR50, UR50, UR8, URZ, 0x3c, !UPT ;  /* 0x0000000832327292 */ /* 0x000fe2000f8e3cff */
[----:B------:R-:W-:Y:S01]  /*28d0*/  UMOV UR9, 0x80 ;  /* 0x0000008000097882 */ /* 0x000fe20000000000 */
[----:B------:R-:W-:Y:S01]  /*28e0*/  UMOV UR34, UR18 ;  /* 0x0000001200227c82 */ /* 0x000fe20008000000 */
[----:B------:R-:W-:Y:S02]  /*28f0*/  UPLOP3.LUT UP1, UPT, UPT, UPT, UPT, 0x40, 0x4 ;  /* 0x000000000004789c */ /* 0x000fe40003f2e870 */
[----:B------:R2:W-:Y:S02]  /*2900*/  UTMALDG.4D.2CTA [UR24], [UR20], desc[URZ] ;  /* 0x0000ff18140075b4 */ /* 0x0005e40008219000 */
[----:B--2---:R-:W-:Y:S07]  /*2910*/  BRA.U UP0, `(.L_x_35) ;  /* 0xfffffffd00947547 */ /* 0x004fee000b83ffff */
[----:B------:R-:W-:Y:S05]  /*2920*/  BRA.U UP4, `(.L_x_36) ;  /* 0xfffffffd04007547 */ /* 0x000fea000b83ffff */
.L_x_29:
[----:B------:R-:W-:Y:S01]  /*2930*/  UIADD3 UR10, UP0, UPT, UR56, 0x1c0, URZ ;  /* 0x000001c0380a7890 */ /* 0x000fe2000ff1e0ff */
[----:B------:R-:W-:Y:S01]  /*2940*/  UMOV UR13, UR18 ;  /* 0x00000012000d7c82 */ /* 0x000fe20008000000 */
[----:B------:R-:W-:Y:S02]  /*2950*/  UMOV UR9, URZ ;  /* 0x000000ff00097c82 */ /* 0x000fe40008000000 */
[----:B------:R-:W-:Y:S02]  /*2960*/  UIADD3.X UR11, UPT, UPT, URZ, UR57, URZ, UP0, !UPT ;  /* 0x00000039ff0b7290 */ /* 0x000fe400087fe4ff */
[----:B------:R-:W-:-:S11]  /*2970*/  UPLOP3.LUT UP1, UPT, UPT, UPT, UPT, 0x80, 0x8 ;  /* 0x000000000008789c */ /* 0x000fd60003f2f070 */
.L_x_39:
        /* <DEDUP_REMOVED lines=9> */
.L_x_178:
[----:B------:R-:W-:Y:S05]  /*2a10*/  BRA.U UP5, `(.L_x_38) ;  /* 0x00000001050c7547 */ /* 0x000fea000b800000 */
[----:B------:R-:W-:-:S13]  /*2a20*/  ELECT P0, URZ, PT ;  /* 0x0000000000ff782f */ /* 0x000fda0003800000 */
[----:B0-----:R-:W-:-:S04]  /*2a30*/  @P0 MOV R4, 0x4000 ;  /* 0x0000400000040802 */ /* 0x001fc80000000f00 */
[----:B------:R1:W-:Y:S03]  /*2a40*/  @P0 SYNCS.ARRIVE.TRANS64 RZ, [UR17+0x20], R4 ;  /* 0x00002004ffff09a7 */ /* 0x0003e60008000011 */
.L_x_38:
[----:B------:R-:W-:-:S13]  /*2a50*/  ELECT P0, URZ, PT ;  /* 0x0000000000ff782f */ /* 0x000fda0003800000 */
[----:B------:R-:W-:Y:S01]  /*2a60*/  @P0 R2UR.BROADCAST UR21, R3 ;  /* 0x00000000031502ca */ /* 0x000fe200008e0000 */
[----:B------:R-:W-:Y:S02]  /*2a70*/  ULEA UR16, UR13, UR53, 0xd ;  /* 0x000000350d107291 */ /* 0x000fe4000f8e68ff */
[----:B------:R-:W-:Y:S02]  /*2a80*/  UIADD3 UR17, UPT, UPT, UR17, 0x20, URZ ;  /* 0x0000002011117890 */ /* 0x000fe4000fffe0ff */
[----:B------:R-:W-:Y:S02]  /*2a90*/  UIADD3 UR18, UPT, UPT, UR35, UR9, URZ ;  /* 0x0000000923127290 */ /* 0x000fe4000fffe0ff */
[----:B------:R-:W-:Y:S02]  /*2aa0*/  UIADD3 UR16, UPT, UPT, UR16, 0x10000, URZ ;  /* 0x0001000010107890 */ /* 0x000fe4000fffe0ff */
[----:B------:R-:W-:Y:S01]  /*2ab0*/  ULOP3.LUT UR17, UR17, 0xfefffff8, URZ, 0xc0, !UPT ;  /* 0xfefffff811117892 */ /* 0x000fe2000f8ec0ff */
[----:B------:R-:W-:Y:S01]  /*2ac0*/  UMOV UR20, UR28 ;  /* 0x0000001c00147c82 */ /* 0x000fe20008000000 */
[----:B------:R-:W-:-:S02]  /*2ad0*/  UPLOP3.LUT UP0, UPT, UPT, UPT, UP1, 0x80, 0x8 ;  /* 0x000000000008789c */ /* 0x000fc40003f0f010 */
[----:B------:R-:W-:Y:S01]  /*2ae0*/  ULOP3.LUT UR50, UR50, UR8, URZ, 0x3c, !UPT ;  /* 0x0000000832327292 */ /* 0x000fe2000f8e3cff */
[----:B------:R-:W-:Y:S01]  /*2af0*/  UMOV UR9, 0x80 ;  /* 0x0000008000097882 */ /* 0x000fe20000000000 */
[----:B------:R-:W-:-:S03]  /*2b00*/  UMOV UR13, UR24 ;  /* 0x00000018000d7c82 */ /* 0x000fc60008000000 */
[----:B------:R2:W-:Y:S01]  /*2b10*/  UTMALDG.4D.2CTA [UR16], [UR10], desc[URZ] ;  /* 0x0000ff100a0075b4 */ /* 0x0005e20008219000 */
[----:B------:R-:W-:Y:S01]  /*2b20*/  UPLOP3.LUT UP1, UPT, UPT, UPT, UPT, 0x40, 0x4 ;  /* 0x000000000004789c */ /* 0x000fe20003f2e870 */
[----:B--2---:R-:W-:Y:S10]  /*2b30*/  BRA.U UP0, `(.L_x_39) ;  /* 0xfffffffd00907547 */ /* 0x004ff4000b83ffff */
[----:B------:R-:W2:Y:S01]  /*2b40*/  LDC R5, c[0x0][0x664] ;  /* 0x00019900ff057b82 */ /* 0x000ea20000000800 */
[----:B------:R-:W-:Y:S01]  /*2b50*/  IADD3 R0, PT, PT, R0, UR49, RZ ;  /* 0x0000003100007c10 */ /* 0x000fe2000fffe0ff */
[----:B------:R-:W-:-:S03]  /*2b60*/  UISETP.NE.AND UP0, UPT, UR22, URZ, UPT ;  /* 0x000000ff1600728c */ /* 0x000fc6000bf05270 */
[----:B01----:R-:W-:-:S03]  /*2b70*/  IABS R4, R0 ;  /* 0x0000000000047213 */ /* 0x003fc60000000000 */
[----:B------:R-:W0:Y:S01]  /*2b80*/  LDC R6, c[0x0][0x668] ;  /* 0x00019a00ff067b82 */ /* 0x000e220000000800 */
[----:B--2---:R-:W-:-:S04]  /*2b90*/  IABS R8, R5 ;  /* 0x0000000500087213 */ /* 0x004fc80000000000 */
[----:B------:R-:W1:Y:S01]  /*2ba0*/  I2F.RP R9, R8 ;  /* 0x0000000800097306 */ /* 0x000e620000209400 */
[----:B0-----:R-:W-:-:S07]  /*2bb0*/  IABS R3, R6 ;  /* 0x0000000600037213 */ /* 0x001fce0000000000 */
[----:B-1----:R-:W0:Y:S02]  /*2bc0*/  MUFU.RCP R10, R9 ;  /* 0x00000009000a7308 */ /* 0x002e240000001000 */
[----:B0-----:R-:W-:Y:S02]  /*2bd0*/  VIADD R10, R10, 0xffffffe ;  /* 0x0ffffffe0a0a7836 */ /* 0x001fe40000000000 */
[----:B------:R-:W-:-:S04]  /*2be0*/  IMAD.MOV.U32 R9, RZ, RZ, R3 ;  /* 0x000000ffff097224 */ /* 0x000fc800078e0003 */
[----:B------:R-:W0:Y:S08]  /*2bf0*/  F2I.FTZ.U32.TRUNC.NTZ R11, R10 ;  /* 0x0000000a000b7305 */ /* 0x000e30000021f000 */
[----:B------:R-:W1:Y:S01]  /*2c00*/  I2F.RP R3, R9 ;  /* 0x0000000900037306 */ /* 0x000e620000209400 */
[----:B0-----:R-:W-:Y:S02]  /*2c10*/  IMAD.MOV R7, RZ, RZ, -R11 ;  /* 0x000000ffff077224 */ /* 0x001fe400078e0a0b */
[----:B------:R-:W-:-:S02]  /*2c20*/  IMAD.MOV.U32 R10, RZ, RZ, RZ ;  /* 0x000000ffff0a7224 */ /* 0x000fc400078e00ff */
[----:B------:R-:W-:-:S04]  /*2c30*/  IMAD R7, R7, R8, RZ ;  /* 0x0000000807077224 */ /* 0x000fc800078e02ff */
[----:B------:R-:W-:Y:S01]  /*2c40*/  IMAD.HI.U32 R7, R11, R7, R10 ;  /* 0x000000070b077227 */ /* 0x000fe200078e000a */
[----:B-1----:R-:W0:Y:S05]  /*2c50*/  MUFU.RCP R3, R3 ;  /* 0x0000000300037308 */ /* 0x002e2a0000001000 */
[----:B------:R-:W-:-:S05]  /*2c60*/  IMAD.HI.U32 R10, R7, R4, RZ ;  /* 0x00000004070a7227 */ /* 0x000fca00078e00ff */
[----:B------:R-:W-:-:S05]  /*2c70*/  IADD3 R7, PT, PT, -R10, RZ, RZ ;  /* 0x000000ff0a077210 */ /* 0x000fca0007ffe1ff */
[----:B------:R-:W-:Y:S01]  /*2c80*/  IMAD R7, R8, R7, R4 ;  /* 0x0000000708077224 */ /* 0x000fe200078e0204 */
[----:B------:R-:W-:Y:S01]  /*2c90*/  LOP3.LUT R4, R0, R5, RZ, 0x3c, !PT ;  /* 0x0000000500047212 */ /* 0x000fe200078e3cff */
[----:B0-----:R-:W-:-:S03]  /*2ca0*/  VIADD R11, R3, 0xffffffe ;  /* 0x0ffffffe030b7836 */ /* 0x001fc60000000000 */
[----:B------:R-:W-:Y:S02]  /*2cb0*/  ISETP.GT.U32.AND P0, PT, R8, R7, PT ;  /* 0x000000070800720c */ /* 0x000fe40003f04070 */
[----:B------:R-:W-:Y:S01]  /*2cc0*/  ISETP.GE.AND P1, PT, R4, RZ, PT ;  /* 0x000000ff0400720c */ /* 0x000fe20003f26270 */
[----:B------:R-:W0:Y:S10]  /*2cd0*/  F2I.FTZ.U32.TRUNC.NTZ R11, R11 ;  /* 0x0000000b000b7305 */ /* 0x000e34000021f000 */
[----:B------:R-:W-:Y:S01]  /*2ce0*/  @!P0 IMAD.IADD R7, R7, 0x1, -R8 ;  /* 0x0000000107078824 */ /* 0x000fe200078e0a08 */
[----:B------:R-:W-:-:S02]  /*2cf0*/  @!P0 IADD3 R10, PT, PT, R10, 0x1, RZ ;  /* 0x000000010a0a8810 */ /* 0x000fc40007ffe0ff */
[----:B------:R-:W-:Y:S02]  /*2d00*/  ISETP.NE.AND P0, PT, R5, RZ, PT ;  /* 0x000000ff0500720c */ /* 0x000fe40003f05270 */
[----:B------:R-:W-:Y:S02]  /*2d10*/  ISETP.GE.U32.AND P4, PT, R7, R8, PT ;  /* 0x000000080700720c */ /* 0x000fe40003f86070 */
[----:B0-----:R-:W-:-:S05]  /*2d20*/  IADD3 R3, PT, PT, RZ, -R11, RZ ;  /* 0x8000000bff037210 */ /* 0x001fca0007ffe0ff */
[----:B------:R-:W-:-:S06]  /*2d30*/  IMAD R7, R3, R9, RZ ;  /* 0x0000000903077224 */ /* 0x000fcc00078e02ff */
[----:B------:R-:W-:-:S04]  /*2d40*/  @P4 VIADD R10, R10, 0x1 ;  /* 0x000000010a0a4836 */ /* 0x000fc80000000000 */
[----:B------:R-:W-:Y:S02]  /*2d50*/  IMAD.MOV.U32 R4, RZ, RZ, R10 ;  /* 0x000000ffff047224 */ /* 0x000fe400078e000a */
[----:B------:R-:W-:Y:S02]  /*2d60*/  HFMA2 R10, -RZ, RZ, 0, 0 ;  /* 0x00000000ff0a7431 */ /* 0x000fe400000001ff */
[----:B------:R-:W-:Y:S01]  /*2d70*/  @!P1 IMAD.MOV R4, RZ, RZ, -R4 ;  /* 0x000000ffff049224 */ /* 0x000fe200078e0a04 */
[----:B------:R-:W-:-:S04]  /*2d80*/  @!P0 LOP3.LUT R4, RZ, R5, RZ, 0x33, !PT ;  /* 0x00000005ff048212 */ /* 0x000fc800078e33ff */
[----:B------:R-:W-:Y:S01]  /*2d90*/  IABS R3, R4 ;  /* 0x0000000400037213 */ /* 0x000fe20000000000 */
[----:B------:R-:W-:Y:S01]  /*2da0*/  IMAD.HI.U32 R7, R11, R7, R10 ;  /* 0x000000070b077227 */ /* 0x000fe200078e000a */
[----:B------:R-:W-:-:S03]  /*2db0*/  ISETP.GE.AND P1, PT, R4, RZ, PT ;  /* 0x000000ff0400720c */ /* 0x000fc60003f26270 */
[----:B------:R-:W-:Y:S02]  /*2dc0*/  IMAD.MOV R4, RZ, RZ, -R4 ;  /* 0x000000ffff047224 */ /* 0x000fe400078e0a04 */
[----:B------:R-:W-:-:S04]  /*2dd0*/  IMAD.HI.U32 R7, R7, R3, RZ ;  /* 0x0000000307077227 */ /* 0x000fc800078e00ff */
[----:B------:R-:W-:Y:S02]  /*2de0*/  IMAD.MOV R8, RZ, RZ, -R7 ;  /* 0x000000ffff087224 */ /* 0x000fe400078e0a07 */
[----:B------:R-:W-:Y:S02]  /*2df0*/  IMAD R4, R5, R4, R0 ;  /* 0x0000000405047224 */ /* 0x000fe400078e0200 */
[----:B------:R-:W-:Y:S01]  /*2e00*/  IMAD R7, R9, R8, R3 ;  /* 0x0000000809077224 */ /* 0x000fe200078e0203 */
[----:B------:R-:W-:-:S04]  /*2e10*/  MOV R3, RZ ;  /* 0x000000ff00037202 */ /* 0x000fc80000000f00 */
[----:B------:R-:W-:-:S13]  /*2e20*/  ISETP.GT.U32.AND P0, PT, R9, R7, PT ;  /* 0x000000070900720c */ /* 0x000fda0003f04070 */
[----:B------:R-:W-:Y:S02]  /*2e30*/  @!P0 IADD3 R7, PT, PT, R7, -R9, RZ ;  /* 0x8000000907078210 */ /* 0x000fe40007ffe0ff */
[----:B------:R-:W-:Y:S02]  /*2e40*/  ISETP.NE.AND P0, PT, R6, RZ, PT ;  /* 0x000000ff0600720c */ /* 0x000fe40003f05270 */
[----:B------:R-:W-:-:S13]  /*2e50*/  ISETP.GT.U32.AND P4, PT, R9, R7, PT ;  /* 0x000000070900720c */ /* 0x000fda0003f84070 */
[----:B------:R-:W-:-:S05]  /*2e60*/  @!P4 IMAD.IADD R7, R7, 0x1, -R9 ;  /* 0x000000010707c824 */ /* 0x000fca00078e0a09 */
[----:B------:R-:W-:Y:S02]  /*2e70*/  @!P1 IADD3 R7, PT, PT, -R7, RZ, RZ ;  /* 0x000000ff07079210 */ /* 0x000fe40007ffe1ff */
[----:B------:R-:W-:-:S05]  /*2e80*/  @!P0 LOP3.LUT R7, RZ, R6, RZ, 0x33, !PT ;  /* 0x00000006ff078212 */ /* 0x000fca00078e33ff */
[----:B------:R0:W-:Y:S04]  /*2e90*/  STL [R1], R7 ;  /* 0x0000000701007387 */ /* 0x0001e80000100800 */
[----:B------:R0:W-:Y:S01]  /*2ea0*/  STL [R1+0x4], R4 ;  /* 0x0000040401007387 */ /* 0x0001e20000100800 */
[----:B------:R-:W-:Y:S05]  /*2eb0*/  BRA.U !UP0, `(.L_x_40) ;  /* 0x0000000108c07547 */ /* 0x000fea000b800000 */
[----:B------:R-:W-:Y:S01]  /*2ec0*/  IABS R9, UR22 ;  /* 0x0000001600097c13 */ /* 0x000fe20008000000 */
[----:B------:R-:W1:Y:S01]  /*2ed0*/  LDC R6, c[0x0][0x66c] ;  /* 0x00019b00ff067b82 */ /* 0x000e620000000800 */
[----:B0-----:R-:W-:Y:S02]  /*2ee0*/  IABS R7, R0 ;  /* 0x0000000000077213 */ /* 0x001fe40000000000 */
[----:B------:R-:W0:Y:S08]  /*2ef0*/  I2F.RP R3, R9 ;  /* 0x0000000900037306 */ /* 0x000e300000209400 */
[----:B0-----:R-:W0:Y:S01]  /*2f00*/  MUFU.RCP R10, R3 ;  /* 0x00000003000a7308 */ /* 0x001e220000001000 */
[----:B-1----:R-:W-:-:S07]  /*2f10*/  IABS R5, R6 ;  /* 0x0000000600057213 */ /* 0x002fce0000000000 */
[----:B------:R-:W-:Y:S01]  /*2f20*/  I2F.RP R4, R5 ;  /* 0x0000000500047306 */ /* 0x000fe20000209400 */
[----:B0-----:R-:W-:Y:S01]  /*2f30*/  VIADD R10, R10, 0xffffffe ;  /* 0x0ffffffe0a0a7836 */ /* 0x001fe20000000000 */
[----:B------:R-:W-:-:S06]  /*2f40*/  IABS R3, UR22 ;  /* 0x0000001600037c13 */ /* 0x000fcc0008000000 */
[----:B------:R-:W0:Y:S01]  /*2f50*/  F2I.FTZ.U32.TRUNC.NTZ R11, R10 ;  /* 0x0000000a000b7305 */ /* 0x000e22000021f000 */
[----:B------:R-:W-:Y:S02]  /*2f60*/  IMAD.MOV R3, RZ, RZ, -R3 ;  /* 0x000000ffff037224 */ /* 0x000fe400078e0a03 */
[----:B0-----:R-:W-:Y:S01]  /*2f70*/  IMAD.MOV R8, RZ, RZ, -R11 ;  /* 0x000000ffff087224 */ /* 0x001fe200078e0a0b */
[----:B------:R-:W-:-:S03]  /*2f80*/  MOV R10, RZ ;  /* 0x000000ff000a7202 */ /* 0x000fc60000000f00 */
[----:B------:R-:W-:-:S04]  /*2f90*/  IMAD R8, R8, R9, RZ ;  /* 0x0000000908087224 */ /* 0x000fc800078e02ff */
[----:B------:R-:W-:-:S06]  /*2fa0*/  IMAD.HI.U32 R8, R11, R8, R10 ;  /* 0x000000080b087227 */ /* 0x000fcc00078e000a */
[----:B------:R-:W-:-:S04]  /*2fb0*/  IMAD.HI.U32 R8, R8, R7, RZ ;  /* 0x0000000708087227 */ /* 0x000fc800078e00ff */
[----:B------:R-:W-:Y:S01]  /*2fc0*/  IMAD R10, R8, R3, R7 ;  /* 0x00000003080a7224 */ /* 0x000fe200078e0207 */
[----:B------:R-:W-:Y:S01]  /*2fd0*/  LOP3.LUT R7, R0, UR22, RZ, 0x3c, !PT ;  /* 0x0000001600077c12 */ /* 0x000fe2000f8e3cff */
[----:B------:R-:W0:Y:S03]  /*2fe0*/  MUFU.RCP R3, R4 ;  /* 0x0000000400037308 */ /* 0x000e260000001000 */
[----:B------:R-:W-:Y:S02]  /*2ff0*/  ISETP.GT.U32.AND P0, PT, R9, R10, PT ;  /* 0x0000000a0900720c */ /* 0x000fe40003f04070 */
[----:B------:R-:W-:-:S11]  /*3000*/  ISETP.GE.AND P1, PT, R7, RZ, PT ;  /* 0x000000ff0700720c */ /* 0x000fd60003f26270 */
[----:B------:R-:W-:Y:S01]  /*3010*/  @!P0 IMAD.IADD R10, R10, 0x1, -R9 ;  /* 0x000000010a0a8824 */ /* 0x000fe200078e0a09 */
[----:B0-----:R-:W-:Y:S01]  /*3020*/  IADD3 R3, PT, PT, R3, 0xffffffe, RZ ;  /* 0x0ffffffe03037810 */ /* 0x001fe20007ffe0ff */
[----:B------:R-:W-:Y:S01]  /*3030*/  @!P0 VIADD R8, R8, 0x1 ;  /* 0x0000000108088836 */ /* 0x000fe20000000000 */
[----:B------:R-:W-:Y:S02]  /*3040*/  ISETP.NE.AND P0, PT, RZ, UR22, PT ;  /* 0x00000016ff007c0c */ /* 0x000fe4000bf05270 */
[----:B------:R-:W-:Y:S02]  /*3050*/  ISETP.GE.U32.AND P4, PT, R10, R9, PT ;  /* 0x000000090a00720c */ /* 0x000fe40003f86070 */
[----:B------:R-:W0:Y:S11]  /*3060*/  F2I.FTZ.U32.TRUNC.NTZ R9, R3 ;  /* 0x0000000300097305 */ /* 0x000e36000021f000 */
[----:B------:R-:W-:-:S02]  /*3070*/  @P4 VIADD R8, R8, 0x1 ;  /* 0x0000000108084836 */ /* 0x000fc40000000000 */
[----:B0-----:R-:W-:-:S03]  /*3080*/  IMAD.MOV R7, RZ, RZ, -R9 ;  /* 0x000000ffff077224 */ /* 0x001fc600078e0a09 */
[----:B------:R-:W-:Y:S02]  /*3090*/  MOV R4, R8 ;  /* 0x0000000800047202 */ /* 0x000fe40000000f00 */
[----:B------:R-:W-:Y:S01]  /*30a0*/  MOV R8, RZ ;  /* 0x000000ff00087202 */ /* 0x000fe20000000f00 */
[----:B------:R-:W-:Y:S02]  /*30b0*/  IMAD R7, R7, R5, RZ ;  /* 0x0000000507077224 */ /* 0x000fe400078e02ff */
[----:B------:R-:W-:Y:S01]  /*30c0*/  @!P1 IMAD.MOV R4, RZ, RZ, -R4 ;  /* 0x000000ffff049224 */ /* 0x000fe200078e0a04 */
[----:B------:R-:W-:Y:S01]  /*30d0*/  @!P0 LOP3.LUT R4, RZ, UR22, RZ, 0x33, !PT ;  /* 0x00000016ff048c12 */ /* 0x000fe2000f8e33ff */
[----:B------:R-:W-:-:S03]  /*30e0*/  IMAD.HI.U32 R7, R9, R7, R8 ;  /* 0x0000000709077227 */ /* 0x000fc600078e0008 */
[----:B------:R-:W-:Y:S02]  /*30f0*/  IABS R3, R4 ;  /* 0x0000000400037213 */ /* 0x000fe40000000000 */
[----:B------:R-:W-:-:S03]  /*3100*/  ISETP.GE.AND P1, PT, R4, RZ, PT ;  /* 0x000000ff0400720c */ /* 0x000fc60003f26270 */
[----:B------:R-:W-:-:S04]  /*3110*/  IMAD.HI.U32 R7, R7, R3, RZ ;  /* 0x0000000307077227 */ /* 0x000fc800078e00ff */
[----:B------:R-:W-:-:S04]  /*3120*/  IMAD.MOV R8, RZ, RZ, -R7 ;  /* 0x000000ffff087224 */ /* 0x000fc800078e0a07 */
[----:B------:R-:W-:-:S05]  /*3130*/  IMAD R8, R5, R8, R3 ;  /* 0x0000000805087224 */ /* 0x000fca00078e0203 */
[----:B------:R-:W-:-:S13]  /*3140*/  ISETP.GT.U32.AND P0, PT, R5, R8, PT ;  /* 0x000000080500720c */ /* 0x000fda0003f04070 */
[----:B------:R-:W-:Y:S01]  /*3150*/  @!P0 IMAD.IADD R8, R8, 0x1, -R5 ;  /* 0x0000000108088824 */ /* 0x000fe200078e0a05 */
[----:B------:R-:W-:-:S04]  /*3160*/  ISETP.NE.AND P0, PT, R6, RZ, PT ;  /* 0x000000ff0600720c */ /* 0x000fc80003f05270 */
[----:B------:R-:W-:-:S13]  /*3170*/  ISETP.GT.U32.AND P4, PT, R5, R8, PT ;  /* 0x000000080500720c */ /* 0x000fda0003f84070 */
[----:B------:R-:W-:-:S05]  /*3180*/  @!P4 IADD3 R8, PT, PT, R8, -R5, RZ ;  /* 0x800000050808c210 */ /* 0x000fca0007ffe0ff */
[----:B------:R-:W-:-:S05]  /*3190*/  IMAD.MOV.U32 R3, RZ, RZ, R8 ;  /* 0x000000ffff037224 */ /* 0x000fca00078e0008 */
[----:B------:R-:W-:Y:S02]  /*31a0*/  @!P1 IADD3 R3, PT, PT, -R3, RZ, RZ ;  /* 0x000000ff03039210 */ /* 0x000fe40007ffe1ff */
[----:B------:R-:W-:-:S07]  /*31b0*/  @!P0 LOP3.LUT R3, RZ, R6, RZ, 0x33, !PT ;  /* 0x00000006ff038212 */ /* 0x000fce00078e33ff */
.L_x_40:
[----:B------:R-:W-:-:S13]  /*31c0*/  ISETP.GE.AND P0, PT, R0, UR5, PT ;  /* 0x0000000500007c0c */ /* 0x000fda000bf06270 */
[----:B------:R-:W-:Y:S05]  /*31d0*/  @!P0 BRA `(.L_x_41) ;  /* 0xffffffe800388947 */ /* 0x000fea000383ffff */
[----:B------:R-:W-:-:S12]  /*31e0*/  UIADD3 UR48, UPT, UPT, UR48, 0x1, URZ ;  /* 0x0000000130307890 */ /* 0x000fd8000fffe0ff */
.L_x_22:
[----:B------:R-:W1:Y:S01]  /*31f0*/  S2UR UR8, SR_CgaCtaId ;  /* 0x00000000000879c3 */ /* 0x000e620000008800 */
[----:B------:R-:W-:Y:S02]  /*3200*/  UISETP.NE.AND UP0, UPT, UR24, 0x3, UPT ;  /* 0x000000031800788c */ /* 0x000fe4000bf05270 */
[----:B------:R-:W-:Y:S01]  /*3210*/  UIADD3 UR9, UPT, UPT, UR24, 0x2, URZ ;  /* 0x0000000218097890 */ /* 0x000fe2000fffe0ff */
[----:B------:R-:W-:-:S03]  /*3220*/  UMOV UR10, 0x400 ;  /* 0x00000400000a7882 */ /* 0x000fc60000000000 */
[----:B------:R-:W-:-:S04]  /*3230*/  USEL UR9, UR9, 0x1, UP0 ;  /* 0x0000000109097887 */ /* 0x000fc80008000000 */
[----:B------:R-:W-:Y:S02]  /*3240*/  UISETP.NE.AND UP0, UPT, UR9, 0x4, UPT ;  /* 0x000000040900788c */ /* 0x000fe4000bf05270 */
[----:B------:R-:W-:Y:S02]  /*3250*/  UIADD3 UR9, UPT, UPT, UR9, 0x1, URZ ;  /* 0x0000000109097890 */ /* 0x000fe4000fffe0ff */
[----:B------:R-:W-:Y:S02]  /*3260*/  UISETP.EQ.XOR UP1, UPT, UR24, 0x3, !UP0 ;  /* 0x000000031800788c */ /* 0x000fe4000c722a70 */
[----:B------:R-:W-:-:S04]  /*3270*/  USEL UR9, UR9, 0x1, UP0 ;  /* 0x0000000109097887 */ /* 0x000fc80008000000 */
[----:B------:R-:W-:Y:S01]  /*3280*/  UISETP.EQ.XOR UP0, UPT, UR9, 0x4, UP1 ;  /* 0x000000040900788c */ /* 0x000fe20008f02a70 */
[----:B01----:R-:W-:-:S03]  /*3290*/  IMAD.U32 R4, RZ, RZ, UR8 ;  /* 0x00000008ff047e24 */ /* 0x003fc6000f8e00ff */
[----:B------:R-:W-:Y:S02]  /*32a0*/  USEL UR8, URZ, 0x1, !UP0 ;  /* 0x00000001ff087887 */ /* 0x000fe4000c000000 */
[----:B------:R-:W-:Y:S01]  /*32b0*/  UISETP.NE.AND UP0, UPT, UR9, 0x4, UPT ;  /* 0x000000040900788c */ /* 0x000fe2000bf05270 */
[----:B------:R-:W-:Y:S01]  /*32c0*/  R2UR UR14, R4 ;  /* 0x00000000040e72ca */ /* 0x000fe200000e0000 */
[----:B------:R-:W-:Y:S01]  /*32d0*/  ULOP3.LUT UR8, UR50, UR8, URZ, 0x3c, !UPT ;  /* 0x0000000832087292 */ /* 0x000fe2000f8e3cff */
[----:B------:R0:W-:Y:S11]  /*32e0*/  STL [R1+0x8], R4 ;  /* 0x0000080401007387 */ /* 0x0001f60000100800 */
[----:B------:R-:W-:-:S02]  /*32f0*/  ULEA UR14, UR14, UR10, 0x18 ;  /* 0x0000000a0e0e7291 */ /* 0x000fc4000f8ec0ff */
[----:B------:R-:W-:Y:S02]  /*3300*/  USEL UR10, UR9, URZ, UP0 ;  /* 0x000000ff090a7287 */ /* 0x000fe40008000000 */
[----:B------:R-:W-:Y:S02]  /*3310*/  USHF.L.U32 UR9, UR8, 0x1f, URZ ;  /* 0x0000001f08097899 */ /* 0x000fe400080006ff */
[----:B------:R-:W-:Y:S02]  /*3320*/  ULEA UR8, UR10, UR14, 0x3 ;  /* 0x0000000e0a087291 */ /* 0x000fe4000f8e18ff */
[----:B------:R-:W-:Y:S02]  /*3330*/  UISETP.NE.AND UP0, UPT, UR48, 0x2, UPT ;  /* 0x000000023000788c */ /* 0x000fe4000bf05270 */
[----:B------:R-:W-:Y:S02]  /*3340*/  IMAD.U32 R5, RZ, RZ, UR9 ;  /* 0x00000009ff057e24 */ /* 0x000fe4000f8e00ff */
[----:B------:R-:W-:-:S02]  /*3350*/  USEL UR10, URZ, 0x1, UP0 ;  /* 0x00000001ff0a7887 */ /* 0x000fc40008000000 */
[----:B------:R-:W-:Y:S01]  /*3360*/  USEL UR48, UR48, URZ, UP0 ;  /* 0x000000ff30307287 */ /* 0x000fe20008000000 */
[----:B------:R-:W1:Y:S01]  /*3370*/  SYNCS.PHASECHK.TRANS64.TRYWAIT P0, [UR8+0x40], R5 ;  /* 0x00004005ff0075a7 */ /* 0x000e620008001108 */
[----:B------:R-:W-:Y:S02]  /*3380*/  ULOP3.LUT UR10, UR51, UR10, URZ, 0x3c, !UPT ;  /* 0x0000000a330a7292 */ /* 0x000fe4000f8e3cff */
[----:B------:R-:W-:Y:S02]  /*3390*/  UISETP.NE.AND UP0, UPT, UR54, URZ, UPT ;  /* 0x000000ff3600728c */ /* 0x000fe4000bf05270 */
[----:B------:R-:W-:Y:S01]  /*33a0*/  USHF.L.U32 UR10, UR10, 0x1f, URZ ;  /* 0x0000001f0a0a7899 */ /* 0x000fe200080006ff */
[----:B------:R-:W-:-:S04]  /*33b0*/  MOV R7, UR48 ;  /* 0x0000003000077c02 */ /* 0x000fc80008000f00 */
[----:B------:R-:W-:Y:S01]  /*33c0*/  LEA R7, R7, UR14, 0x3 ;  /* 0x0000000e07077c11 */ /* 0x000fe2000f8e18ff */
[----:B0-----:R-:W-:Y:S01]  /*33d0*/  IMAD.U32 R4, RZ, RZ, UR10 ;  /* 0x0000000aff047e24 */ /* 0x001fe2000f8e00ff */
[----:B-1----:R-:W-:Y:S06]  /*33e0*/  @!P0 BRA `(.L_x_42) ;  /* 0x000000c800008947 */ /* 0x002fec0003800000 */
.L_x_180:
[----:B------:R-:W-:Y:S05]  /*33f0*/  BRA.U UP0, `(.L_x_43) ;  /* 0x00000001000c7547 */ /* 0x000fea000b800000 */
[----:B------:R-:W-:-:S13]  /*3400*/  ELECT P0, URZ, PT ;  /* 0x0000000000ff782f */ /* 0x000fda0003800000 */
[----:B0-----:R-:W-:-:S04]  /*3410*/  @P0 MOV R5, 0x4000 ;  /* 0x0000400000050802 */ /* 0x001fc80000000f00 */
[----:B------:R1:W-:Y:S03]  /*3420*/  @P0 SYNCS.ARRIVE.TRANS64 RZ, [UR8+0x20], R5 ;  /* 0x00002005ffff09a7 */ /* 0x0003e60008000008 */
.L_x_43:
[----:B------:R-:W2:Y:S01]  /*3430*/  SYNCS.PHASECHK.TRANS64.TRYWAIT P0, [R7+URZ+0x10], R4 ;  /* 0x00001004070075a7 */ /* 0x000ea200080011ff */
[----:B------:R-:W-:Y:S01]  /*3440*/  PLOP3.LUT P1, PT, PT, PT, PT, 0x8, 0x80 ;  /* 0x000000000080781c */ /* 0x000fe20003f2e170 */
[----:B--2---:R-:W-:-:S12]  /*3450*/  @!P0 BRA `(.L_x_44) ;  /* 0x000000c8000c8947 */ /* 0x004fd80003800000 */
.L_x_182:
[----:B------:R-:W-:Y:S05]  /*3460*/  BRA.U UP0, `(.L_x_21) ;  /* 0x0000000100187547 */ /* 0x000fea000b800000 */
[----:B------:R-:W-:Y:S01]  /*3470*/  ELECT P0, URZ, PT ;  /* 0x0000000000ff782f */ /* 0x000fe20003800000 */
[----:B------:R-:W-:-:S12]  /*3480*/  BSSY.RECONVERGENT B0, `(.L_x_21) ;  /* 0x0000004000007945 */ /* 0x000fd80003800200 */
[----:B------:R-:W-:Y:S05]  /*3490*/  @!P0 BRA `(.L_x_45) ;  /* 0x0000000000088947 */ /* 0x000fea0003800000 */
[----:B------:R-:W-:-:S04]  /*34a0*/  HFMA2 R4, -RZ, RZ, 0, -0.0 ;  /* 0x00008000ff047431 */ /* 0x000fc800000001ff */
[----:B------:R2:W-:Y:S03]  /*34b0*/  SYNCS.ARRIVE.TRANS64 RZ, [R7+URZ], R4 ;  /* 0x0000000407ff79a7 */ /* 0x0005e600080000ff */
.L_x_45:
[----:B------:R-:W-:Y:S05]  /*34c0*/  BSYNC.RECONVERGENT B0 ;  /* 0x0000000000007941 */ /* 0x000fea0003800200 */
.L_x_21:
[----:B------:R-:W-:-:S09]  /*34d0*/  UISETP.NE.AND UP0, UPT, UR39, 0x8, UPT ;  /* 0x000000082700788c */ /* 0x000fd2000bf05270 */
[----:B------:R-:W-:Y:S05]  /*34e0*/  BRA.U UP0, `(.L_x_46) ;  /* 0x0000004100287547 */ /* 0x000fea000b800000 */
[----:B------:R-:W-:-:S08]  /*34f0*/  NOP ;  /* 0x0000000000007918 */ /* 0x000fd00000000000 */
[----:B------:R-:W3:-:S00]  /*3500*/  USETMAXREG.DEALLOC.CTAPOOL 0x20 ;  /* 0x00000020000079c8 */ /* 0x000ec000080e0500 */
[----:B------:R-:W4:Y:S01]  /*3510*/  LDCU UR11, c[0x0][0x500] ;  /* 0x0000a000ff0b77ac */ /* 0x000f220008000800 */
[----:B01-3--:R-:W-:Y:S01]  /*3520*/  HFMA2 R5, -RZ, RZ, 0, 5.9604644775390625e-08 ;  /* 0x00000001ff057431 */ /* 0x00bfe200000001ff */
[----:B------:R-:W-:Y:S02]  /*3530*/  MOV R12, 0x1 ;  /* 0x00000001000c7802 */ /* 0x000fe40000000f00 */
[----:B--2---:R-:W-:Y:S01]  /*3540*/  MOV R4, 0x1 ;  /* 0x0000000100047802 */ /* 0x004fe20000000f00 */
[----:B----4-:R-:W-:Y:S02]  /*3550*/  UIADD3 UR8, UPT, UPT, -UR11, URZ, URZ ;  /* 0x000000ff0b087290 */ /* 0x010fe4000fffe1ff */
        /* <DEDUP_REMOVED lines=10> */
[----:B------:R-:W-:Y:S05]  /*3600*/  @!P1 BRA `(.L_x_47) ;  /* 0x0000003c00849947 */ /* 0x000fea0003800000 */
[----:B------:R-:W2:Y:S01]  /*3610*/  LDL R6, [R1+0x8] ;  /* 0x0000080001067983 */ /* 0x000ea20000100800 */
[----:B------:R-:W0:Y:S01]  /*3620*/  S2UR UR29, SR_CgaCtaId ;  /* 0x00000000001d79c3 */ /* 0x000e220000008800 */
[----:B------:R-:W-:Y:S01]  /*3630*/  UIADD3 UR35, UPT, UPT, UR14, 0x18f, URZ ;  /* 0x0000018f0e237890 */ /* 0x000fe2000fffe0ff */
[----:B------:R-:W-:Y:S01]  /*3640*/  BSSY B3, `(.L_x_48) ;  /* 0x00003aa000037945 */ /* 0x000fe20003800000 */
[----:B------:R-:W-:Y:S01]  /*3650*/  USHF.R.U32.HI UR36, URZ, 0x4, UR30 ;  /* 0x00000004ff247899 */ /* 0x000fe2000801161e */
[----:B------:R-:W-:Y:S01]  /*3660*/  IMAD.MOV.U32 R10, RZ, RZ, RZ ;  /* 0x000000ffff0a7224 */ /* 0x000fe200078e00ff */
[----:B------:R-:W-:Y:S01]  /*3670*/  UISETP.LT.AND UP0, UPT, UR34, 0x3, UPT ;  /* 0x000000032200788c */ /* 0x000fe2000bf01270 */
[----:B------:R-:W-:Y:S01]  /*3680*/  IMAD.MOV.U32 R4, RZ, RZ, 0x1 ;  /* 0x00000001ff047424 */ /* 0x000fe200078e00ff */
[----:B------:R-:W-:Y:S01]  /*3690*/  USHF.R.U32.HI UR35, URZ, 0x4, UR35 ;  /* 0x00000004ff237899 */ /* 0x000fe20008011623 */
[----:B------:R-:W1:Y:S01]  /*36a0*/  S2UR UR24, SR_CgaCtaId ;  /* 0x00000000001879c3 */ /* 0x000e620000008800 */
[----:B------:R-:W-:Y:S01]  /*36b0*/  UMOV UR37, 0x1 ;  /* 0x0000000100257882 */ /* 0x000fe20000000000 */
[----:B------:R-:W-:Y:S01]  /*36c0*/  UISETP.NE.AND UP1, UPT, UR41, URZ, UPT ;  /* 0x000000ff2900728c */ /* 0x000fe2000bf25270 */
[----:B------:R-:W-:Y:S01]  /*36d0*/  MOV R14, RZ ;  /* 0x000000ff000e7202 */ /* 0x000fe20000000f00 */
[----:B------:R-:W-:Y:S01]  /*36e0*/  UISETP.NE.AND UP2, UPT, UR40, URZ, UPT ;  /* 0x000000ff2800728c */ /* 0x000fe2000bf45270 */
[----:B------:R-:W-:Y:S01]  /*36f0*/  CS2R R8, SRZ ;  /* 0x0000000000087805 */ /* 0x000fe2000001ff00 */
[----:B------:R-:W-:Y:S01]  /*3700*/  UIMAD UR33, UR15, UR7, URZ ;  /* 0x000000070f2172a4 */ /* 0x000fe2000f8e02ff */
[----:B------:R-:W-:Y:S01]  /*3710*/  IMAD.MOV.U32 R22, RZ, RZ, RZ ;  /* 0x000000ffff167224 */ /* 0x000fe200078e00ff */
[----:B------:R-:W3:Y:S01]  /*3720*/  S2UR UR20, SR_CgaCtaId ;  /* 0x00000000001479c3 */ /* 0x000ee20000008800 */
[----:B------:R-:W-:Y:S01]  /*3730*/  ULOP3.LUT UR36, UR36, 0x3fd8, URZ, 0xc0, !UPT ;  /* 0x00003fd824247892 */ /* 0x000fe2000f8ec0ff */
[----:B------:R-:W-:Y:S01]  /*3740*/  MOV R5, 0x1 ;  /* 0x0000000100057802 */ /* 0x000fe20000000f00 */
[----:B------:R-:W-:Y:S01]  /*3750*/  USEL UR43, UR34, 0x3, !UP0 ;  /* 0x00000003222b7887 */ /* 0x000fe2000c000000 */
[----:B------:R-:W-:Y:S01]  /*3760*/  IMAD.MOV.U32 R12, RZ, RZ, RZ ;  /* 0x000000ffff0c7224 */ /* 0x000fe200078e00ff */
[----:B------:R-:W-:Y:S01]  /*3770*/  ULOP3.LUT UR35, UR35, 0x3fd8, URZ, 0xc0, !UPT ;  /* 0x00003fd823237892 */ /* 0x000fe2000f8ec0ff */
[----:B------:R-:W-:Y:S01]  /*3780*/  MOV R7, RZ ;  /* 0x000000ff00077202 */ /* 0x000fe20000000f00 */
[----:B------:R-:W-:Y:S01]  /*3790*/  UMOV UR32, 0x400 ;  /* 0x0000040000207882 */ /* 0x000fe20000000000 */
[----:B------:R-:W4:Y:S01]  /*37a0*/  S2UR UR19, SR_CgaCtaId ;  /* 0x00000000001379c3 */ /* 0x000f220000008800 */
[----:B------:R-:W-:-:S02]  /*37b0*/  USEL UR27, URZ, 0x4000, UP1 ;  /* 0x00004000ff1b7887 */ /* 0x000fc40008800000 */
[----:B------:R-:W-:Y:S02]  /*37c0*/  USEL UR25, URZ, 0x4000, UP1 ;  /* 0x00004000ff197887 */ /* 0x000fe40008800000 */
[----:B------:R-:W-:Y:S02]  /*37d0*/  USEL UR42, URZ, 0x4000, UP2 ;  /* 0x00004000ff2a7887 */ /* 0x000fe40009000000 */
[----:B------:R-:W-:Y:S01]  /*37e0*/  USEL UR28, URZ, 0x4000, UP2 ;  /* 0x00004000ff1c7887 */ /* 0x000fe20009000000 */
[----:B------:R-:W1:Y:S01]  /*37f0*/  S2UR UR18, SR_CgaCtaId ;  /* 0x00000000001279c3 */ /* 0x000e620000008800 */
[----:B------:R-:W-:Y:S02]  /*3800*/  USEL UR26, URZ, 0x4000, UP2 ;  /* 0x00004000ff1a7887 */ /* 0x000fe40009000000 */
[----:B------:R-:W-:Y:S02]  /*3810*/  UISETP.NE.AND UP1, UPT, UR22, URZ, UPT ;  /* 0x000000ff1600728c */ /* 0x000fe4000bf25270 */
[----:B------:R-:W-:-:S02]  /*3820*/  UIMAD UR33, UR33, UR6, URZ ;  /* 0x00000006212172a4 */ /* 0x000fc4000f8e02ff */
[----:B0-----:R-:W-:Y:S01]  /*3830*/  ULEA UR21, UR29, UR32, 0x18 ;  /* 0x000000201d157291 */ /* 0x001fe2000f8ec0ff */
[----:B------:R-:W0:Y:S01]  /*3840*/  S2UR UR17, SR_CgaCtaId ;  /* 0x00000000001179c3 */ /* 0x000e220000008800 */
[----:B------:R-:W-:Y:S02]  /*3850*/  ULOP3.LUT UR36, UR36, 0x10000, URZ, 0xfc, !UPT ;  /* 0x0001000024247892 */ /* 0x000fe4000f8efcff */
[----:B------:R-:W-:Y:S02]  /*3860*/  UIADD3 UR43, UPT, UPT, UR43, -0x2, URZ ;  /* 0xfffffffe2b2b7890 */ /* 0x000fe4000fffe0ff */
[----:B------:R-:W-:-:S03]  /*3870*/  ULOP3.LUT UR35, UR35, 0x10000, URZ, 0xfc, !UPT ;  /* 0x0001000023237892 */ /* 0x000fc6000f8efcff */
[----:B------:R-:W0:Y:S01]  /*3880*/  S2UR UR16, SR_CgaCtaId ;  /* 0x00000000001079c3 */ /* 0x000e220000008800 */
[C---:B--2---:R-:W-:Y:S02]  /*3890*/  LEA.HI R3, R6.reuse, R6, RZ, 0x1 ;  /* 0x0000000606037211 */ /* 0x044fe400078f08ff */
[----:B------:R-:W-:Y:S02]  /*38a0*/  R2UR UR38, R6 ;  /* 0x00000000062672ca */ /* 0x000fe400000e0000 */
[----:B------:R-:W-:-:S13]  /*38b0*/  R2UR UR8, R3 ;  /* 0x00000000030872ca */ /* 0x000fda00000e0000 */
[----:B------:R-:W-:-:S04]  /*38c0*/  ULOP3.LUT UR8, UR8, 0xfffffffe, URZ, 0xc0, !UPT ;  /* 0xfffffffe08087892 */ /* 0x000fc8000f8ec0ff */
[----:B------:R-:W-:-:S04]  /*38d0*/  UIADD3 UR38, UPT, UPT, -UR8, UR38, URZ ;  /* 0x0000002608267290 */ /* 0x000fc8000fffe1ff */
[----:B------:R-:W-:Y:S02]  /*38e0*/  ULOP3.LUT UR9, UR38, 0x1, URZ, 0x3c, !UPT ;  /* 0x0000000126097892 */ /* 0x000fe4000f8e3cff */
[----:B------:R-:W-:Y:S02]  /*38f0*/  USHF.L.U32 UR8, UR37, UR38, URZ ;  /* 0x0000002625087299 */ /* 0x000fe400080006ff */
[----:B------:R-:W-:-:S04]  /*3900*/  USHF.L.U32 UR37, UR37, UR9, URZ ;  /* 0x0000000925257299 */ /* 0x000fc800080006ff */
[----:B01-34-:R-:W-:-:S12]  /*3910*/  ULOP3.LUT UR37, UR37, UR8, URZ, 0xfc, !UPT ;  /* 0x0000000825257292 */ /* 0x01bfd8000f8efcff */
.L_x_111:
[----:B------:R-:W-:-:S09]  /*3920*/  UISETP.GE.AND UP0, UPT, UR34, 0x2, UPT ;  /* 0x000000022200788c */ /* 0x000fd2000bf06270 */
[----:B01----:R-:W-:Y:S05]  /*3930*/  BRA.U !UP0, `(.L_x_49) ;  /* 0x0000002508307547 */ /* 0x003fea000b800000 */
[----:B------:R-:W-:Y:S01]  /*3940*/  UISETP.NE.AND UP0, UPT, UR38, URZ, UPT ;  /* 0x000000ff2600728c */ /* 0x000fe2000bf05270 */
[----:B------:R-:W-:Y:S02]  /*3950*/  PLOP3.LUT P6, PT, PT, PT, PT, 0x8, 0x80 ;  /* 0x000000000080781c */ /* 0x000fe40003fce170 */
[----:B------:R-:W-:-:S06]  /*3960*/  MOV R6, R7 ;  /* 0x0000000700067202 */ /* 0x000fcc0000000f00 */
[----:B------:R-:W-:Y:S05]  /*3970*/  BRA.U UP0, `(.L_x_50) ;  /* 0x0000000500e07547 */ /* 0x000fea000b800000 */
[----:B------:R-:W-:Y:S01]  /*3980*/  IMAD.U32 R6, RZ, RZ, UR24 ;  /* 0x00000018ff067e24 */ /* 0x000fe2000f8e00ff */
[----:B------:R-:W-:Y:S01]  /*3990*/  MOV R3, 0x400 ;  /* 0x0000040000037802 */ /* 0x000fe20000000f00 */
[----:B------:R-:W-:Y:S01]  /*39a0*/  BSSY B0, `(.L_x_51) ;  /* 0x0000007000007945 */ /* 0x000fe20003800000 */
[----:B------:R-:W-:Y:S02]  /*39b0*/  SHF.L.U32 R16, R5, 0x1f, RZ ;  /* 0x0000001f05107819 */ /* 0x000fe400000006ff */
[----:B------:R-:W-:Y:S01]  /*39c0*/  LEA R3, R6, R3, 0x18 ;  /* 0x0000000306037211 */ /* 0x000fe200078ec0ff */
[----:B------:R0:W-:Y:S04]  /*39d0*/  STL [R1+0x8], R6 ;  /* 0x0000080601007387 */ /* 0x0001e80000100800 */
[----:B------:R-:W-:-:S04]  /*39e0*/  IMAD R13, R12, 0x8, R3 ;  /* 0x000000080c0d7824 */ /* 0x000fc800078e0203 */
[----:B------:R-:W1:Y:S02]  /*39f0*/  SYNCS.PHASECHK.TRANS64.TRYWAIT P0, [R13+URZ+0x70], R16 ;  /* 0x000070100d0075a7 */ /* 0x000e6400080011ff */
[----:B01----:R-:W-:Y:S05]  /*3a00*/  @!P0 BRA `(.L_x_52) ;  /* 0x000000c000c08947 */ /* 0x003fea0003800000 */
.L_x_184:
[----:B------:R-:W-:Y:S05]  /*3a10*/  BSYNC B0 ;  /* 0x0000000000007941 */ /* 0x000fea0003800000 */
.L_x_51:
[----:B------:R-:W-:Y:S02]  /*3a20*/  IMAD.MOV.U32 R15, RZ, RZ, 0x10202010 ;  /* 0x10202010ff0f7424 */ /* 0x000fe400078e00ff */
[----:B------:R-:W-:Y:S01]  /*3a30*/  HFMA2 R24, -RZ, RZ, 0, 0 ;  /* 0x00000000ff187431 */ /* 0x000fe200000001ff */
[----:B------:R-:W-:Y:S01]  /*3a40*/  BSSY B1, `(.L_x_53) ;  /* 0x0000061000017945 */ /* 0x000fe20003800000 */
[C---:B------:R-:W-:Y:S01]  /*3a50*/  VIADD R11, R12.reuse, 0x1 ;  /* 0x000000010c0b7836 */ /* 0x040fe20000000000 */
[----:B------:R-:W-:Y:S01]  /*3a60*/  PLOP3.LUT P1, PT, PT, PT, PT, 0x8, 0x80 ;  /* 0x000000000080781c */ /* 0x000fe20003f2e170 */
[----:B------:R-:W-:Y:S01]  /*3a70*/  IMAD.MOV.U32 R6, RZ, RZ, R7 ;  /* 0x000000ffff067224 */ /* 0x000fe200078e0007 */
[----:B------:R-:W-:Y:S02]  /*3a80*/  SEL R15, R15, 0x10200010, !P2 ;  /* 0x102000100f0f7807 */ /* 0x000fe40005000000 */
[----:B------:R-:W-:Y:S02]  /*3a90*/  PLOP3.LUT P0, PT, PT, PT, PT, 0x80, 0x8 ;  /* 0x000000000008781c */ /* 0x000fe40003f0f070 */
[----:B------:R-:W-:Y:S01]  /*3aa0*/  SHF.L.U32 R12, R12, 0x7, RZ ;  /* 0x000000070c0c7819 */ /* 0x000fe200000006ff */
[----:B------:R-:W-:-:S10]  /*3ab0*/  VIADD R15, R15, UR42 ;  /* 0x0000002a0f0f7c36 */ /* 0x000fd40008000000 */
.L_x_58:
[----:B0-----:R-:W-:Y:S01]  /*3ac0*/  IMAD R17, R6, 0x8, R3 ;  /* 0x0000000806117824 */ /* 0x001fe200078e0203 */
[----:B------:R-:W-:Y:S01]  /*3ad0*/  BSSY B0, `(.L_x_54) ;  /* 0x0000006000007945 */ /* 0x000fe20003800000 */
[----:B------:R-:W-:Y:S01]  /*3ae0*/  IMAD.U32 R21, R8, -0x80000000, RZ ;  /* 0x8000000008157824 */ /* 0x000fe200078e00ff */
[----:B------:R-:W-:Y:S02]  /*3af0*/  LEA R16, R22, R3, 0x3 ;  /* 0x0000000316107211 */ /* 0x000fe400078e18ff */
[----:B------:R-:W-:Y:S01]  /*3b00*/  SHF.L.U32 R19, R9, 0x1f, RZ ;  /* 0x0000001f09137819 */ /* 0x000fe200000006ff */
[----:B------:R-:W0:Y:S02]  /*3b10*/  SYNCS.PHASECHK.TRANS64.TRYWAIT P4, [R17+URZ], R21 ;  /* 0x00000015110075a7 */ /* 0x000e2400080811ff */
[----:B01----:R-:W-:Y:S05]  /*3b20*/  @!P4 BRA `(.L_x_55) ;  /* 0x000000c00090c947 */ /* 0x003fea0003800000 */
.L_x_186:
[----:B------:R-:W-:Y:S05]  /*3b30*/  BSYNC B0 ;  /* 0x0000000000007941 */ /* 0x000fea0003800000 */
.L_x_54:
[----:B------:R-:W1:Y:S01]  /*3b40*/  SYNCS.PHASECHK.TRANS64.TRYWAIT P4, [R16+URZ+0x20], R19 ;  /* 0x00002013100075a7 */ /* 0x000e6200080811ff */
[----:B------:R-:W-:Y:S04]  /*3b50*/  BSSY B0, `(.L_x_56) ;  /* 0x0000002000007945 */ /* 0x000fe80003800000 */
[----:B-1----:R-:W-:Y:S05]  /*3b60*/  @!P4 BRA `(.L_x_57) ;  /* 0x000000c00098c947 */ /* 0x002fea0003800000 */
.L_x_188:
[----:B------:R-:W-:Y:S05]  /*3b70*/  BSYNC B0 ;  /* 0x0000000000007941 */ /* 0x000fea0003800000 */
.L_x_56:
[----:B------:R-:W-:Y:S02]  /*3b80*/  LEA R26, R22, UR36, 0x9 ;  /* 0x00000024161a7c11 */ /* 0x000fe4000f8e48ff */
[----:B------:R-:W-:Y:S02]  /*3b90*/  ELECT P4, URZ, PT ;  /* 0x0000000000ff782f */ /* 0x000fe40003880000 */
[----:B------:R-:W-:Y:S01]  /*3ba0*/  R2UR UR9, R15 ;  /* 0x000000000f0972ca */ /* 0x000fe200000e0000 */
[----:B------:R-:W-:Y:S10]  /*3bb0*/  VIADD R24, R24, UR35 ;  /* 0x0000002318187c36 */ /* 0x000ff40008000000 */
[----:B------:R-:W-:Y:S01]  /*3bc0*/  @P4 R2UR.BROADCAST UR50, R26 ;  /* 0x000000001a3242ca */ /* 0x000fe200008e0000 */
[----:B------:R-:W-:Y:S01]  /*3bd0*/  UMOV UR8, URZ ;  /* 0x000000ff00087c82 */ /* 0x000fe20008000000 */
[----:B------:R-:W-:Y:S01]  /*3be0*/  @P4 R2UR.BROADCAST UR10, R12 ;  /* 0x000000000c0a42ca */ /* 0x000fe200008e0000 */
[----:B------:R-:W-:Y:S01]  /*3bf0*/  VIADD R6, R6, 0x1 ;  /* 0x0000000106067836 */ /* 0x000fe20000000000 */
[----:B------:R-:W-:Y:S01]  /*3c00*/  @P4 R2UR.BROADCAST UR12, R24 ;  /* 0x00000000180c42ca */ /* 0x000fe200008e0000 */
[----:B------:R-:W-:Y:S02]  /*3c10*/  VIADD R22, R22, 0x1 ;  /* 0x0000000116167836 */ /* 0x000fe40000000000 */
[----:B------:R-:W-:Y:S01]  /*3c20*/  @P4 IMAD.MOV.U32 R27, RZ, RZ, 0x40004040 ;  /* 0x40004040ff1b4424 */ /* 0x000fe200078e00ff */
[----:B------:R-:W-:Y:S01]  /*3c30*/  @P4 VOTEU.ANY UP0, P1 ;  /* 0x0000000000ff4886 */ /* 0x000fe20000800100 */
[----:B------:R-:W-:Y:S01]  /*3c40*/  @P4 IMAD.MOV.U32 R25, RZ, RZ, 0x40004040 ;  /* 0x40004040ff194424 */ /* 0x000fe200078e00ff */
[----:B------:R-:W-:Y:S11]  /*3c50*/  ELECT P1, URZ, PT ;  /* 0x0000000000ff782f */ /* 0x000ff60003820000 */
[----:B------:R-:W-:Y:S02]  /*3c60*/  @!UPT UIADD3 URZ, UPT, UPT, URZ, URZ, URZ ;  /* 0x000000fffffff290 */ /* 0x000fe4000fffe0ff */
[----:B------:R-:W-:Y:S02]  /*3c70*/  @P1 R2UR.BROADCAST UR44, R12 ;  /* 0x000000000c2c12ca */ /* 0x000fe400008e0000 */
[----:B------:R-:W-:Y:S02]  /*3c80*/  @P4 R2UR.BROADCAST UR51, R27 ;  /* 0x000000001b3342ca */ /* 0x000fe400008e0000 */
[----:B------:R-:W-:Y:S02]  /*3c90*/  @P4 R2UR.BROADCAST UR13, R25 ;  /* 0x00000000190d42ca */ /* 0x000fe400008e0000 */
[----:B------:R-:W-:Y:S02]  /*3ca0*/  PLOP3.LUT P4, PT, P0, PT, PT, 0x80, 0x8 ;  /* 0x000000000008781c */ /* 0x000fe4000078f070 */
[C---:B------:R-:W-:Y:S04]  /*3cb0*/  ISETP.NE.AND P0, PT, R22.reuse, 0x4, PT ;  /* 0x000000041600780c */ /* 0x040fe80003f05270 */
[----:B------:R-:W-:Y:S01]  /*3cc0*/  SEL R22, R22, RZ, P0 ;  /* 0x000000ff16167207 */ /* 0x000fe20000000000 */
[----:B------:R-:W-:Y:S02]  /*3cd0*/  @P1 VIADD R20, R26, 0x2 ;  /* 0x000000021a141836 */ /* 0x000fe40000000000 */
[----:B------:R-:W-:Y:S02]  /*3ce0*/  @P1 VIADD R18, R24, 0x2 ;  /* 0x0000000218121836 */ /* 0x000fe40000000000 */
[----:B------:R2:W-:Y:S01]  /*3cf0*/  UTCQMMA.2CTA gdesc[UR12], gdesc[UR50], tmem[UR10], tmem[UR8], idesc[UR9], UP0 ;  /* 0x00ff08320c0075ea */ /* 0x0005e2000820030a */
[----:B------:R-:W-:Y:S01]  /*3d00*/  @P1 R2UR.BROADCAST UR48, R20 ;  /* 0x00000000143012ca */ /* 0x000fe200008e0000 */
[----:B0-----:R-:W-:Y:S01]  /*3d10*/  @P1 IMAD.MOV.U32 R21, RZ, RZ, 0x40004040 ;  /* 0x40004040ff151424 */ /* 0x001fe200078e00ff */
[----:B------:R-:W-:Y:S01]  /*3d20*/  @P1 R2UR.BROADCAST UR46, R18 ;  /* 0x00000000122e12ca */ /* 0x000fe200008e0000 */
[----:B-1----:R-:W-:Y:S03]  /*3d30*/  @P1 IMAD.MOV.U32 R19, RZ, RZ, 0x40004040 ;  /* 0x40004040ff131424 */ /* 0x002fe600078e00ff */
[----:B------:R-:W-:Y:S02]  /*3d40*/  @P1 R2UR.BROADCAST UR49, R21 ;  /* 0x00000000153112ca */ /* 0x000fe400008e0000 */
[----:B------:R-:W-:Y:S02]  /*3d50*/  @P1 R2UR.BROADCAST UR47, R19 ;  /* 0x00000000132f12ca */ /* 0x000fe400008e0000 */
[----:B------:R-:W-:Y:S11]  /*3d60*/  ELECT P1, URZ, PT ;  /* 0x0000000000ff782f */ /* 0x000ff60003820000 */
[----:B------:R-:W-:Y:S02]  /*3d70*/  @!UPT UIADD3 URZ, UPT, UPT, URZ, URZ, URZ ;  /* 0x000000fffffff290 */ /* 0x000fe4000fffe0ff */
[----:B------:R-:W-:Y:S01]  /*3d80*/  @P1 VIADD R20, R26, 0x4 ;  /* 0x000000041a141836 */ /* 0x000fe20000000000 */
[----:B--2---:R-:W-:Y:S01]  /*3d90*/  @P1 R2UR.BROADCAST UR8, R12 ;  /* 0x000000000c0812ca */ /* 0x004fe200008e0000 */
[----:B------:R-:W-:Y:S01]  /*3da0*/  UMOV UR50, URZ ;  /* 0x000000ff00327c82 */ /* 0x000fe20008000000 */
[----:B------:R-:W-:Y:S02]  /*3db0*/  UMOV UR51, UR9 ;  /* 0x0000000900337c82 */ /* 0x000fe40008000000 */
[----:B------:R-:W-:Y:S01]  /*3dc0*/  @P1 R2UR.BROADCAST UR12, R20 ;  /* 0x00000000140c12ca */ /* 0x000fe200008e0000 */
[----:B------:R0:W-:Y:S01]  /*3dd0*/  UTCQMMA.2CTA gdesc[UR46], gdesc[UR48], tmem[UR44], tmem[UR50], idesc[UR51], UPT ;  /* 0x00ff32302e0075ea */ /* 0x0001e2000ba0032c */
[----:B------:R-:W-:Y:S02]  /*3de0*/  @P1 VIADD R18, R24, 0x4 ;  /* 0x0000000418121836 */ /* 0x000fe40000000000 */
[----:B------:R-:W-:Y:S02]  /*3df0*/  @P1 IMAD.MOV.U32 R21, RZ, RZ, 0x40004040 ;  /* 0x40004040ff151424 */ /* 0x000fe400078e00ff */
[----:B------:R-:W-:Y:S01]  /*3e00*/  @P1 IMAD.MOV.U32 R19, RZ, RZ, 0x40004040 ;  /* 0x40004040ff131424 */ /* 0x000fe200078e00ff */
[----:B------:R-:W-:Y:S01]  /*3e10*/  @P1 R2UR.BROADCAST UR10, R18 ;  /* 0x00000000120a12ca */ /* 0x000fe200008e0000 */
[----:B------:R-:W-:Y:S01]  /*3e20*/  VIADD R26, R26, 0x6 ;  /* 0x000000061a1a7836 */ /* 0x000fe20000000000 */
[----:B------:R-:W-:Y:S01]  /*3e30*/  @P1 R2UR.BROADCAST UR13, R21 ;  /* 0x00000000150d12ca */ /* 0x000fe200008e0000 */
[----:B------:R-:W-:Y:S01]  /*3e40*/  VIADD R24, R24, 0x6 ;  /* 0x0000000618187836 */ /* 0x000fe20000000000 */
[----:B------:R-:W-:Y:S02]  /*3e50*/  @P1 R2UR.BROADCAST UR11, R19 ;  /* 0x00000000130b12ca */ /* 0x000fe400008e0000 */
[----:B------:R-:W-:Y:S11]  /*3e60*/  ELECT P1, URZ, PT ;  /* 0x0000000000ff782f */ /* 0x000ff60003820000 */
[----:B------:R-:W-:Y:S02]  /*3e70*/  @!UPT UIADD3 URZ, UPT, UPT, URZ, URZ, URZ ;  /* 0x000000fffffff290 */ /* 0x000fe4000fffe0ff */
[----:B------:R-:W-:Y:S01]  /*3e80*/  @P1 IMAD.MOV.U32 R27, RZ, RZ, 0x40004040 ;  /* 0x40004040ff1b1424 */ /* 0x000fe200078e00ff */
[----:B0-----:R-:W-:Y:S01]  /*3e90*/  @P1 R2UR.BROADCAST UR46, R26 ;  /* 0x000000001a2e12ca */ /* 0x001fe200008e0000 */
[----:B------:R-:W-:Y:S01]  /*3ea0*/  UMOV UR48, URZ ;  /* 0x000000ff00307c82 */ /* 0x000fe20008000000 */
[----:B------:R-:W-:Y:S01]  /*3eb0*/  @P1 R2UR.BROADCAST UR44, R24 ;  /* 0x00000000182c12ca */ /* 0x000fe200008e0000 */
[----:B------:R-:W-:Y:S01]  /*3ec0*/  UMOV UR49, UR9 ;  /* 0x0000000900317c82 */ /* 0x000fe20008000000 */
[----:B------:R-:W-:Y:S01]  /*3ed0*/  @P1 R2UR.BROADCAST UR47, R27 ;  /* 0x000000001b2f12ca */ /* 0x000fe200008e0000 */
[----:B------:R0:W-:Y:S01]  /*3ee0*/  UTCQMMA.2CTA gdesc[UR10], gdesc[UR12], tmem[UR8], tmem[UR48], idesc[UR49], UPT ;  /* 0x00ff300c0a0075ea */ /* 0x0001e2000ba00308 */
[----:B------:R-:W-:Y:S02]  /*3ef0*/  @P1 IMAD.MOV.U32 R25, RZ, RZ, 0x40004040 ;  /* 0x40004040ff191424 */ /* 0x000fe400078e00ff */
[----:B------:R-:W-:Y:S03]  /*3f00*/  IMAD.MOV.U32 R24, RZ, RZ, 0x400 ;  /* 0x00000400ff187424 */ /* 0x000fe600078e00ff */
[----:B------:R-:W-:Y:S01]  /*3f10*/  @P1 R2UR.BROADCAST UR45, R25 ;  /* 0x00000000192d12ca */ /* 0x000fe200008e0000 */
[----:B0-----:R-:W-:Y:S01]  /*3f20*/  UMOV UR11, UR9 ;  /* 0x00000009000b7c82 */ /* 0x001fe20008000000 */
[----:B------:R-:W-:Y:S02]  /*3f30*/  @P1 R2UR.BROADCAST UR9, R12 ;  /* 0x000000000c0912ca */ /* 0x000fe400008e0000 */
[----:B------:R-:W-:Y:S01]  /*3f40*/  ELECT P1, URZ, PT ;  /* 0x0000000000ff782f */ /* 0x000fe20003820000 */
[----:B------:R-:W-:Y:S01]  /*3f50*/  ULOP3.LUT UR12, UR37, 0xffff, URZ, 0xc0, !UPT ;  /* 0x0000ffff250c7892 */ /* 0x000fe2000f8ec0ff */
[----:B------:R-:W-:Y:S09]  /*3f60*/  UMOV UR10, URZ ;  /* 0x000000ff000a7c82 */ /* 0x000ff20008000000 */
[----:B------:R1:W-:Y:S02]  /*3f70*/  UTCQMMA.2CTA gdesc[UR44], gdesc[UR46], tmem[UR9], tmem[UR10], idesc[UR11], UPT ;  /* 0x00ff0a2e2c0075ea */ /* 0x0003e4000ba00309 */
[----:B------:R-:W-:Y:S05]  /*3f80*/  @P1 VIADD R16, R16, 0x40 ;  /* 0x0000004010101836 */ /* 0x000fea0000000000 */
[----:B------:R-:W-:Y:S02]  /*3f90*/  @P1 R2UR.BROADCAST UR8, R16 ;  /* 0x00000000100812ca */ /* 0x000fe400008e0000 */
[C---:B------:R-:W-:Y:S02]  /*3fa0*/  ISETP.NE.AND P1, PT, R6.reuse, 0x2, PT ;  /* 0x000000020600780c */ /* 0x040fe40003f25270 */
[----:B------:R-:W-:Y:S02]  /*3fb0*/  SEL R16, RZ, 0x1, P0 ;  /* 0x00000001ff107807 */ /* 0x000fe40000000000 */
[----:B------:R-:W-:Y:S02]  /*3fc0*/  SEL R17, RZ, 0x1, P1 ;  /* 0x00000001ff117807 */ /* 0x000fe40000800000 */
[----:B------:R-:W-:Y:S02]  /*3fd0*/  SEL R6, R6, RZ, P1 ;  /* 0x000000ff06067207 */ /* 0x000fe40000800000 */
[----:B------:R-:W-:Y:S02]  /*3fe0*/  PLOP3.LUT P1, PT, PT, PT, PT, 0x80, 0x8 ;  /* 0x000000000008781c */ /* 0x000fe40003f2f070 */
[----:B------:R-:W-:Y:S01]  /*3ff0*/  LOP3.LUT R8, R8, R17, RZ, 0x3c, !PT ;  /* 0x0000001108087212 */ /* 0x000fe200078e3cff */
[----:B------:R1:W-:Y:S01]  /*4000*/  UTCBAR.2CTA.MULTICAST [UR8], URZ, UR12 ;  /* 0x000000ff080073e9 */ /* 0x0003e2000820080c */
[----:B------:R-:W-:Y:S02]  /*4010*/  LOP3.LUT R9, R9, R16, RZ, 0x3c, !PT ;  /* 0x0000001009097212 */ /* 0x000fe400078e3cff */
[----:B------:R-:W-:Y:S01]  /*4020*/  PLOP3.LUT P0, PT, PT, PT, PT, 0x8, 0x80 ;  /* 0x000000000080781c */ /* 0x000fe20003f0e170 */
[----:B------:R-:W-:Y:S01]  /*4030*/  @!UPT UIADD3 URZ, UPT, UPT, URZ, URZ, URZ ;  /* 0x000000fffffff290 */ /* 0x000fe2000fffe0ff */
[----:B------:R-:W-:Y:S11]  /*4040*/  @P4 BRA `(.L_x_58) ;  /* 0xfffffff8009c4947 */ /* 0x000ff6000383ffff */
[----:B-1----:R-:W-:Y:S05]  /*4050*/  BSYNC B1 ;  /* 0x0000000000017941 */ /* 0x002fea0003800000 */
.L_x_53:
[----:B------:R-:W-:Y:S01]  /*4060*/  ELECT P0, URZ, PT ;  /* 0x0000000000ff782f */ /* 0x000fe20003800000 */
[----:B------:R-:W-:-:S12]  /*4070*/  UMOV UR9, 0x3 ;  /* 0x0000000300097882 */ /* 0x000fd80000000000 */
[----:B------:R-:W-:-:S05]  /*4080*/  @P0 VIADD R13, R13, 0x60 ;  /* 0x000000600d0d0836 */ /* 0x000fca0000000000 */
[----:B------:R-:W-:Y:S02]  /*4090*/  @P0 R2UR.BROADCAST UR8, R13 ;  /* 0x000000000d0802ca */ /* 0x000fe400008e0000 */
[----:B------:R-:W-:-:S04]  /*40a0*/  ISETP.NE.AND P0, PT, R11, 0x2, PT ;  /* 0x000000020b00780c */ /* 0x000fc80003f05270 */
[----:B------:R-:W-:-:S04]  /*40b0*/  SEL R12, RZ, 0x1, P0 ;  /* 0x00000001ff0c7807 */ /* 0x000fc80000000000 */
[----:B------:R-:W-:Y:S02]  /*40c0*/  LOP3.LUT R5, R5, R12, RZ, 0x3c, !PT ;  /* 0x0000000c05057212 */ /* 0x000fe400078e3cff */
[----:B------:R-:W-:Y:S01]  /*40d0*/  SEL R12, R11, RZ, P0 ;  /* 0x000000ff0b0c7207 */ /* 0x000fe20000000000 */
[----:B------:R0:W-:Y:S01]  /*40e0*/  UTCBAR.2CTA.MULTICAST [UR8], URZ, UR9 ;  /* 0x000000ff080073e9 */ /* 0x0001e20008200809 */
[----:B------:R-:W-:Y:S02]  /*40f0*/  NOP ;  /* 0x0000000000007918 */ /* 0x000fe40000000000 */
.L_x_50:
[----:B------:R-:W-:-:S09]  /*4100*/  UISETP.NE.AND UP0, UPT, UR34, 0x2, UPT ;  /* 0x000000022200788c */ /* 0x000fd2000bf05270 */
[----:B------:R-:W-:Y:S05]  /*4110*/  BRA.U !UP0, `(.L_x_59) ;  /* 0x0000000d089c7547 */ /* 0x000fea000b800000 */
[----:B------:R-:W-:Y:S01]  /*4120*/  HFMA2 R23, -RZ, RZ, 0, 5.9604644775390625e-08 ;  /* 0x00000001ff177431 */ /* 0x000fe200000001ff */
[----:B------:R-:W-:Y:S01]  /*4130*/  BSSY B2, `(.L_x_59) ;  /* 0x00000e5000027945 */ /* 0x000fe20003800000 */
.L_x_75:
[----:B------:R-:W-:-:S09]  /*4140*/  UISETP.NE.AND UP0, UPT, UR38, URZ, UPT ;  /* 0x000000ff2600728c */ /* 0x000fd2000bf05270 */
[----:B-1----:R-:W-:Y:S05]  /*4150*/  BRA.U UP0, `(.L_x_60) ;  /* 0x0000000d007c7547 */ /* 0x002fea000b800000 */
[----:B------:R-:W1:Y:S01]  /*4160*/  S2R R13, SR_CgaCtaId ;  /* 0x00000000000d7919 */ /* 0x000e620000008800 */
[----:B------:R-:W-:Y:S01]  /*4170*/  MOV R16, 0x400 ;  /* 0x0000040000107802 */ /* 0x000fe20000000f00 */
[----:B------:R-:W-:Y:S03]  /*4180*/  BSSY B0, `(.L_x_61) ;  /* 0x0000006000007945 */ /* 0x000fe60003800000 */
[----:B-1----:R-:W-:Y:S01]  /*4190*/  LEA R13, R13, R16, 0x18 ;  /* 0x000000100d0d7211 */ /* 0x002fe200078ec0ff */
[----:B------:R-:W-:-:S04]  /*41a0*/  IMAD.U32 R16, R5, -0x80000000, RZ ;  /* 0x8000000005107824 */ /* 0x000fc800078e00ff */
[----:B------:R-:W-:-:S04]  /*41b0*/  IMAD R3, R12, 0x8, R13 ;  /* 0x000000080c037824 */ /* 0x000fc800078e020d */
[----:B------:R-:W1:Y:S02]  /*41c0*/  SYNCS.PHASECHK.TRANS64.TRYWAIT P0, [R3+URZ+0x70], R16 ;  /* 0x00007010030075a7 */ /* 0x000e6400080011ff */
[----:B-1----:R-:W-:Y:S05]  /*41d0*/  @!P0 BRA `(.L_x_62) ;  /* 0x000000bc00148947 */ /* 0x002fea0003800000 */
.L_x_190:
[----:B0-----:R-:W-:Y:S05]  /*41e0*/  BSYNC B0 ;  /* 0x0000000000007941 */ /* 0x001fea0003800000 */
.L_x_61:
[----:B------:R-:W-:Y:S01]  /*41f0*/  UISETP.NE.AND UP0, UPT, UR40, URZ, UPT ;  /* 0x000000ff2800728c */ /* 0x000fe2000bf05270 */
[----:B------:R-:W-:Y:S02]  /*4200*/  IMAD.MOV.U32 R16, RZ, RZ, 0x10202010 ;  /* 0x10202010ff107424 */ /* 0x000fe400078e00ff */
[----:B------:R-:W-:Y:S01]  /*4210*/  HFMA2 R24, -RZ, RZ, 0, 0 ;  /* 0x00000000ff187431 */ /* 0x000fe200000001ff */
[----:B------:R-:W-:Y:S01]  /*4220*/  BSSY B1, `(.L_x_63) ;  /* 0x0000055000017945 */ /* 0x000fe20003800000 */
[----:B------:R-:W-:Y:S01]  /*4230*/  USEL UR8, URZ, 0x4000, UP0 ;  /* 0x00004000ff087887 */ /* 0x000fe20008000000 */
[----:B------:R-:W-:Y:S01]  /*4240*/  VIADD R11, R12, 0x1 ;  /* 0x000000010c0b7836 */ /* 0x000fe20000000000 */
[----:B------:R-:W-:Y:S02]  /*4250*/  SEL R16, R16, 0x10200010, !P2 ;  /* 0x1020001010107807 */ /* 0x000fe40005000000 */
[----:B------:R-:W-:Y:S02]  /*4260*/  SHF.L.U32 R15, R12, 0x7, RZ ;  /* 0x000000070c0f7819 */ /* 0x000fe400000006ff */
[----:B------:R-:W-:Y:S01]  /*4270*/  PLOP3.LUT P5, PT, PT, PT, PT, 0x8, 0x80 ;  /* 0x000000000080781c */ /* 0x000fe20003fae170 */
[----:B------:R-:W-:Y:S01]  /*4280*/  VIADD R12, R16, UR8 ;  /* 0x00000008100c7c36 */ /* 0x000fe20008000000 */
[----:B------:R-:W-:-:S13]  /*4290*/  PLOP3.LUT P4, PT, PT, PT, PT, 0x80, 0x8 ;  /* 0x000000000008781c */ /* 0x000fda0003f8f070 */
.L_x_66:
[----:B------:R-:W-:Y:S01]  /*42a0*/  LEA R16, R22, R13, 0x3 ;  /* 0x0000000d16107211 */ /* 0x000fe200078e18ff */
[----:B------:R-:W-:Y:S01]  /*42b0*/  BSSY B0, `(.L_x_64) ;  /* 0x0000004000007945 */ /* 0x000fe20003800000 */
[----:B------:R-:W-:Y:S04]  /*42c0*/  SHF.L.U32 R19, R9, 0x1f, RZ ;  /* 0x0000001f09137819 */ /* 0x000fe800000006ff */
[----:B0-----:R-:W0:Y:S02]  /*42d0*/  SYNCS.PHASECHK.TRANS64.TRYWAIT P0, [R16+URZ+0x20], R19 ;  /* 0x00002013100075a7 */ /* 0x001e2400080011ff */
[----:B0-----:R-:W-:Y:S05]  /*42e0*/  @!P0 BRA `(.L_x_65) ;  /* 0x000000b800e88947 */ /* 0x001fea0003800000 */
.L_x_192:
[----:B------:R-:W-:Y:S05]  /*42f0*/  BSYNC B0 ;  /* 0x0000000000007941 */ /* 0x000fea0003800000 */
.L_x_64:
        /* <DEDUP_REMOVED lines=8> */
[----:B------:R-:W-:Y:S02]  /*4380*/  @P0 R2UR.BROADCAST UR12, R24 ;  /* 0x00000000180c02ca */ /* 0x000fe400008e0000 */
[----:B------:R-:W-:Y:S02]  /*4390*/  PLOP3.LUT P1, PT, P4, PT, PT, 0x80, 0x8 ;  /* 0x000000000008781c */ /* 0x000fe4000272f070 */
[----:B------:R-:W-:Y:S01]  /*43a0*/  PLOP3.LUT P4, PT, PT, PT, PT, 0x8, 0x80 ;  /* 0x000000000080781c */ /* 0x000fe20003f8e170 */
[----:B------:R-:W-:Y:S01]  /*43b0*/  @P0 IMAD.MOV.U32 R27, RZ, RZ, 0x40004040 ;  /* 0x40004040ff1b0424 */ /* 0x000fe200078e00ff */
[----:B------:R-:W-:Y:S01]  /*43c0*/  @P0 VOTEU.ANY UP0, P5 ;  /* 0x0000000000ff0886 */ /* 0x000fe20002800100 */
[----:B------:R-:W-:Y:S01]  /*43d0*/  PLOP3.LUT P5, PT, PT, PT, PT, 0x80, 0x8 ;  /* 0x000000000008781c */ /* 0x000fe20003faf070 */
[----:B------:R-:W-:Y:S02]  /*43e0*/  @P0 IMAD.MOV.U32 R25, RZ, RZ, 0x40004040 ;  /* 0x40004040ff190424 */ /* 0x000fe400078e00ff */
[----:B------:R-:W-:Y:S03]  /*43f0*/  @P0 R2UR.BROADCAST UR51, R27 ;  /* 0x000000001b3302ca */ /* 0x000fe600008e0000 */
[----:B------:R-:W-:Y:S02]  /*4400*/  @P0 R2UR.BROADCAST UR13, R25 ;  /* 0x00000000190d02ca */ /* 0x000fe400008e0000 */
[----:B------:R-:W-:Y:S11]  /*4410*/  ELECT P0, URZ, PT ;  /* 0x0000000000ff782f */ /* 0x000ff60003800000 */
[----:B------:R-:W-:Y:S02]  /*4420*/  @!UPT UIADD3 URZ, UPT, UPT, URZ, URZ, URZ ;  /* 0x000000fffffff290 */ /* 0x000fe4000fffe0ff */
[----:B------:R-:W-:Y:S01]  /*4430*/  @P0 R2UR.BROADCAST UR44, R15 ;  /* 0x000000000f2c02ca */ /* 0x000fe200008e0000 */
[----:B------:R2:W-:Y:S01]  /*4440*/  UTCQMMA.2CTA gdesc[UR12], gdesc[UR50], tmem[UR10], tmem[UR8], idesc[UR9], UP0 ;  /* 0x00ff08320c0075ea */ /* 0x0005e2000820030a */
[----:B------:R-:W-:Y:S02]  /*4450*/  @P0 VIADD R20, R26, 0x2 ;  /* 0x000000021a140836 */ /* 0x000fe40000000000 */
[----:B------:R-:W-:Y:S02]  /*4460*/  @P0 VIADD R18, R24, 0x2 ;  /* 0x0000000218120836 */ /* 0x000fe40000000000 */
[----:B------:R-:W-:Y:S01]  /*4470*/  @P0 IMAD.MOV.U32 R21, RZ, RZ, 0x40004040 ;  /* 0x40004040ff150424 */ /* 0x000fe200078e00ff */
[----:B------:R-:W-:Y:S01]  /*4480*/  @P0 R2UR.BROADCAST UR48, R20 ;  /* 0x00000000143002ca */ /* 0x000fe200008e0000 */
[----:B0-----:R-:W-:Y:S01]  /*4490*/  @P0 IMAD.MOV.U32 R19, RZ, RZ, 0x40004040 ;  /* 0x40004040ff130424 */ /* 0x001fe200078e00ff */
[----:B------:R-:W-:Y:S02]  /*44a0*/  @P0 R2UR.BROADCAST UR46, R18 ;  /* 0x00000000122e02ca */ /* 0x000fe400008e0000 */
[----:B------:R-:W-:Y:S02]  /*44b0*/  @P0 R2UR.BROADCAST UR49, R21 ;  /* 0x00000000153102ca */ /* 0x000fe400008e0000 */
[----:B------:R-:W-:Y:S02]  /*44c0*/  @P0 R2UR.BROADCAST UR47, R19 ;  /* 0x00000000132f02ca */ /* 0x000fe400008e0000 */
[----:B------:R-:W-:Y:S11]  /*44d0*/  ELECT P0, URZ, PT ;  /* 0x0000000000ff782f */ /* 0x000ff60003800000 */
[----:B------:R-:W-:Y:S02]  /*44e0*/  @!UPT UIADD3 URZ, UPT, UPT, URZ, URZ, URZ ;  /* 0x000000fffffff290 */ /* 0x000fe4000fffe0ff */
[----:B--2---:R-:W-:Y:S01]  /*44f0*/  @P0 R2UR.BROADCAST UR8, R15 ;  /* 0x000000000f0802ca */ /* 0x004fe200008e0000 */
[----:B------:R-:W-:Y:S01]  /*4500*/  UMOV UR50, URZ ;  /* 0x000000ff00327c82 */ /* 0x000fe20008000000 */
[----:B------:R-:W-:Y:S01]  /*4510*/  UMOV UR51, UR9 ;  /* 0x0000000900337c82 */ /* 0x000fe20008000000 */
[----:B------:R-:W-:Y:S01]  /*4520*/  @P0 VIADD R20, R26, 0x4 ;  /* 0x000000041a140836 */ /* 0x000fe20000000000 */
[----:B------:R0:W-:Y:S01]  /*4530*/  UTCQMMA.2CTA gdesc[UR46], gdesc[UR48], tmem[UR44], tmem[UR50], idesc[UR51], UPT ;  /* 0x00ff32302e0075ea */ /* 0x0001e2000ba0032c */
[----:B------:R-:W-:Y:S02]  /*4540*/  @P0 VIADD R18, R24, 0x4 ;  /* 0x0000000418120836 */ /* 0x000fe40000000000 */
[----:B------:R-:W-:Y:S01]  /*4550*/  @P0 IMAD.MOV.U32 R21, RZ, RZ, 0x40004040 ;  /* 0x40004040ff150424 */ /* 0x000fe200078e00ff */
[----:B------:R-:W-:Y:S01]  /*4560*/  @P0 R2UR.BROADCAST UR12, R20 ;  /* 0x00000000140c02ca */ /* 0x000fe200008e0000 */
        /* <DEDUP_REMOVED lines=26> */
[C---:B------:R-:W-:Y:S04]  /*4710*/  ISETP.NE.AND P0, PT, R22.reuse, 0x4, PT ;  /* 0x000000041600780c */ /* 0x040fe80003f05270 */
[----:B------:R-:W-:Y:S02]  /*4720*/  SEL R16, RZ, 0x1, P0 ;  /* 0x00000001ff107807 */ /* 0x000fe40000000000 */
[----:B------:R-:W-:Y:S02]  /*4730*/  SEL R22, R22, RZ, P0 ;  /* 0x000000ff16167207 */ /* 0x000fe40000000000 */
[----:B------:R-:W-:Y:S03]  /*4740*/  LOP3.LUT R9, R9, R16, RZ, 0x3c, !PT ;  /* 0x0000001009097212 */ /* 0x000fe600078e3cff */
[----:B------:R0:W-:Y:S01]  /*4750*/  UTCBAR.2CTA.MULTICAST [UR8], URZ, UR12 ;  /* 0x000000ff080073e9 */ /* 0x0001e2000820080c */
[----:B------:R-:W-:Y:S05]  /*4760*/  @P1 BRA `(.L_x_66) ;  /* 0xfffffff800cc1947 */ /* 0x000fea000383ffff */
[----:B0-----:R-:W-:Y:S05]  /*4770*/  BSYNC B1 ;  /* 0x0000000000017941 */ /* 0x001fea0003800000 */
.L_x_63:
[----:B------:R-:W0:Y:S01]  /*4780*/  S2UR UR10, SR_CgaCtaId ;  /* 0x00000000000a79c3 */ /* 0x000e220000008800 */
[----:B------:R-:W-:Y:S01]  /*4790*/  ELECT P0, URZ, PT ;  /* 0x0000000000ff782f */ /* 0x000fe20003800000 */
[----:B------:R-:W-:Y:S01]  /*47a0*/  IMAD.U32 R13, R10, -0x80000000, RZ ;  /* 0x800000000a0d7824 */ /* 0x000fe200078e00ff */
[----:B------:R-:W-:Y:S01]  /*47b0*/  UMOV UR9, 0x3 ;  /* 0x0000000300097882 */ /* 0x000fe20000000000 */
[----:B------:R-:W-:Y:S10]  /*47c0*/  BSSY B0, `(.L_x_67) ;  /* 0x000000b000007945 */ /* 0x000ff40003800000 */
[----:B-1----:R-:W-:-:S05]  /*47d0*/  @P0 VIADD R3, R3, 0x60 ;  /* 0x0000006003030836 */ /* 0x002fca0000000000 */
[----:B------:R-:W-:Y:S02]  /*47e0*/  @P0 R2UR.BROADCAST UR8, R3 ;  /* 0x00000000030802ca */ /* 0x000fe400008e0000 */
[----:B------:R-:W-:Y:S01]  /*47f0*/  MOV R3, 0x400 ;  /* 0x0000040000037802 */ /* 0x000fe20000000f00 */
[----:B0-----:R-:W-:-:S05]  /*4800*/  IMAD.U32 R12, RZ, RZ, UR10 ;  /* 0x0000000aff0c7e24 */ /* 0x001fca000f8e00ff */
[----:B------:R-:W-:Y:S01]  /*4810*/  LEA R3, R12, R3, 0x18 ;  /* 0x000000030c037211 */ /* 0x000fe200078ec0ff */
[----:B------:R0:W-:Y:S04]  /*4820*/  STL [R1+0x8], R12 ;  /* 0x0000080c01007387 */ /* 0x0001e80000100800 */
[----:B------:R-:W-:Y:S01]  /*4830*/  IMAD R18, R14, 0x8, R3 ;  /* 0x000000080e127824 */ /* 0x000fe200078e0203 */
[----:B------:R0:W-:Y:S03]  /*4840*/  UTCBAR.2CTA.MULTICAST [UR8], URZ, UR9 ;  /* 0x000000ff080073e9 */ /* 0x0001e60008200809 */
[----:B------:R-:W1:Y:S02]  /*4850*/  SYNCS.PHASECHK.TRANS64.TRYWAIT P0, [R18+URZ+0x80], R13 ;  /* 0x0000800d120075a7 */ /* 0x000e6400080011ff */
[----:B01----:R-:W-:Y:S05]  /*4860*/  @!P0 BRA `(.L_x_68) ;  /* 0x000000b400a08947 */ /* 0x003fea0003800000 */
.L_x_194:
[----:B------:R-:W-:Y:S05]  /*4870*/  BSYNC B0 ;  /* 0x0000000000007941 */ /* 0x000fea0003800000 */
.L_x_67:
[----:B------:R-:W-:Y:S01]  /*4880*/  SHF.L.U32 R12, R4, 0x1f, RZ ;  /* 0x0000001f040c7819 */ /* 0x000fe200000006ff */
[----:B------:R-:W-:Y:S03]  /*4890*/  BSSY B0, `(.L_x_69) ;  /* 0x0000003000007945 */ /* 0x000fe60003800000 */
[----:B------:R-:W1:Y:S02]  /*48a0*/  SYNCS.PHASECHK.TRANS64.TRYWAIT P0, [R3+URZ+0xd8], R12 ;  /* 0x0000d80c030075a7 */ /* 0x000e6400080011ff */
[----:B-1----:R-:W-:Y:S05]  /*48b0*/  @!P0 BRA `(.L_x_70) ;  /* 0x000000b400a48947 */ /* 0x002fea0003800000 */
.L_x_196:
[----:B------:R-:W-:Y:S05]  /*48c0*/  BSYNC B0 ;  /* 0x0000000000007941 */ /* 0x000fea0003800000 */
.L_x_69:
[----:B------:R-:W-:Y:S01]  /*48d0*/  UISETP.NE.AND UP0, UPT, UR41, URZ, UPT ;  /* 0x000000ff2900728c */ /* 0x000fe2000bf05270 */
[----:B------:R-:W-:Y:S02]  /*48e0*/  IMAD.MOV.U32 R19, RZ, RZ, 0x10212010 ;  /* 0x10212010ff137424 */ /* 0x000fe400078e00ff */
[----:B------:R-:W-:Y:S02]  /*48f0*/  HFMA2 R21, -RZ, RZ, 0, 1.52587890625e-05 ;  /* 0x00000100ff157431 */ /* 0x000fe400000001ff */
[----:B------:R-:W-:Y:S01]  /*4900*/  IMAD.SHL.U32 R16, R14, 0x80, RZ ;  /* 0x000000800e107824 */ /* 0x000fe200078e00ff */
[----:B------:R-:W-:Y:S01]  /*4910*/  USEL UR8, URZ, 0x4000, UP0 ;  /* 0x00004000ff087887 */ /* 0x000fe20008000000 */
[----:B------:R-:W-:Y:S01]  /*4920*/  BSSY B1, `(.L_x_71) ;  /* 0x0000047000017945 */ /* 0x000fe20003800000 */
[----:B------:R-:W-:Y:S01]  /*4930*/  SEL R19, R19, 0x10210010, !P3 ;  /* 0x1021001013137807 */ /* 0x000fe20005800000 */
[----:B------:R-:W-:Y:S01]  /*4940*/  VIADD R15, R16, 0x8 ;  /* 0x00000008100f7836 */ /* 0x000fe20000000000 */
[----:B------:R-:W-:Y:S01]  /*4950*/  IADD3 R17, PT, PT, R14, 0x1, RZ ;  /* 0x000000010e117810 */ /* 0x000fe20007ffe0ff */
[C---:B0-----:R-:W-:Y:S01]  /*4960*/  VIADD R13, R16.reuse, 0x18 ;  /* 0x00000018100d7836 */ /* 0x041fe20000000000 */
[----:B------:R-:W-:Y:S01]  /*4970*/  PLOP3.LUT P4, PT, PT, PT, PT, 0x80, 0x8 ;  /* 0x000000000008781c */ /* 0x000fe20003f8f070 */
[----:B------:R-:W-:Y:S01]  /*4980*/  VIADD R19, R19, UR8 ;  /* 0x0000000813137c36 */ /* 0x000fe20008000000 */
[----:B------:R-:W-:-:S02]  /*4990*/  IADD3 R14, PT, PT, R16, 0x10, RZ ;  /* 0x00000010100e7810 */ /* 0x000fc40007ffe0ff */
.L_x_74:
[----:B------:R-:W-:Y:S01]  /*49a0*/  LEA R12, R22, R3, 0x3 ;  /* 0x00000003160c7211 */ /* 0x000fe200078e18ff */
[----:B------:R-:W-:Y:S01]  /*49b0*/  BSSY B0, `(.L_x_72) ;  /* 0x0000004000007945 */ /* 0x000fe20003800000 */
[----:B------:R-:W-:Y:S04]  /*49c0*/  SHF.L.U32 R25, R9, 0x1f, RZ ;  /* 0x0000001f09197819 */ /* 0x000fe800000006ff */
[----:B0-----:R-:W0:Y:S02]  /*49d0*/  SYNCS.PHASECHK.TRANS64.TRYWAIT P0, [R12+URZ+0x20], R25 ;  /* 0x000020190c0075a7 */ /* 0x001e2400080011ff */
[----:B0-----:R-:W-:Y:S05]  /*49e0*/  @!P0 BRA `(.L_x_73) ;  /* 0x000000b400708947 */ /* 0x001fea0003800000 */
.L_x_198:
[----:B------:R-:W-:Y:S05]  /*49f0*/  BSYNC B0 ;  /* 0x0000000000007941 */ /* 0x000fea0003800000 */
.L_x_72:
[----:B------:R-:W-:Y:S02]  /*4a00*/  LEA R24, R22, UR23, 0x9 ;  /* 0x0000001716187c11 */ /* 0x000fe4000f8e48ff */
[----:B------:R-:W-:Y:S11]  /*4a10*/  ELECT P0, URZ, PT ;  /* 0x0000000000ff782f */ /* 0x000ff60003800000 */
[----:B------:R-:W-:Y:S02]  /*4a20*/  @!UPT UIADD3 URZ, UPT, UPT, URZ, URZ, URZ ;  /* 0x000000fffffff290 */ /* 0x000fe4000fffe0ff */
[----:B------:R-:W-:Y:S01]  /*4a30*/  @P0 R2UR.BROADCAST UR9, R21 ;  /* 0x00000000150902ca */ /* 0x000fe200008e0000 */
[----:B------:R-:W-:Y:S01]  /*4a40*/  UMOV UR12, URZ ;  /* 0x000000ff000c7c82 */ /* 0x000fe20008000000 */
[----:B------:R-:W-:Y:S01]  /*4a50*/  @P0 R2UR.BROADCAST UR10, R24 ;  /* 0x00000000180a02ca */ /* 0x000fe200008e0000 */
[----:B------:R-:W-:Y:S01]  /*4a60*/  UMOV UR48, URZ ;  /* 0x000000ff00307c82 */ /* 0x000fe20008000000 */
[----:B------:R-:W-:Y:S01]  /*4a70*/  @P0 R2UR.BROADCAST UR8, R16 ;  /* 0x00000000100802ca */ /* 0x000fe200008e0000 */
[----:B------:R-:W-:Y:S01]  /*4a80*/  VIADD R22, R22, 0x1 ;  /* 0x0000000116167836 */ /* 0x000fe20000000000 */
[----:B------:R-:W-:Y:S02]  /*4a90*/  R2UR UR13, R19 ;  /* 0x00000000130d72ca */ /* 0x000fe400000e0000 */
[----:B------:R-:W-:Y:S02]  /*4aa0*/  PLOP3.LUT P1, PT, P4, PT, PT, 0x80, 0x8 ;  /* 0x000000000008781c */ /* 0x000fe4000272f070 */
[----:B------:R-:W-:Y:S01]  /*4ab0*/  PLOP3.LUT P4, PT, PT, PT, PT, 0x8, 0x80 ;  /* 0x000000000080781c */ /* 0x000fe20003f8e170 */
[----:B0-----:R-:W-:Y:S01]  /*4ac0*/  @P0 IMAD.MOV.U32 R25, RZ, RZ, -0x7fffbfe0 ;  /* 0x80004020ff190424 */ /* 0x001fe200078e00ff */
[----:B------:R-:W-:Y:S04]  /*4ad0*/  @P0 VOTEU.ANY UP0, P6 ;  /* 0x0000000000ff0886 */ /* 0x000fe80003000100 */
[----:B------:R-:W-:Y:S02]  /*4ae0*/  @P0 R2UR.BROADCAST UR11, R25 ;  /* 0x00000000190b02ca */ /* 0x000fe400008e0000 */
[----:B------:R-:W-:Y:S11]  /*4af0*/  ELECT P0, URZ, PT ;  /* 0x0000000000ff782f */ /* 0x000ff60003800000 */
[----:B------:R-:W-:Y:S02]  /*4b00*/  @!UPT UIADD3 URZ, UPT, UPT, URZ, URZ, URZ ;  /* 0x000000fffffff290 */ /* 0x000fe4000fffe0ff */
[----:B------:R-:W-:Y:S01]  /*4b10*/  @P0 R2UR.BROADCAST UR45, R21 ;  /* 0x00000000152d02ca */ /* 0x000fe200008e0000 */
[----:B------:R-:W-:Y:S01]  /*4b20*/  UMOV UR49, UR13 ;  /* 0x0000000d00317c82 */ /* 0x000fe20008000000 */
[----:B------:R-:W-:Y:S01]  /*4b30*/  @P0 R2UR.BROADCAST UR44, R15 ;  /* 0x000000000f2c02ca */ /* 0x000fe200008e0000 */
[----:B------:R0:W-:Y:S01]  /*4b40*/  UTCQMMA.2CTA tmem[UR8], gdesc[UR10], tmem[UR9], tmem[UR12], idesc[UR13], UP0 ;  /* 0x00ff0c0a080079ea */ /* 0x0001e20008200309 */
[----:B------:R-:W-:Y:S02]  /*4b50*/  @P0 VIADD R20, R24, 0x80 ;  /* 0x0000008018140836 */ /* 0x000fe40000000000 */
[----:B------:R-:W-:Y:S02]  /*4b60*/  @P0 IMAD.MOV.U32 R27, RZ, RZ, -0x7fffbfe0 ;  /* 0x80004020ff1b0424 */ /* 0x000fe400078e00ff */
[----:B------:R-:W-:Y:S03]  /*4b70*/  @P0 IMAD.MOV.U32 R26, RZ, RZ, R20 ;  /* 0x000000ffff1a0224 */ /* 0x000fe600078e0014 */
[----:B------:R-:W-:Y:S02]  /*4b80*/  @P0 R2UR.BROADCAST UR47, R27 ;  /* 0x000000001b2f02ca */ /* 0x000fe400008e0000 */
[----:B------:R-:W-:Y:S02]  /*4b90*/  @P0 R2UR.BROADCAST UR46, R26 ;  /* 0x000000001a2e02ca */ /* 0x000fe400008e0000 */
[----:B------:R-:W-:Y:S11]  /*4ba0*/  ELECT P0, URZ, PT ;  /* 0x0000000000ff782f */ /* 0x000ff60003800000 */
[----:B------:R1:W-:Y:S02]  /*4bb0*/  UTCQMMA.2CTA tmem[UR44], gdesc[UR46], tmem[UR45], tmem[UR12], idesc[UR13], UPT ;  /* 0x00ff0c2e2c0079ea */ /* 0x0003e4000ba0032d */
[----:B------:R-:W-:Y:S01]  /*4bc0*/  @P0 VIADD R20, R24, 0x100 ;  /* 0x0000010018140836 */ /* 0x000fe20000000000 */
[----:B0-----:R-:W-:Y:S01]  /*4bd0*/  @P0 R2UR.BROADCAST UR9, R21 ;  /* 0x00000000150902ca */ /* 0x001fe200008e0000 */
[----:B------:R-:W-:Y:S01]  /*4be0*/  @P0 IMAD.MOV.U32 R27, RZ, RZ, -0x7fffbfe0 ;  /* 0x80004020ff1b0424 */ /* 0x000fe200078e00ff */
[----:B------:R-:W-:Y:S01]  /*4bf0*/  @P0 R2UR.BROADCAST UR8, R14 ;  /* 0x000000000e0802ca */ /* 0x000fe200008e0000 */
[----:B------:R-:W-:Y:S02]  /*4c00*/  @P0 IMAD.MOV.U32 R26, RZ, RZ, R20 ;  /* 0x000000ffff1a0224 */ /* 0x000fe400078e0014 */
[----:B------:R-:W-:Y:S01]  /*4c10*/  VIADD R24, R24, 0x180 ;  /* 0x0000018018187836 */ /* 0x000fe20000000000 */
[----:B------:R-:W-:Y:S02]  /*4c20*/  @P0 R2UR.BROADCAST UR11, R27 ;  /* 0x000000001b0b02ca */ /* 0x000fe400008e0000 */
[----:B------:R-:W-:Y:S02]  /*4c30*/  @P0 R2UR.BROADCAST UR10, R26 ;  /* 0x000000001a0a02ca */ /* 0x000fe400008e0000 */
[----:B------:R-:W-:Y:S11]  /*4c40*/  ELECT P0, URZ, PT ;  /* 0x0000000000ff782f */ /* 0x000ff60003800000 */
[----:B------:R0:W-:Y:S02]  /*4c50*/  UTCQMMA.2CTA tmem[UR8], gdesc[UR10], tmem[UR9], tmem[UR48], idesc[UR49], UPT ;  /* 0x00ff300a080079ea */ /* 0x0001e4000ba00309 */
[----:B------:R-:W-:Y:S01]  /*4c60*/  @P0 IMAD.MOV.U32 R25, RZ, RZ, -0x7fffbfe0 ;  /* 0x80004020ff190424 */ /* 0x000fe200078e00ff */
[----:B-1----:R-:W-:Y:S02]  /*4c70*/  @P0 R2UR.BROADCAST UR44, R24 ;  /* 0x00000000182c02ca */ /* 0x002fe400008e0000 */
[----:B------:R-:W-:Y:S02]  /*4c80*/  @P0 R2UR.BROADCAST UR12, R13 ;  /* 0x000000000d0c02ca */ /* 0x000fe400008e0000 */
[----:B------:R-:W-:Y:S01]  /*4c90*/  @P0 R2UR.BROADCAST UR45, R25 ;  /* 0x00000000192d02ca */ /* 0x000fe200008e0000 */
[----:B0-----:R-:W-:Y:S01]  /*4ca0*/  UMOV UR9, UR13 ;  /* 0x0000000d00097c82 */ /* 0x001fe20008000000 */
[----:B------:R-:W-:Y:S02]  /*4cb0*/  @P0 R2UR.BROADCAST UR13, R21 ;  /* 0x00000000150d02ca */ /* 0x000fe400008e0000 */
[----:B------:R-:W-:Y:S01]  /*4cc0*/  ELECT P0, URZ, PT ;  /* 0x0000000000ff782f */ /* 0x000fe20003800000 */
[----:B------:R-:W-:Y:S01]  /*4cd0*/  IMAD.MOV.U32 R21, RZ, RZ, 0x180 ;  /* 0x00000180ff157424 */ /* 0x000fe200078e00ff */
[----:B------:R-:W-:Y:S01]  /*4ce0*/  ULOP3.LUT UR11, UR37, 0xffff, URZ, 0xc0, !UPT ;  /* 0x0000ffff250b7892 */ /* 0x000fe2000f8ec0ff */
[----:B------:R-:W-:Y:S08]  /*4cf0*/  UMOV UR8, URZ ;  /* 0x000000ff00087c82 */ /* 0x000ff00008000000 */
[----:B------:R0:W-:Y:S02]  /*4d00*/  UTCQMMA.2CTA tmem[UR12], gdesc[UR44], tmem[UR13], tmem[UR8], idesc[UR9], UPT ;  /* 0x00ff082c0c0079ea */ /* 0x0001e4000ba0030d */
        /* <DEDUP_REMOVED lines=9> */
.L_x_71:
[----:B------:R1:W2:Y:S01]  /*4da0*/  LDL R20, [R1+0x8] ;  /* 0x0000080001147983 */ /* 0x0002a20000100800 */
[----:B------:R-:W2:Y:S01]  /*4db0*/  S2UR UR8, SR_CgaCtaId ;  /* 0x00000000000879c3 */ /* 0x000ea20000008800 */
[----:B------:R-:W-:Y:S02]  /*4dc0*/  ELECT P0, URZ, PT ;  /* 0x0000000000ff782f */ /* 0x000fe40003800000 */
[C---:B------:R-:W-:Y:S01]  /*4dd0*/  ISETP.NE.AND P1, PT, R17.reuse, 0x2, PT ;  /* 0x000000021100780c */ /* 0x040fe20003f25270 */
[----:B------:R-:W-:Y:S01]  /*4de0*/  UMOV UR11, 0x3 ;  /* 0x00000003000b7882 */ /* 0x000fe20000000000 */
[----:B------:R-:W-:Y:S01]  /*4df0*/  UMOV UR9, 0x3 ;  /* 0x0000000300097882 */ /* 0x000fe20000000000 */
[----:B------:R-:W-:Y:S02]  /*4e00*/  PLOP3.LUT P6, PT, PT, PT, PT, 0x80, 0x8 ;  /* 0x000000000008781c */ /* 0x000fe40003fcf070 */
[----:B------:R-:W-:Y:S02]  /*4e10*/  LOP3.LUT R4, R4, 0x1, RZ, 0x3c, !PT ;  /* 0x0000000104047812 */ /* 0x000fe400078e3cff */
[----:B------:R-:W-:-:S04]  /*4e20*/  SEL R14, R17, RZ, P1 ;  /* 0x000000ff110e7207 */ /* 0x000fc80000800000 */
[----:B------:R-:W-:Y:S01]  /*4e30*/  @P0 MOV R3, 0x400 ;  /* 0x0000040000030802 */ /* 0x000fe20000000f00 */
[----:B--2---:R-:W-:-:S05]  /*4e40*/  @P0 IMAD.U32 R20, RZ, RZ, UR8 ;  /* 0x00000008ff140e24 */ /* 0x004fca000f8e00ff */
[----:B------:R-:W-:Y:S01]  /*4e50*/  @P0 LEA R3, R20, R3, 0x18 ;  /* 0x0000000314030211 */ /* 0x000fe200078ec0ff */
[----:B------:R1:W-:Y:S04]  /*4e60*/  @P0 STL [R1+0x8], R20 ;  /* 0x0000081401000387 */ /* 0x0003e80000100800 */
[----:B------:R-:W-:-:S05]  /*4e70*/  @P0 VIADD R3, R3, 0xd0 ;  /* 0x000000d003030836 */ /* 0x000fca0000000000 */
[----:B------:R-:W-:Y:S02]  /*4e80*/  @P0 R2UR.BROADCAST UR10, R3 ;  /* 0x00000000030a02ca */ /* 0x000fe400008e0000 */
[----:B------:R-:W-:Y:S02]  /*4e90*/  ELECT P0, URZ, PT ;  /* 0x0000000000ff782f */ /* 0x000fe40003800000 */
[----:B------:R-:W-:-:S04]  /*4ea0*/  SEL R3, RZ, 0x1, P1 ;  /* 0x00000001ff037807 */ /* 0x000fc80000800000 */
[----:B------:R-:W-:-:S05]  /*4eb0*/  LOP3.LUT R10, R10, R3, RZ, 0x3c, !PT ;  /* 0x000000030a0a7212 */ /* 0x000fca00078e3cff */
[----:B------:R1:W-:Y:S02]  /*4ec0*/  UTCBAR.2CTA.MULTICAST [UR10], URZ, UR11 ;  /* 0x000000ff0a0073e9 */ /* 0x0003e4000820080b */
[----:B------:R-:W-:-:S05]  /*4ed0*/  @P0 VIADD R18, R18, 0x90 ;  /* 0x0000009012120836 */ /* 0x000fca0000000000 */
[----:B------:R-:W-:Y:S02]  /*4ee0*/  @P0 R2UR.BROADCAST UR8, R18 ;  /* 0x00000000120802ca */ /* 0x000fe400008e0000 */
[----:B------:R-:W-:-:S04]  /*4ef0*/  ISETP.NE.AND P0, PT, R11, 0x2, PT ;  /* 0x000000020b00780c */ /* 0x000fc80003f05270 */
[----:B------:R-:W-:-:S04]  /*4f00*/  SEL R12, RZ, 0x1, P0 ;  /* 0x00000001ff0c7807 */ /* 0x000fc80000000000 */
[----:B------:R-:W-:Y:S02]  /*4f10*/  LOP3.LUT R5, R5, R12, RZ, 0x3c, !PT ;  /* 0x0000000c05057212 */ /* 0x000fe400078e3cff */
[----:B------:R-:W-:Y:S01]  /*4f20*/  SEL R12, R11, RZ, P0 ;  /* 0x000000ff0b0c7207 */ /* 0x000fe20000000000 */
[----:B------:R1:W-:Y:S01]  /*4f30*/  UTCBAR.2CTA.MULTICAST [UR8], URZ, UR9 ;  /* 0x000000ff080073e9 */ /* 0x0003e20008200809 */
[----:B------:R-:W-:-:S05]  /*4f40*/  NOP ;  /* 0x0000000000007918 */ /* 0x000fca0000000000 */
.L_x_60:
[C---:B------:R-:W-:Y:S02]  /*4f50*/  ISETP.NE.AND P0, PT, R23.reuse, UR43, PT ;  /* 0x0000002b17007c0c */ /* 0x040fe4000bf05270 */
[----:B------:R-:W-:-:S11]  /*4f60*/  IADD3 R23, PT, PT, R23, 0x1, RZ ;  /* 0x0000000117177810 */ /* 0x000fd60007ffe0ff */
[----:B------:R-:W-:Y:S05]  /*4f70*/  @P0 BRA `(.L_x_75) ;  /* 0xfffffff000700947 */ /* 0x000fea000383ffff */
[----:B01----:R-:W-:Y:S05]  /*4f80*/  BSYNC B2 ;  /* 0x0000000000027941 */ /* 0x003fea0003800000 */
.L_x_59:
[----:B------:R-:W-:-:S09]  /*4f90*/  UISETP.NE.AND UP0, UPT, UR38, URZ, UPT ;  /* 0x000000ff2600728c */ /* 0x000fd2000bf05270 */
[----:B------:R-:W-:Y:S05]  /*4fa0*/  BRA.U UP0, `(.L_x_76) ;  /* 0x0000001d00787547 */ /* 0x000fea000b800000 */
[----:B------:R-:W-:Y:S01]  /*4fb0*/  MOV R13, UR21 ;  /* 0x00000015000d7c02 */ /* 0x000fe20008000f00 */
[----:B------:R-:W-:Y:S01]  /*4fc0*/  BSSY B0, `(.L_x_77) ;  /* 0x0000005000007945 */ /* 0x000fe20003800000 */
[----:B------:R-:W-:Y:S02]  /*4fd0*/  SHF.L.U32 R16, R5, 0x1f, RZ ;  /* 0x0000001f05107819 */ /* 0x000fe400000006ff */
[----:B------:R-:W-:-:S04]  /*4fe0*/  LEA R11, R12, R13, 0x3 ;  /* 0x0000000d0c0b7211 */ /* 0x000fc800078e18ff */
[----:B------:R-:W1:Y:S02]  /*4ff0*/  SYNCS.PHASECHK.TRANS64.TRYWAIT P0, [R11+URZ+0x70], R16 ;  /* 0x000070100b0075a7 */ /* 0x000e6400080011ff */
[----:B-1----:R-:W-:Y:S05]  /*5000*/  @!P0 BRA `(.L_x_78) ;  /* 0x000000b000008947 */ /* 0x002fea0003800000 */
.L_x_200:
[----:B0-----:R-:W-:Y:S05]  /*5010*/  BSYNC B0 ;  /* 0x0000000000007941 */ /* 0x001fea0003800000 */
.L_x_77:
[----:B------:R-:W-:Y:S02]  /*5020*/  IMAD.MOV.U32 R16, RZ, RZ, 0x10202010 ;  /* 0x10202010ff107424 */ /* 0x000fe400078e00ff */
[----:B------:R-:W-:Y:S01]  /*5030*/  HFMA2 R24, -RZ, RZ, 0, 0 ;  /* 0x00000000ff187431 */ /* 0x000fe200000001ff */
[----:B------:R-:W-:Y:S01]  /*5040*/  BSSY B1, `(.L_x_79) ;  /* 0x0000061000017945 */ /* 0x000fe20003800000 */
[C---:B------:R-:W-:Y:S01]  /*5050*/  VIADD R3, R12.reuse, 0x1 ;  /* 0x000000010c037836 */ /* 0x040fe20000000000 */
[----:B------:R-:W-:Y:S02]  /*5060*/  SHF.L.U32 R15, R12, 0x7, RZ ;  /* 0x000000070c0f7819 */ /* 0x000fe400000006ff */
[----:B------:R-:W-:Y:S02]  /*5070*/  SEL R16, R16, 0x10200010, !P2 ;  /* 0x1020001010107807 */ /* 0x000fe40005000000 */
[----:B------:R-:W-:Y:S02]  /*5080*/  PLOP3.LUT P5, PT, PT, PT, PT, 0x8, 0x80 ;  /* 0x000000000080781c */ /* 0x000fe40003fae170 */
[----:B------:R-:W-:Y:S01]  /*5090*/  PLOP3.LUT P4, PT, PT, PT, PT, 0x80, 0x8 ;  /* 0x000000000008781c */ /* 0x000fe20003f8f070 */
[----:B------:R-:W-:-:S12]  /*50a0*/  VIADD R12, R16, UR28 ;  /* 0x0000001c100c7c36 */ /* 0x000fd80008000000 */
.L_x_82:
[----:B------:R-:W-:Y:S01]  /*50b0*/  LEA R16, R22, R13, 0x3 ;  /* 0x0000000d16107211 */ /* 0x000fe200078e18ff */
[----:B------:R-:W-:Y:S01]  /*50c0*/  BSSY B0, `(.L_x_80) ;  /* 0x0000004000007945 */ /* 0x000fe20003800000 */
[----:B------:R-:W-:Y:S04]  /*50d0*/  SHF.L.U32 R19, R9, 0x1f, RZ ;  /* 0x0000001f09137819 */ /* 0x000fe800000006ff */
[----:B0-----:R-:W0:Y:S02]  /*50e0*/  SYNCS.PHASECHK.TRANS64.TRYWAIT P0, [R16+URZ+0x20], R19 ;  /* 0x00002013100075a7 */ /* 0x001e2400080011ff */
[----:B0-----:R-:W-:Y:S05]  /*50f0*/  @!P0 BRA `(.L_x_81) ;  /* 0x000000ac00dc8947 */ /* 0x001fea0003800000 */
.L_x_202:
[----:B------:R-:W-:Y:S05]  /*5100*/  BSYNC B0 ;  /* 0x0000000000007941 */ /* 0x000fea0003800000 */
.L_x_80:
        /* <DEDUP_REMOVED lines=60> */
[----:B------:R-:W0:Y:S01]  /*54d0*/  S2UR UR12, SR_CgaCtaId ;  /* 0x00000000000c79c3 */ /* 0x000e220000008800 */
[----:B------:R-:W-:Y:S01]  /*54e0*/  UMOV UR10, URZ ;  /* 0x000000ff000a7c82 */ /* 0x000fe20008000000 */
[----:B------:R-:W-:Y:S01]  /*54f0*/  UMOV UR13, 0x400 ;  /* 0x00000400000d7882 */ /* 0x000fe20000000000 */
[----:B------:R-:W-:Y:S07]  /*5500*/  ULOP3.LUT UR49, UR37, 0xffff, URZ, 0xc0, !UPT ;  /* 0x0000ffff25317892 */ /* 0x000fee000f8ec0ff */
[----:B------:R2:W-:Y:S02]  /*5510*/  UTCQMMA.2CTA gdesc[UR44], gdesc[UR46], tmem[UR9], tmem[UR10], idesc[UR11], UPT ;  /* 0x00ff0a2e2c0075ea */ /* 0x0005e4000ba00309 */
[----:B------:R-:W-:Y:S05]  /*5520*/  @P0 VIADD R16, R16, 0x40 ;  /* 0x0000004010100836 */ /* 0x000fea0000000000 */
[----:B------:R-:W-:Y:S02]  /*5530*/  @P0 R2UR.BROADCAST UR48, R16 ;  /* 0x00000000103002ca */ /* 0x000fe400008e0000 */
[----:B------:R-:W-:Y:S01]  /*5540*/  ELECT P0, URZ, PT ;  /* 0x0000000000ff782f */ /* 0x000fe20003800000 */
[----:B0-----:R-:W-:Y:S10]  /*5550*/  ULEA UR12, UR12, UR13, 0x18 ;  /* 0x0000000d0c0c7291 */ /* 0x001ff4000f8ec0ff */
[----:B------:R0:W-:Y:S02]  /*5560*/  UTCBAR.2CTA.MULTICAST [UR48], URZ, UR49 ;  /* 0x000000ff300073e9 */ /* 0x0001e40008200831 */
[----:B------:R-:W-:Y:S04]  /*5570*/  @P0 IMAD.U32 R13, RZ, RZ, UR12 ;  /* 0x0000000cff0d0e24 */ /* 0x000fe8000f8e00ff */
[C---:B------:R-:W-:Y:S01]  /*5580*/  @P0 IMAD R16, R7.reuse, 0x8, R13 ;  /* 0x0000000807100824 */ /* 0x040fe200078e020d */
[----:B--2---:R-:W-:Y:S01]  /*5590*/  ULOP3.LUT UR9, UR37, 0xffff, URZ, 0xc0, !UPT ;  /* 0x0000ffff25097892 */ /* 0x004fe2000f8ec0ff */
[----:B------:R-:W-:Y:S02]  /*55a0*/  VIADD R7, R7, 0x1 ;  /* 0x0000000107077836 */ /* 0x000fe40000000000 */
[----:B------:R-:W-:Y:S05]  /*55b0*/  @P0 VIADD R16, R16, 0x10 ;  /* 0x0000001010100836 */ /* 0x000fea0000000000 */
[----:B------:R-:W-:Y:S02]  /*55c0*/  @P0 R2UR.BROADCAST UR8, R16 ;  /* 0x00000000100802ca */ /* 0x000fe400008e0000 */
[C---:B------:R-:W-:Y:S04]  /*55d0*/  ISETP.NE.AND P0, PT, R22.reuse, 0x4, PT ;  /* 0x000000041600780c */ /* 0x040fe80003f05270 */
[----:B------:R-:W-:Y:S02]  /*55e0*/  SEL R16, RZ, 0x1, P0 ;  /* 0x00000001ff107807 */ /* 0x000fe40000000000 */
[----:B------:R-:W-:Y:S02]  /*55f0*/  SEL R22, R22, RZ, P0 ;  /* 0x000000ff16167207 */ /* 0x000fe40000000000 */
[----:B------:R-:W-:Y:S02]  /*5600*/  ISETP.NE.AND P0, PT, R7, 0x2, PT ;  /* 0x000000020700780c */ /* 0x000fe40003f05270 */
[----:B------:R-:W-:Y:S01]  /*5610*/  LOP3.LUT R9, R9, R16, RZ, 0x3c, !PT ;  /* 0x0000001009097212 */ /* 0x000fe200078e3cff */
[----:B------:R0:W-:Y:S01]  /*5620*/  UTCBAR.2CTA.MULTICAST [UR8], URZ, UR9 ;  /* 0x000000ff080073e9 */ /* 0x0001e20008200809 */
[----:B------:R-:W-:Y:S01]  /*5630*/  SEL R7, R7, RZ, P0 ;  /* 0x000000ff07077207 */ /* 0x000fe20000000000 */
[----:B------:R-:W-:Y:S08]  /*5640*/  @P1 BRA `(.L_x_82) ;  /* 0xfffffff800981947 */ /* 0x000ff0000383ffff */
[----:B0-----:R-:W-:Y:S05]  /*5650*/  BSYNC B1 ;  /* 0x0000000000017941 */ /* 0x001fea0003800000 */
.L_x_79:
[----:B------:R-:W-:Y:S01]  /*5660*/  ELECT P0, URZ, PT ;  /* 0x0000000000ff782f */ /* 0x000fe20003800000 */
[----:B------:R-:W-:Y:S01]  /*5670*/  IMAD.U32 R7, RZ, RZ, UR20 ;  /* 0x00000014ff077e24 */ /* 0x000fe2000f8e00ff */
[----:B------:R-:W-:Y:S01]  /*5680*/  MOV R13, 0x400 ;  /* 0x00000400000d7802 */ /* 0x000fe20000000f00 */
[----:B------:R-:W-:Y:S01]  /*5690*/  IMAD.U32 R16, R10, -0x80000000, RZ ;  /* 0x800000000a107824 */ /* 0x000fe200078e00ff */
[----:B------:R-:W-:Y:S01]  /*56a0*/  UMOV UR9, 0x3 ;  /* 0x0000000300097882 */ /* 0x000fe20000000000 */
[----:B------:R-:W-:Y:S01]  /*56b0*/  BSSY B0, `(.L_x_83) ;  /* 0x0000009000007945 */ /* 0x000fe20003800000 */
[----:B------:R-:W-:Y:S01]  /*56c0*/  LEA R13, R7, R13, 0x18 ;  /* 0x0000000d070d7211 */ /* 0x000fe200078ec0ff */
[----:B------:R0:W-:Y:S06]  /*56d0*/  STL [R1+0x8], R7 ;  /* 0x0000080701007387 */ /* 0x0001ec0000100800 */
[----:B-1----:R-:W-:-:S05]  /*56e0*/  @P0 VIADD R11, R11, 0x60 ;  /* 0x000000600b0b0836 */ /* 0x002fca0000000000 */
[----:B------:R-:W-:-:S13]  /*56f0*/  @P0 R2UR.BROADCAST UR8, R11 ;  /* 0x000000000b0802ca */ /* 0x000fda00008e0000 */
[----:B------:R1:W-:Y:S01]  /*5700*/  UTCBAR.2CTA.MULTICAST [UR8], URZ, UR9 ;  /* 0x000000ff080073e9 */ /* 0x0003e20008200809 */
[----:B0-----:R-:W-:-:S04]  /*5710*/  IMAD R7, R14, 0x8, R13 ;  /* 0x000000080e077824 */ /* 0x001fc800078e020d */
[----:B------:R-:W0:Y:S02]  /*5720*/  SYNCS.PHASECHK.TRANS64.TRYWAIT P0, [R7+URZ+0x80], R16 ;  /* 0x00008010070075a7 */ /* 0x000e2400080011ff */
[----:B01----:R-:W-:Y:S05]  /*5730*/  @!P0 BRA `(.L_x_84) ;  /* 0x000000a800648947 */ /* 0x003fea0003800000 */
.L_x_204:
[----:B------:R-:W-:Y:S05]  /*5740*/  BSYNC B0 ;  /* 0x0000000000007941 */ /* 0x000fea0003800000 */
.L_x_83:
[----:B------:R-:W-:Y:S01]  /*5750*/  SHF.L.U32 R16, R4, 0x1f, RZ ;  /* 0x0000001f04107819 */ /* 0x000fe200000006ff */
[----:B------:R-:W-:Y:S03]  /*5760*/  BSSY B0, `(.L_x_85) ;  /* 0x0000003000007945 */ /* 0x000fe60003800000 */
[----:B------:R-:W1:Y:S02]  /*5770*/  SYNCS.PHASECHK.TRANS64.TRYWAIT P0, [R13+URZ+0xd8], R16 ;  /* 0x0000d8100d0075a7 */ /* 0x000e6400080011ff */
[----:B-1----:R-:W-:Y:S05]  /*5780*/  @!P0 BRA `(.L_x_86) ;  /* 0x000000a800688947 */ /* 0x002fea0003800000 */
.L_x_206:
[----:B------:R-:W-:Y:S05]  /*5790*/  BSYNC B0 ;  /* 0x0000000000007941 */ /* 0x000fea0003800000 */
.L_x_85:
[----:B------:R-:W-:Y:S02]  /*57a0*/  IMAD.MOV.U32 R12, RZ, RZ, 0x10212010 ;  /* 0x10212010ff0c7424 */ /* 0x000fe400078e00ff */
[----:B------:R-:W-:Y:S02]  /*57b0*/  HFMA2 R18, -RZ, RZ, 0, 1.52587890625e-05 ;  /* 0x00000100ff127431 */ /* 0x000fe400000001ff */
[----:B------:R-:W-:Y:S01]  /*57c0*/  IMAD.SHL.U32 R11, R14, 0x80, RZ ;  /* 0x000000800e0b7824 */ /* 0x000fe200078e00ff */
[----:B------:R-:W-:Y:S01]  /*57d0*/  BSSY B1, `(.L_x_87) ;  /* 0x0000044000017945 */ /* 0x000fe20003800000 */
[----:B------:R-:W-:Y:S02]  /*57e0*/  PLOP3.LUT P4, PT, PT, PT, PT, 0x80, 0x8 ;  /* 0x000000000008781c */ /* 0x000fe40003f8f070 */
[----:B------:R-:W-:Y:S01]  /*57f0*/  SEL R12, R12, 0x10210010, !P3 ;  /* 0x102100100c0c7807 */ /* 0x000fe20005800000 */
[C---:B0-----:R-:W-:Y:S01]  /*5800*/  VIADD R17, R11.reuse, 0x8 ;  /* 0x000000080b117836 */ /* 0x041fe20000000000 */
[----:B------:R-:W-:Y:S01]  /*5810*/  IADD3 R14, PT, PT, R14, 0x1, RZ ;  /* 0x000000010e0e7810 */ /* 0x000fe20007ffe0ff */
[C---:B------:R-:W-:Y:S01]  /*5820*/  VIADD R15, R11.reuse, 0x18 ;  /* 0x000000180b0f7836 */ /* 0x040fe20000000000 */
[----:B------:R-:W-:Y:S01]  /*5830*/  IADD3 R16, PT, PT, R11, 0x10, RZ ;  /* 0x000000100b107810 */ /* 0x000fe20007ffe0ff */
[----:B------:R-:W-:-:S02]  /*5840*/  VIADD R12, R12, UR27 ;  /* 0x0000001b0c0c7c36 */ /* 0x000fc40008000000 */
.L_x_90:
[----:B------:R-:W-:Y:S01]  /*5850*/  LEA R19, R22, R13, 0x3 ;  /* 0x0000000d16137211 */ /* 0x000fe200078e18ff */
[----:B------:R-:W-:Y:S01]  /*5860*/  BSSY B0, `(.L_x_88) ;  /* 0x0000004000007945 */ /* 0x000fe20003800000 */
[----:B------:R-:W-:Y:S04]  /*5870*/  SHF.L.U32 R21, R9, 0x1f, RZ ;  /* 0x0000001f09157819 */ /* 0x000fe800000006ff */
[----:B0-----:R-:W0:Y:S02]  /*5880*/  SYNCS.PHASECHK.TRANS64.TRYWAIT P0, [R19+URZ+0x20], R21 ;  /* 0x00002015130075a7 */ /* 0x001e2400080011ff */
[----:B0-----:R-:W-:Y:S05]  /*5890*/  @!P0 BRA `(.L_x_89) ;  /* 0x000000a8003c8947 */ /* 0x001fea0003800000 */
.L_x_208:
[----:B------:R-:W-:Y:S05]  /*58a0*/  BSYNC B0 ;  /* 0x0000000000007941 */ /* 0x000fea0003800000 */
.L_x_88:
[----:B------:R-:W-:Y:S02]  /*58b0*/  LEA R24, R22, UR23, 0x9 ;  /* 0x0000001716187c11 */ /* 0x000fe4000f8e48ff */
[----:B------:R-:W-:Y:S02]  /*58c0*/  ELECT P0, URZ, PT ;  /* 0x0000000000ff782f */ /* 0x000fe40003800000 */
[----:B------:R-:W-:Y:S01]  /*58d0*/  R2UR UR13, R12 ;  /* 0x000000000c0d72ca */ /* 0x000fe200000e0000 */
[----:B------:R-:W-:Y:S10]  /*58e0*/  UMOV UR12, URZ ;  /* 0x000000ff000c7c82 */ /* 0x000ff40008000000 */
[----:B------:R-:W-:Y:S01]  /*58f0*/  @P0 R2UR.BROADCAST UR10, R24 ;  /* 0x00000000180a02ca */ /* 0x000fe200008e0000 */
[----:B------:R-:W-:Y:S01]  /*5900*/  UMOV UR48, URZ ;  /* 0x000000ff00307c82 */ /* 0x000fe20008000000 */
[----:B------:R-:W-:Y:S01]  /*5910*/  @P0 R2UR.BROADCAST UR9, R18 ;  /* 0x00000000120902ca */ /* 0x000fe200008e0000 */
[----:B------:R-:W-:Y:S01]  /*5920*/  VIADD R22, R22, 0x1 ;  /* 0x0000000116167836 */ /* 0x000fe20000000000 */
[----:B------:R-:W-:Y:S02]  /*5930*/  @P0 R2UR.BROADCAST UR8, R11 ;  /* 0x000000000b0802ca */ /* 0x000fe400008e0000 */
[----:B------:R-:W-:Y:S02]  /*5940*/  PLOP3.LUT P1, PT, P4, PT, PT, 0x80, 0x8 ;  /* 0x000000000008781c */ /* 0x000fe4000272f070 */
[----:B------:R-:W-:Y:S01]  /*5950*/  PLOP3.LUT P4, PT, PT, PT, PT, 0x8, 0x80 ;  /* 0x000000000080781c */ /* 0x000fe20003f8e170 */
[----:B------:R-:W-:Y:S01]  /*5960*/  @P0 IMAD.MOV.U32 R25, RZ, RZ, -0x7fffbfe0 ;  /* 0x80004020ff190424 */ /* 0x000fe200078e00ff */
[----:B------:R-:W-:Y:S01]  /*5970*/  @P0 VOTEU.ANY UP0, P6 ;  /* 0x0000000000ff0886 */ /* 0x000fe20003000100 */
[----:B------:R-:W-:Y:S03]  /*5980*/  UMOV UR49, UR13 ;  /* 0x0000000d00317c82 */ /* 0x000fe60008000000 */
[----:B------:R-:W-:Y:S02]  /*5990*/  @P0 R2UR.BROADCAST UR11, R25 ;  /* 0x00000000190b02ca */ /* 0x000fe400008e0000 */
[----:B------:R-:W-:Y:S11]  /*59a0*/  ELECT P0, URZ, PT ;  /* 0x0000000000ff782f */ /* 0x000ff60003800000 */
[----:B------:R-:W-:Y:S02]  /*59b0*/  @!UPT UIADD3 URZ, UPT, UPT, URZ, URZ, URZ ;  /* 0x000000fffffff290 */ /* 0x000fe4000fffe0ff */
[----:B------:R-:W-:Y:S02]  /*59c0*/  @P0 R2UR.BROADCAST UR45, R18 ;  /* 0x00000000122d02ca */ /* 0x000fe400008e0000 */
[----:B------:R-:W-:Y:S01]  /*59d0*/  @P0 R2UR.BROADCAST UR44, R17 ;  /* 0x00000000112c02ca */ /* 0x000fe200008e0000 */
[----:B------:R1:W-:Y:S01]  /*59e0*/  UTCQMMA.2CTA tmem[UR8], gdesc[UR10], tmem[UR9], tmem[UR12], idesc[UR13], UP0 ;  /* 0x00ff0c0a080079ea */ /* 0x0003e20008200309 */
[----:B------:R-:W-:Y:S02]  /*59f0*/  @P0 VIADD R20, R24, 0x80 ;  /* 0x0000008018140836 */ /* 0x000fe40000000000 */
[----:B0-----:R-:W-:Y:S03]  /*5a00*/  @P0 IMAD.MOV.U32 R21, RZ, RZ, -0x7fffbfe0 ;  /* 0x80004020ff150424 */ /* 0x001fe600078e00ff */
[----:B------:R-:W-:Y:S02]  /*5a10*/  @P0 R2UR.BROADCAST UR46, R20 ;  /* 0x00000000142e02ca */ /* 0x000fe400008e0000 */
[----:B------:R-:W-:Y:S02]  /*5a20*/  @P0 R2UR.BROADCAST UR47, R21 ;  /* 0x00000000152f02ca */ /* 0x000fe400008e0000 */
[----:B------:R-:W-:Y:S11]  /*5a30*/  ELECT P0, URZ, PT ;  /* 0x0000000000ff782f */ /* 0x000ff60003800000 */
[----:B------:R0:W-:Y:S02]  /*5a40*/  UTCQMMA.2CTA tmem[UR44], gdesc[UR46], tmem[UR45], tmem[UR12], idesc[UR13], UPT ;  /* 0x00ff0c2e2c0079ea */ /* 0x0001e4000ba0032d */
[----:B------:R-:W-:Y:S02]  /*5a50*/  @P0 VIADD R20, R24, 0x100 ;  /* 0x0000010018140836 */ /* 0x000fe40000000000 */
[----:B------:R-:W-:Y:S01]  /*5a60*/  @P0 IMAD.MOV.U32 R21, RZ, RZ, -0x7fffbfe0 ;  /* 0x80004020ff150424 */ /* 0x000fe200078e00ff */
[----:B-1----:R-:W-:Y:S01]  /*5a70*/  @P0 R2UR.BROADCAST UR9, R18 ;  /* 0x00000000120902ca */ /* 0x002fe200008e0000 */
[----:B------:R-:W-:Y:S01]  /*5a80*/  VIADD R24, R24, 0x180 ;  /* 0x0000018018187836 */ /* 0x000fe20000000000 */
[----:B------:R-:W-:Y:S02]  /*5a90*/  @P0 R2UR.BROADCAST UR8, R16 ;  /* 0x00000000100802ca */ /* 0x000fe400008e0000 */
[----:B------:R-:W-:Y:S02]  /*5aa0*/  @P0 R2UR.BROADCAST UR10, R20 ;  /* 0x00000000140a02ca */ /* 0x000fe400008e0000 */
[----:B------:R-:W-:Y:S02]  /*5ab0*/  @P0 R2UR.BROADCAST UR11, R21 ;  /* 0x00000000150b02ca */ /* 0x000fe400008e0000 */
[----:B------:R-:W-:Y:S11]  /*5ac0*/  ELECT P0, URZ, PT ;  /* 0x0000000000ff782f */ /* 0x000ff60003800000 */
[----:B------:R1:W-:Y:S02]  /*5ad0*/  UTCQMMA.2CTA tmem[UR8], gdesc[UR10], tmem[UR9], tmem[UR48], idesc[UR49], UPT ;  /* 0x00ff300a080079ea */ /* 0x0003e4000ba00309 */
[----:B------:R-:W-:Y:S01]  /*5ae0*/  @P0 IMAD.MOV.U32 R25, RZ, RZ, -0x7fffbfe0 ;  /* 0x80004020ff190424 */ /* 0x000fe200078e00ff */
[----:B0-----:R-:W-:Y:S02]  /*5af0*/  @P0 R2UR.BROADCAST UR44, R24 ;  /* 0x00000000182c02ca */ /* 0x001fe400008e0000 */
[----:B------:R-:W-:Y:S02]  /*5b00*/  @P0 R2UR.BROADCAST UR12, R15 ;  /* 0x000000000f0c02ca */ /* 0x000fe400008e0000 */
[----:B------:R-:W-:Y:S01]  /*5b10*/  @P0 R2UR.BROADCAST UR45, R25 ;  /* 0x00000000192d02ca */ /* 0x000fe200008e0000 */
[----:B-1----:R-:W-:Y:S01]  /*5b20*/  UMOV UR9, UR13 ;  /* 0x0000000d00097c82 */ /* 0x002fe20008000000 */
[----:B------:R-:W-:Y:S02]  /*5b30*/  @P0 R2UR.BROADCAST UR13, R18 ;  /* 0x00000000120d02ca */ /* 0x000fe400008e0000 */
[----:B------:R-:W-:Y:S01]  /*5b40*/  ELECT P0, URZ, PT ;  /* 0x0000000000ff782f */ /* 0x000fe20003800000 */
[----:B------:R-:W-:Y:S01]  /*5b50*/  ULOP3.LUT UR11, UR37, 0xffff, URZ, 0xc0, !UPT ;  /* 0x0000ffff250b7892 */ /* 0x000fe2000f8ec0ff */
[----:B------:R-:W-:Y:S09]  /*5b60*/  UMOV UR8, URZ ;  /* 0x000000ff00087c82 */ /* 0x000ff20008000000 */
[----:B------:R0:W-:Y:S02]  /*5b70*/  UTCQMMA.2CTA tmem[UR12], gdesc[UR44], tmem[UR13], tmem[UR8], idesc[UR9], UPT ;  /* 0x00ff082c0c0079ea */ /* 0x0001e4000ba0030d */
[----:B------:R-:W-:Y:S05]  /*5b80*/  @P0 VIADD R19, R19, 0x40 ;  /* 0x0000004013130836 */ /* 0x000fea0000000000 */
[----:B------:R-:W-:Y:S02]  /*5b90*/  @P0 R2UR.BROADCAST UR10, R19 ;  /* 0x00000000130a02ca */ /* 0x000fe400008e0000 */
[C---:B------:R-:W-:Y:S04]  /*5ba0*/  ISETP.NE.AND P0, PT, R22.reuse, 0x4, PT ;  /* 0x000000041600780c */ /* 0x040fe80003f05270 */
[----:B------:R-:W-:Y:S02]  /*5bb0*/  SEL R18, RZ, 0x1, P0 ;  /* 0x00000001ff127807 */ /* 0x000fe40000000000 */
[----:B------:R-:W-:Y:S02]  /*5bc0*/  SEL R22, R22, RZ, P0 ;  /* 0x000000ff16167207 */ /* 0x000fe40000000000 */
[----:B------:R-:W-:Y:S01]  /*5bd0*/  LOP3.LUT R9, R9, R18, RZ, 0x3c, !PT ;  /* 0x0000001209097212 */ /* 0x000fe200078e3cff */
[----:B------:R-:W-:Y:S02]  /*5be0*/  IMAD.MOV.U32 R18, RZ, RZ, 0x180 ;  /* 0x00000180ff127424 */ /* 0x000fe400078e00ff */
[----:B------:R0:W-:Y:S01]  /*5bf0*/  UTCBAR.2CTA.MULTICAST [UR10], URZ, UR11 ;  /* 0x000000ff0a0073e9 */ /* 0x0001e2000820080b */
[----:B------:R-:W-:Y:S05]  /*5c00*/  @P1 BRA `(.L_x_90) ;  /* 0xfffffffc00101947 */ /* 0x000fea000383ffff */
[----:B0-----:R-:W-:Y:S05]  /*5c10*/  BSYNC B1 ;  /* 0x0000000000017941 */ /* 0x001fea0003800000 */
.L_x_87:
[----:B------:R0:W2:Y:S01]  /*5c20*/  LDL R23, [R1+0x8] ;  /* 0x0000080001177983 */ /* 0x0000a20000100800 */
[----:B------:R-:W-:Y:S02]  /*5c30*/  ELECT P0, URZ, PT ;  /* 0x0000000000ff782f */ /* 0x000fe40003800000 */
[----:B------:R-:W-:Y:S02]  /*5c40*/  ISETP.NE.AND P1, PT, R14, 0x2, PT ;  /* 0x000000020e00780c */ /* 0x000fe40003f25270 */
[----:B------:R-:W-:Y:S01]  /*5c50*/  ELECT P4, URZ, PT ;  /* 0x0000000000ff782f */ /* 0x000fe20003880000 */
[----:B------:R-:W-:Y:S01]  /*5c60*/  BSSY.RECONVERGENT B0, `(.L_x_91) ;  /* 0x0000018000007945 */ /* 0x000fe20003800200 */
[----:B------:R-:W-:Y:S01]  /*5c70*/  UMOV UR9, 0x3 ;  /* 0x0000000300097882 */ /* 0x000fe20000000000 */
[----:B------:R-:W-:Y:S02]  /*5c80*/  PLOP3.LUT P5, PT, PT, PT, PT, 0x80, 0x8 ;  /* 0x000000000008781c */ /* 0x000fe40003faf070 */
[----:B------:R-:W-:-:S02]  /*5c90*/  LOP3.LUT R4, R4, 0x1, RZ, 0x3c, !PT ;  /* 0x0000000104047812 */ /* 0x000fc400078e3cff */
[----:B------:R-:W-:Y:S02]  /*5ca0*/  SEL R14, R14, RZ, P1 ;  /* 0x000000ff0e0e7207 */ /* 0x000fe40000800000 */
[----:B------:R-:W-:Y:S01]  /*5cb0*/  @P0 MOV R11, 0x400 ;  /* 0x00000400000b0802 */ /* 0x000fe20000000f00 */
[----:B--2---:R-:W-:-:S05]  /*5cc0*/  @P0 IMAD.U32 R23, RZ, RZ, UR19 ;  /* 0x00000013ff170e24 */ /* 0x004fca000f8e00ff */
[----:B------:R-:W-:Y:S01]  /*5cd0*/  @P0 LEA R11, R23, R11, 0x18 ;  /* 0x0000000b170b0211 */ /* 0x000fe200078ec0ff */
[----:B------:R0:W-:Y:S04]  /*5ce0*/  @P0 STL [R1+0x8], R23 ;  /* 0x0000081701000387 */ /* 0x0001e80000100800 */
[----:B------:R-:W-:-:S05]  /*5cf0*/  @P0 VIADD R11, R11, 0xd0 ;  /* 0x000000d00b0b0836 */ /* 0x000fca0000000000 */
[----:B------:R-:W-:Y:S02]  /*5d00*/  @P0 R2UR.BROADCAST UR8, R11 ;  /* 0x000000000b0802ca */ /* 0x000fe400008e0000 */
[----:B------:R-:W-:Y:S02]  /*5d10*/  ISETP.NE.AND P0, PT, R3, 0x2, PT ;  /* 0x000000020300780c */ /* 0x000fe40003f05270 */
[----:B------:R-:W-:Y:S02]  /*5d20*/  SEL R11, RZ, 0x1, P1 ;  /* 0x00000001ff0b7807 */ /* 0x000fe40000800000 */
[----:B------:R-:W-:Y:S02]  /*5d30*/  SEL R12, RZ, 0x1, P0 ;  /* 0x00000001ff0c7807 */ /* 0x000fe40000000000 */
[----:B------:R-:W-:Y:S02]  /*5d40*/  LOP3.LUT R10, R10, R11, RZ, 0x3c, !PT ;  /* 0x0000000b0a0a7212 */ /* 0x000fe400078e3cff */
[----:B------:R-:W-:-:S02]  /*5d50*/  LOP3.LUT R5, R5, R12, RZ, 0x3c, !PT ;  /* 0x0000000c05057212 */ /* 0x000fc400078e3cff */
[----:B------:R-:W-:Y:S01]  /*5d60*/  SEL R12, R3, RZ, P0 ;  /* 0x000000ff030c7207 */ /* 0x000fe20000000000 */
[----:B------:R0:W-:Y:S01]  /*5d70*/  UTCBAR.2CTA.MULTICAST [UR8], URZ, UR9 ;  /* 0x000000ff080073e9 */ /* 0x0001e20008200809 */
[----:B------:R-:W-:Y:S05]  /*5d80*/  @!P4 BRA `(.L_x_92) ;  /* 0x000000000014c947 */ /* 0x000fea0003800000 */
[----:B0-----:R-:W-:Y:S01]  /*5d90*/  R2UR UR9, R7 ;  /* 0x00000000070972ca */ /* 0x001fe200000e0000 */
[----:B------:R-:W-:-:S12]  /*5da0*/  UMOV UR8, 0x3 ;  /* 0x0000000300087882 */ /* 0x000fd80000000000 */
[----:B------:R-:W-:-:S09]  /*5db0*/  UIADD3 UR9, UPT, UPT, UR9, 0x90, URZ ;  /* 0x0000009009097890 */ /* 0x000fd2000fffe0ff */
[----:B------:R1:W-:Y:S01]  /*5dc0*/  UTCBAR.2CTA.MULTICAST [UR9], URZ, UR8 ;  /* 0x000000ff090073e9 */ /* 0x0003e20008200808 */
[----:B------:R-:W-:Y:S02]  /*5dd0*/  NOP ;  /* 0x0000000000007918 */ /* 0x000fe40000000000 */
.L_x_92:
[----:B01----:R-:W-:Y:S05]  /*5de0*/  BSYNC.RECONVERGENT B0 ;  /* 0x0000000000007941 */ /* 0x003fea0003800200 */
.L_x_91:
[----:B------:R-:W-:Y:S05]  /*5df0*/  BRA `(.L_x_93) ;  /* 0x00000008002c7947 */ /* 0x000fea0003800000 */
.L_x_49:
[----:B------:R-:W-:Y:S01]  /*5e00*/  UISETP.NE.AND UP0, UPT, UR38, URZ, UPT ;  /* 0x000000ff2600728c */ /* 0x000fe2000bf05270 */
[----:B------:R-:W-:-:S08]  /*5e10*/  MOV R6, R7 ;  /* 0x0000000700067202 */ /* 0x000fd00000000f00 */
        /* <DEDUP_REMOVED lines=10> */
.L_x_210:
[----:B------:R-:W-:Y:S05]  /*5ec0*/  BSYNC B0 ;  /* 0x0000000000007941 */ /* 0x000fea0003800000 */
.L_x_94:
[----:B------:R-:W-:Y:S01]  /*5ed0*/  IMAD.MOV.U32 R6, RZ, RZ, 0x10202010 ;  /* 0x10202010ff067424 */ /* 0x000fe200078e00ff */
[C---:B------:R-:W-:Y:S01]  /*5ee0*/  SHF.L.U32 R15, R12.reuse, 0x7, RZ ;  /* 0x000000070c0f7819 */ /* 0x040fe200000006ff */
[----:B------:R-:W-:Y:S02]  /*5ef0*/  VIADD R3, R12, 0x1 ;  /* 0x000000010c037836 */ /* 0x000fe40000000000 */
[----:B------:R-:W-:Y:S01]  /*5f00*/  HFMA2 R24, -RZ, RZ, 0, 0 ;  /* 0x00000000ff187431 */ /* 0x000fe200000001ff */
[----:B------:R-:W-:Y:S01]  /*5f10*/  BSSY B1, `(.L_x_96) ;  /* 0x000006e000017945 */ /* 0x000fe20003800000 */
[----:B------:R-:W-:Y:S02]  /*5f20*/  SEL R6, R6, 0x10200010, !P2 ;  /* 0x1020001006067807 */ /* 0x000fe40005000000 */
[----:B------:R-:W-:Y:S02]  /*5f30*/  PLOP3.LUT P6, PT, PT, PT, PT, 0x8, 0x80 ;  /* 0x000000000080781c */ /* 0x000fe40003fce170 */
[----:B------:R-:W-:Y:S01]  /*5f40*/  PLOP3.LUT P5, PT, PT, PT, PT, 0x80, 0x8 ;  /* 0x000000000008781c */ /* 0x000fe20003faf070 */
[----:B------:R-:W-:-:S02]  /*5f50*/  VIADD R12, R6, UR26 ;  /* 0x0000001a060c7c36 */ /* 0x000fc40008000000 */
[----:B------:R-:W-:-:S10]  /*5f60*/  IMAD.MOV.U32 R6, RZ, RZ, R7 ;  /* 0x000000ffff067224 */ /* 0x000fd400078e0007 */
.L_x_101:
[----:B0-----:R-:W-:Y:S01]  /*5f70*/  IMAD R17, R6, 0x8, R13 ;  /* 0x0000000806117824 */ /* 0x001fe200078e020d */
[----:B------:R-:W-:Y:S01]  /*5f80*/  BSSY B0, `(.L_x_97) ;  /* 0x0000006000007945 */ /* 0x000fe20003800000 */
[----:B------:R-:W-:Y:S01]  /*5f90*/  IMAD.U32 R21, R8, -0x80000000, RZ ;  /* 0x8000000008157824 */ /* 0x000fe200078e00ff */
[----:B------:R-:W-:Y:S02]  /*5fa0*/  LEA R16, R22, R13, 0x3 ;  /* 0x0000000d16107211 */ /* 0x000fe400078e18ff */
[----:B------:R-:W-:Y:S01]  /*5fb0*/  SHF.L.U32 R19, R9, 0x1f, RZ ;  /* 0x0000001f09137819 */ /* 0x000fe200000006ff */
[----:B------:R-:W0:Y:S02]  /*5fc0*/  SYNCS.PHASECHK.TRANS64.TRYWAIT P0, [R17+URZ], R21 ;  /* 0x00000015110075a7 */ /* 0x000e2400080011ff */
[----:B0-2---:R-:W-:Y:S05]  /*5fd0*/  @!P0 BRA `(.L_x_98) ;  /* 0x000000a0009c8947 */ /* 0x005fea0003800000 */
.L_x_212:
[----:B------:R-:W-:Y:S05]  /*5fe0*/  BSYNC B0 ;  /* 0x0000000000007941 */ /* 0x000fea0003800000 */
.L_x_97:
[----:B------:R-:W1:Y:S01]  /*5ff0*/  SYNCS.PHASECHK.TRANS64.TRYWAIT P0, [R16+URZ+0x20], R19 ;  /* 0x00002013100075a7 */ /* 0x000e6200080011ff */
[----:B------:R-:W-:Y:S04]  /*6000*/  BSSY B0, `(.L_x_99) ;  /* 0x0000002000007945 */ /* 0x000fe80003800000 */
[----:B-1----:R-:W-:Y:S05]  /*6010*/  @!P0 BRA `(.L_x_100) ;  /* 0x000000a000a48947 */ /* 0x002fea0003800000 */
.L_x_214:
[----:B------:R-:W-:Y:S05]  /*6020*/  BSYNC B0 ;  /* 0x0000000000007941 */ /* 0x000fea0003800000 */
.L_x_99:
[----:B------:R-:W-:Y:S01]  /*6030*/  LEA R26, R22, UR36, 0x9 ;  /* 0x00000024161a7c11 */ /* 0x000fe2000f8e48ff */
[----:B0-----:R2:W3:Y:S01]  /*6040*/  LDL R17, [R1+0x8] ;  /* 0x0000080001117983 */ /* 0x0014e20000100800 */
[----:B------:R-:W-:Y:S02]  /*6050*/  R2UR UR9, R12 ;  /* 0x000000000c0972ca */ /* 0x000fe400000e0000 */
[----:B------:R-:W-:Y:S11]  /*6060*/  ELECT P0, URZ, PT ;  /* 0x0000000000ff782f */ /* 0x000ff60003800000 */
[----:B------:R-:W-:Y:S02]  /*6070*/  @!UPT UIADD3 URZ, UPT, UPT, URZ, URZ, URZ ;  /* 0x000000fffffff290 */ /* 0x000fe4000fffe0ff */
[----:B------:R-:W-:Y:S01]  /*6080*/  @P0 R2UR.BROADCAST UR50, R26 ;  /* 0x000000001a3202ca */ /* 0x000fe200008e0000 */
[----:B------:R-:W-:Y:S01]  /*6090*/  VIADD R24, R24, UR35 ;  /* 0x0000002318187c36 */ /* 0x000fe20008000000 */
[----:B------:R-:W-:Y:S01]  /*60a0*/  @P0 R2UR.BROADCAST UR10, R15 ;  /* 0x000000000f0a02ca */ /* 0x000fe200008e0000 */
[----:B------:R-:W-:Y:S01]  /*60b0*/  UMOV UR8, URZ ;  /* 0x000000ff00087c82 */ /* 0x000fe20008000000 */
[----:B------:R-:W-:Y:S01]  /*60c0*/  PLOP3.LUT P4, PT, P5, PT, PT, 0x80, 0x8 ;  /* 0x000000000008781c */ /* 0x000fe20002f8f070 */
[----:B------:R-:W-:Y:S01]  /*60d0*/  VIADD R22, R22, 0x1 ;  /* 0x0000000116167836 */ /* 0x000fe20000000000 */
[----:B------:R-:W-:Y:S01]  /*60e0*/  @P0 R2UR.BROADCAST UR12, R24 ;  /* 0x00000000180c02ca */ /* 0x000fe200008e0000 */
[----:B------:R-:W-:Y:S01]  /*60f0*/  VIADD R6, R6, 0x1 ;  /* 0x0000000106067836 */ /* 0x000fe20000000000 */
[----:B------:R-:W-:Y:S04]  /*6100*/  PLOP3.LUT P5, PT, PT, PT, PT, 0x8, 0x80 ;  /* 0x000000000080781c */ /* 0x000fe80003fae170 */
[C---:B------:R-:W-:Y:S01]  /*6110*/  ISETP.NE.AND P1, PT, R6.reuse, 0x2, PT ;  /* 0x000000020600780c */ /* 0x040fe20003f25270 */
[----:B------:R-:W-:Y:S01]  /*6120*/  @P0 IMAD.MOV.U32 R27, RZ, RZ, 0x40004040 ;  /* 0x40004040ff1b0424 */ /* 0x000fe200078e00ff */
[----:B------:R-:W-:Y:S01]  /*6130*/  @P0 VOTEU.ANY UP0, P6 ;  /* 0x0000000000ff0886 */ /* 0x000fe20003000100 */
[----:B------:R-:W-:Y:S01]  /*6140*/  PLOP3.LUT P6, PT, PT, PT, PT, 0x80, 0x8 ;  /* 0x000000000008781c */ /* 0x000fe20003fcf070 */
[----:B------:R-:W-:Y:S01]  /*6150*/  @P0 IMAD.MOV.U32 R25, RZ, RZ, 0x40004040 ;  /* 0x40004040ff190424 */ /* 0x000fe200078e00ff */
[----:B------:R-:W-:Y:S02]  /*6160*/  SEL R6, R6, RZ, P1 ;  /* 0x000000ff06067207 */ /* 0x000fe40000800000 */
[----:B------:R-:W-:Y:S02]  /*6170*/  @P0 R2UR.BROADCAST UR51, R27 ;  /* 0x000000001b3302ca */ /* 0x000fe400008e0000 */
        /* <DEDUP_REMOVED lines=9> */
[----:B-1----:R-:W-:Y:S01]  /*6210*/  @P0 IMAD.MOV.U32 R19, RZ, RZ, 0x40004040 ;  /* 0x40004040ff130424 */ /* 0x002fe200078e00ff */
[----:B------:R-:W-:Y:S02]  /*6220*/  @P0 R2UR.BROADCAST UR46, R18 ;  /* 0x00000000122e02ca */ /* 0x000fe400008e0000 */
[----:B------:R-:W-:Y:S02]  /*6230*/  @P0 R2UR.BROADCAST UR49, R21 ;  /* 0x00000000153102ca */ /* 0x000fe400008e0000 */
[----:B------:R-:W-:Y:S02]  /*6240*/  @P0 R2UR.BROADCAST UR47, R19 ;  /* 0x00000000132f02ca */ /* 0x000fe400008e0000 */
[----:B------:R-:W-:Y:S11]  /*6250*/  ELECT P0, URZ, PT ;  /* 0x0000000000ff782f */ /* 0x000ff60003800000 */
[----:B------:R-:W-:Y:S02]  /*6260*/  @!UPT UIADD3 URZ, UPT, UPT, URZ, URZ, URZ ;  /* 0x000000fffffff290 */ /* 0x000fe4000fffe0ff */
[----:B0-----:R-:W-:Y:S01]  /*6270*/  @P0 R2UR.BROADCAST UR8, R15 ;  /* 0x000000000f0802ca */ /* 0x001fe200008e0000 */
        /* <DEDUP_REMOVED lines=28> */
[----:B------:R-:W3:Y:S01]  /*6440*/  S2UR UR48, SR_CgaCtaId ;  /* 0x00000000003079c3 */ /* 0x000ee20000008800 */
[----:B------:R-:W-:Y:S01]  /*6450*/  UMOV UR10, URZ ;  /* 0x000000ff000a7c82 */ /* 0x000fe20008000000 */
[----:B------:R-:W-:Y:S08]  /*6460*/  ULOP3.LUT UR13, UR37, 0xffff, URZ, 0xc0, !UPT ;  /* 0x0000ffff250d7892 */ /* 0x000ff0000f8ec0ff */
[----:B------:R0:W-:Y:S02]  /*6470*/  UTCQMMA.2CTA gdesc[UR44], gdesc[UR46], tmem[UR9], tmem[UR10], idesc[UR11], UPT ;  /* 0x00ff0a2e2c0075ea */ /* 0x0001e4000ba00309 */
[----:B------:R-:W-:Y:S05]  /*6480*/  @P0 VIADD R16, R16, 0x40 ;  /* 0x0000004010100836 */ /* 0x000fea0000000000 */
[----:B------:R-:W-:Y:S02]  /*6490*/  @P0 R2UR.BROADCAST UR12, R16 ;  /* 0x00000000100c02ca */ /* 0x000fe400008e0000 */
[----:B------:R-:W-:Y:S11]  /*64a0*/  ELECT P0, URZ, PT ;  /* 0x0000000000ff782f */ /* 0x000ff60003800000 */
[----:B------:R2:W-:Y:S02]  /*64b0*/  UTCBAR.2CTA.MULTICAST [UR12], URZ, UR13 ;  /* 0x000000ff0c0073e9 */ /* 0x0005e4000820080d */
[----:B------:R-:W-:Y:S01]  /*64c0*/  @P0 MOV R16, 0x400 ;  /* 0x0000040000100802 */ /* 0x000fe20000000f00 */
[----:B0-----:R-:W-:Y:S01]  /*64d0*/  ULOP3.LUT UR9, UR37, 0xffff, URZ, 0xc0, !UPT ;  /* 0x0000ffff25097892 */ /* 0x001fe2000f8ec0ff */
[----:B---3--:R-:W-:Y:S05]  /*64e0*/  @P0 IMAD.U32 R17, RZ, RZ, UR48 ;  /* 0x00000030ff110e24 */ /* 0x008fea000f8e00ff */
[----:B------:R-:W-:Y:S01]  /*64f0*/  @P0 LEA R13, R17, R16, 0x18 ;  /* 0x00000010110d0211 */ /* 0x000fe200078ec0ff */
[----:B------:R0:W-:Y:S04]  /*6500*/  @P0 STL [R1+0x8], R17 ;  /* 0x0000081101000387 */ /* 0x0001e80000100800 */
[C---:B------:R-:W-:Y:S02]  /*6510*/  @P0 IMAD R16, R7.reuse, 0x8, R13 ;  /* 0x0000000807100824 */ /* 0x040fe400078e020d */
[----:B------:R-:W-:Y:S02]  /*6520*/  VIADD R7, R7, 0x1 ;  /* 0x0000000107077836 */ /* 0x000fe40000000000 */
[----:B------:R-:W-:Y:S05]  /*6530*/  @P0 VIADD R16, R16, 0x10 ;  /* 0x0000001010100836 */ /* 0x000fea0000000000 */
[----:B------:R-:W-:Y:S02]  /*6540*/  @P0 R2UR.BROADCAST UR8, R16 ;  /* 0x00000000100802ca */ /* 0x000fe400008e0000 */
[C---:B------:R-:W-:Y:S04]  /*6550*/  ISETP.NE.AND P0, PT, R22.reuse, 0x4, PT ;  /* 0x000000041600780c */ /* 0x040fe80003f05270 */
[----:B------:R-:W-:Y:S02]  /*6560*/  SEL R16, RZ, 0x1, P0 ;  /* 0x00000001ff107807 */ /* 0x000fe40000000000 */
[----:B------:R-:W-:Y:S02]  /*6570*/  SEL R22, R22, RZ, P0 ;  /* 0x000000ff16167207 */ /* 0x000fe40000000000 */
[----:B------:R-:W-:Y:S02]  /*6580*/  ISETP.NE.AND P0, PT, R7, 0x2, PT ;  /* 0x000000020700780c */ /* 0x000fe40003f05270 */
[----:B0-----:R-:W-:Y:S01]  /*6590*/  SEL R17, RZ, 0x1, P1 ;  /* 0x00000001ff117807 */ /* 0x001fe20000800000 */
[----:B------:R2:W-:Y:S01]  /*65a0*/  UTCBAR.2CTA.MULTICAST [UR8], URZ, UR9 ;  /* 0x000000ff080073e9 */ /* 0x0005e20008200809 */
[----:B------:R-:W-:Y:S02]  /*65b0*/  LOP3.LUT R9, R9, R16, RZ, 0x3c, !PT ;  /* 0x0000001009097212 */ /* 0x000fe400078e3cff */
[----:B------:R-:W-:Y:S02]  /*65c0*/  LOP3.LUT R8, R8, R17, RZ, 0x3c, !PT ;  /* 0x0000001108087212 */ /* 0x000fe400078e3cff */
[----:B------:R-:W-:Y:S01]  /*65d0*/  SEL R7, R7, RZ, P0 ;  /* 0x000000ff07077207 */ /* 0x000fe20000000000 */
[----:B------:R-:W-:Y:S06]  /*65e0*/  @P4 BRA `(.L_x_101) ;  /* 0xfffffff800604947 */ /* 0x000fec000383ffff */
[----:B--2---:R-:W-:Y:S05]  /*65f0*/  BSYNC B1 ;  /* 0x0000000000017941 */ /* 0x004fea0003800000 */
.L_x_96:
[----:B------:R-:W-:Y:S02]  /*6600*/  ELECT P0, URZ, PT ;  /* 0x0000000000ff782f */ /* 0x000fe40003800000 */
[----:B------:R-:W-:Y:S01]  /*6610*/  PLOP3.LUT P5, PT, PT, PT, PT, 0x8, 0x80 ;  /* 0x000000000080781c */ /* 0x000fe20003fae170 */
[----:B------:R-:W-:-:S10]  /*6620*/  UMOV UR9, 0x3 ;  /* 0x0000000300097882 */ /* 0x000fd40000000000 */
        /* <DEDUP_REMOVED lines=8> */
.L_x_93:
[----:B------:R-:W-:-:S09]  /*66b0*/  UISETP.NE.AND UP0, UPT, UR38, URZ, UPT ;  /* 0x000000ff2600728c */ /* 0x000fd2000bf05270 */
        /* <DEDUP_REMOVED lines=8> */
[----:B------:R-:W2:Y:S02]  /*6740*/  SYNCS.PHASECHK.TRANS64.TRYWAIT P0, [R13+URZ+0x80], R16 ;  /* 0x000080100d0075a7 */ /* 0x000ea400080011ff */
[----:B-12---:R-:W-:Y:S05]  /*6750*/  @!P0 BRA `(.L_x_103) ;  /* 0x0000009800ec8947 */ /* 0x006fea0003800000 */
.L_x_216:
[----:B0-----:R-:W-:Y:S05]  /*6760*/  BSYNC B0 ;  /* 0x0000000000007941 */ /* 0x001fea0003800000 */
.L_x_102:
[----:B------:R-:W-:Y:S01]  /*6770*/  SHF.L.U32 R16, R4, 0x1f, RZ ;  /* 0x0000001f04107819 */ /* 0x000fe200000006ff */
[----:B------:R-:W-:Y:S03]  /*6780*/  BSSY B0, `(.L_x_104) ;  /* 0x0000003000007945 */ /* 0x000fe60003800000 */
[----:B------:R-:W0:Y:S02]  /*6790*/  SYNCS.PHASECHK.TRANS64.TRYWAIT P0, [R15+URZ+0xd8], R16 ;  /* 0x0000d8100f0075a7 */ /* 0x000e2400080011ff */
[----:B0-----:R-:W-:Y:S05]  /*67a0*/  @!P0 BRA `(.L_x_105) ;  /* 0x0000009800f08947 */ /* 0x001fea0003800000 */
.L_x_218:
[----:B------:R-:W-:Y:S05]  /*67b0*/  BSYNC B0 ;  /* 0x0000000000007941 */ /* 0x000fea0003800000 */
.L_x_104:
[----:B------:R-:W-:Y:S01]  /*67c0*/  IMAD.MOV.U32 R3, RZ, RZ, 0x10212010 ;  /* 0x10212010ff037424 */ /* 0x000fe200078e00ff */
[C---:B------:R-:W-:Y:S01]  /*67d0*/  SHF.L.U32 R7, R14.reuse, 0x7, RZ ;  /* 0x000000070e077819 */ /* 0x040fe200000006ff */
[----:B------:R-:W-:Y:S01]  /*67e0*/  HFMA2 R18, -RZ, RZ, 0, 1.52587890625e-05 ;  /* 0x00000100ff127431 */ /* 0x000fe200000001ff */
[----:B------:R-:W-:Y:S01]  /*67f0*/  BSSY B1, `(.L_x_106) ;  /* 0x0000044000017945 */ /* 0x000fe20003800000 */
[----:B------:R-:W-:Y:S01]  /*6800*/  VIADD R11, R14, 0x1 ;  /* 0x000000010e0b7836 */ /* 0x000fe20000000000 */
[----:B------:R-:W-:Y:S01]  /*6810*/  SEL R3, R3, 0x10210010, !P3 ;  /* 0x1021001003037807 */ /* 0x000fe20005800000 */
[C---:B01----:R-:W-:Y:S01]  /*6820*/  VIADD R17, R7.reuse, 0x8 ;  /* 0x0000000807117836 */ /* 0x043fe20000000000 */
[----:B------:R-:W-:Y:S01]  /*6830*/  PLOP3.LUT P4, PT, PT, PT, PT, 0x80, 0x8 ;  /* 0x000000000008781c */ /* 0x000fe20003f8f070 */
[C---:B------:R-:W-:Y:S01]  /*6840*/  VIADD R14, R7.reuse, 0x18 ;  /* 0x00000018070e7836 */ /* 0x040fe20000000000 */
[----:B------:R-:W-:Y:S01]  /*6850*/  IADD3 R16, PT, PT, R7, 0x10, RZ ;  /* 0x0000001007107810 */ /* 0x000fe20007ffe0ff */
[----:B------:R-:W-:-:S02]  /*6860*/  VIADD R3, R3, UR25 ;  /* 0x0000001903037c36 */ /* 0x000fc40008000000 */
.L_x_109:
[----:B------:R-:W-:Y:S01]  /*6870*/  LEA R19, R22, R15, 0x3 ;  /* 0x0000000f16137211 */ /* 0x000fe200078e18ff */
[----:B------:R-:W-:Y:S01]  /*6880*/  BSSY B0, `(.L_x_107) ;  /* 0x0000004000007945 */ /* 0x000fe20003800000 */
[----:B------:R-:W-:Y:S04]  /*6890*/  SHF.L.U32 R21, R9, 0x1f, RZ ;  /* 0x0000001f09157819 */ /* 0x000fe800000006ff */
[----:B0-----:R-:W0:Y:S02]  /*68a0*/  SYNCS.PHASECHK.TRANS64.TRYWAIT P0, [R19+URZ+0x20], R21 ;  /* 0x00002015130075a7 */ /* 0x001e2400080011ff */
[----:B0-----:R-:W-:Y:S05]  /*68b0*/  @!P0 BRA `(.L_x_108) ;  /* 0x0000009800c48947 */ /* 0x001fea0003800000 */
.L_x_220:
[----:B------:R-:W-:Y:S05]  /*68c0*/  BSYNC B0 ;  /* 0x0000000000007941 */ /* 0x000fea0003800000 */
.L_x_107:
        /* <DEDUP_REMOVED lines=55> */
.L_x_106:
[----:B------:R1:W2:Y:S01]  /*6c40*/  LDL R23, [R1+0x8] ;  /* 0x0000080001177983 */ /* 0x0002a20000100800 */
[----:B------:R-:W-:Y:S02]  /*6c50*/  ELECT P0, URZ, PT ;  /* 0x0000000000ff782f */ /* 0x000fe40003800000 */
[----:B------:R-:W-:Y:S01]  /*6c60*/  LOP3.LUT R4, R4, 0x1, RZ, 0x3c, !PT ;  /* 0x0000000104047812 */ /* 0x000fe200078e3cff */
[----:B------:R-:W-:Y:S01]  /*6c70*/  UMOV UR11, 0x3 ;  /* 0x00000003000b7882 */ /* 0x000fe20000000000 */
[----:B------:R-:W-:-:S09]  /*6c80*/  UMOV UR9, 0x3 ;  /* 0x0000000300097882 */ /* 0x000fd20000000000 */
[----:B------:R-:W-:Y:S01]  /*6c90*/  @P0 MOV R3, 0x400 ;  /* 0x0000040000030802 */ /* 0x000fe20000000f00 */
[----:B--2---:R-:W-:-:S05]  /*6ca0*/  @P0 IMAD.U32 R23, RZ, RZ, UR16 ;  /* 0x00000010ff170e24 */ /* 0x004fca000f8e00ff */
[----:B------:R-:W-:Y:S01]  /*6cb0*/  @P0 LEA R3, R23, R3, 0x18 ;  /* 0x0000000317030211 */ /* 0x000fe200078ec0ff */
[----:B------:R1:W-:Y:S04]  /*6cc0*/  @P0 STL [R1+0x8], R23 ;  /* 0x0000081701000387 */ /* 0x0003e80000100800 */
[----:B------:R-:W-:-:S05]  /*6cd0*/  @P0 VIADD R3, R3, 0xd0 ;  /* 0x000000d003030836 */ /* 0x000fca0000000000 */
[----:B------:R-:W-:Y:S02]  /*6ce0*/  @P0 R2UR.BROADCAST UR10, R3 ;  /* 0x00000000030a02ca */ /* 0x000fe400008e0000 */
[----:B------:R-:W-:-:S11]  /*6cf0*/  ELECT P0, URZ, PT ;  /* 0x0000000000ff782f */ /* 0x000fd60003800000 */
[----:B------:R1:W-:Y:S02]  /*6d00*/  UTCBAR.2CTA.MULTICAST [UR10], URZ, UR11 ;  /* 0x000000ff0a0073e9 */ /* 0x0003e4000820080b */
[----:B------:R-:W-:-:S05]  /*6d10*/  @P0 VIADD R13, R13, 0x90 ;  /* 0x000000900d0d0836 */ /* 0x000fca0000000000 */
[----:B------:R-:W-:Y:S02]  /*6d20*/  @P0 R2UR.BROADCAST UR8, R13 ;  /* 0x000000000d0802ca */ /* 0x000fe400008e0000 */
[----:B------:R-:W-:-:S04]  /*6d30*/  ISETP.NE.AND P0, PT, R11, 0x2, PT ;  /* 0x000000020b00780c */ /* 0x000fc80003f05270 */
[----:B------:R-:W-:Y:S02]  /*6d40*/  SEL R3, RZ, 0x1, P0 ;  /* 0x00000001ff037807 */ /* 0x000fe40000000000 */
[----:B------:R-:W-:Y:S02]  /*6d50*/  SEL R14, R11, RZ, P0 ;  /* 0x000000ff0b0e7207 */ /* 0x000fe40000000000 */
[----:B------:R-:W-:-:S03]  /*6d60*/  LOP3.LUT R10, R10, R3, RZ, 0x3c, !PT ;  /* 0x000000030a0a7212 */ /* 0x000fc600078e3cff */
[----:B------:R1:W-:Y:S01]  /*6d70*/  UTCBAR.2CTA.MULTICAST [UR8], URZ, UR9 ;  /* 0x000000ff080073e9 */ /* 0x0003e20008200809 */
[----:B------:R-:W-:-:S03]  /*6d80*/  NOP ;  /* 0x0000000000007918 */ /* 0x000fc60000000000 */
.L_x_76:
[----:B------:R-:W-:Y:S01]  /*6d90*/  HFMA2 R3, -RZ, RZ, 0, 0 ;  /* 0x00000000ff037431 */ /* 0x000fe200000001ff */
[----:B------:R-:W-:Y:S01]  /*6da0*/  IADD3 R0, PT, PT, R0, UR33, RZ ;  /* 0x0000002100007c10 */ /* 0x000fe2000fffe0ff */
[----:B------:R-:W-:Y:S06]  /*6db0*/  BRA.U !UP1, `(.L_x_110) ;  /* 0x0000000109bc7547 */ /* 0x000fec000b800000 */
[----:B------:R-:W-:Y:S01]  /*6dc0*/  IABS R17, UR22 ;  /* 0x0000001600117c13 */ /* 0x000fe20008000000 */
[----:B------:R-:W2:Y:S03]  /*6dd0*/  LDC R13, c[0x0][0x66c] ;  /* 0x00019b00ff0d7b82 */ /* 0x000ea60000000800 */
[----:B------:R-:W3:Y:S08]  /*6de0*/  I2F.RP R15, R17 ;  /* 0x00000011000f7306 */ /* 0x000ef00000209400 */
[----:B---3--:R-:W3:Y:S01]  /*6df0*/  MUFU.RCP R18, R15 ;  /* 0x0000000f00127308 */ /* 0x008ee20000001000 */
[----:B--2---:R-:W-:-:S07]  /*6e00*/  IABS R11, R13 ;  /* 0x0000000d000b7213 */ /* 0x004fce0000000000 */
[----:B------:R-:W2:Y:S01]  /*6e10*/  I2F.RP R7, R11 ;  /* 0x0000000b00077306 */ /* 0x000ea20000209400 */
[----:B---3--:R-:W-:Y:S01]  /*6e20*/  VIADD R18, R18, 0xffffffe ;  /* 0x0ffffffe12127836 */ /* 0x008fe20000000000 */
[----:B------:R-:W-:-:S06]  /*6e30*/  IABS R15, R0 ;  /* 0x00000000000f7213 */ /* 0x000fcc0000000000 */
[----:B------:R-:W3:Y:S08]  /*6e40*/  F2I.FTZ.U32.TRUNC.NTZ R19, R18 ;  /* 0x0000001200137305 */ /* 0x000ef0000021f000 */
[----:B--2---:R-:W2:Y:S01]  /*6e50*/  MUFU.RCP R7, R7 ;  /* 0x0000000700077308 */ /* 0x004ea20000001000 */
[----:B---3--:R-:W-:Y:S02]  /*6e60*/  IMAD.MOV R3, RZ, RZ, -R19 ;  /* 0x000000ffff037224 */ /* 0x008fe400078e0a13 */
[----:B------:R-:W-:-:S02]  /*6e70*/  IMAD.MOV.U32 R18, RZ, RZ, RZ ;  /* 0x000000ffff127224 */ /* 0x000fc400078e00ff */
[----:B------:R-:W-:-:S04]  /*6e80*/  IMAD R3, R3, R17, RZ ;  /* 0x0000001103037224 */ /* 0x000fc800078e02ff */
[----:B------:R-:W-:Y:S01]  /*6e90*/  IMAD.HI.U32 R16, R19, R3, R18 ;  /* 0x0000000313107227 */ /* 0x000fe200078e0012 */
[----:B------:R-:W-:-:S03]  /*6ea0*/  IABS R3, UR22 ;  /* 0x0000001600037c13 */ /* 0x000fc60008000000 */
[----:B--2---:R-:W-:Y:S01]  /*6eb0*/  VIADD R19, R7, 0xffffffe ;  /* 0x0ffffffe07137836 */ /* 0x004fe20000000000 */
[----:B------:R-:W-:Y:S01]  /*6ec0*/  IADD3 R3, PT, PT, RZ, -R3, RZ ;  /* 0x80000003ff037210 */ /* 0x000fe20007ffe0ff */
[----:B------:R-:W-:Y:S01]  /*6ed0*/  IMAD.HI.U32 R16, R16, R15, RZ ;  /* 0x0000000f10107227 */ /* 0x000fe200078e00ff */
[----:B------:R-:W-:-:S03]  /*6ee0*/  LOP3.LUT R7, R0, UR22, RZ, 0x3c, !PT ;  /* 0x0000001600077c12 */ /* 0x000fc6000f8e3cff */
[----:B------:R-:W-:Y:S01]  /*6ef0*/  IMAD R18, R16, R3, R15 ;  /* 0x0000000310127224 */ /* 0x000fe200078e020f */
[----:B------:R-:W2:Y:S01]  /*6f00*/  F2I.FTZ.U32.TRUNC.NTZ R19, R19 ;  /* 0x0000001300137305 */ /* 0x000ea2000021f000 */
[----:B------:R-:W-:-:S03]  /*6f10*/  ISETP.GE.AND P1, PT, R7, RZ, PT ;  /* 0x000000ff0700720c */ /* 0x000fc60003f26270 */
[----:B------:R-:W-:Y:S02]  /*6f20*/  ISETP.GT.U32.AND P0, PT, R17, R18, PT ;  /* 0x000000121100720c */ /* 0x000fe40003f04070 */
[----:B--2---:R-:W-:-:S11]  /*6f30*/  IADD3 R3, PT, PT, RZ, -R19, RZ ;  /* 0x80000013ff037210 */ /* 0x004fd60007ffe0ff */
[----:B------:R-:W-:Y:S02]  /*6f40*/  @!P0 IMAD.IADD R18, R18, 0x1, -R17 ;  /* 0x0000000112128824 */ /* 0x000fe400078e0a11 */
[----:B------:R-:W-:Y:S01]  /*6f50*/  @!P0 VIADD R16, R16, 0x1 ;  /* 0x0000000110108836 */ /* 0x000fe20000000000 */
[----:B------:R-:W-:Y:S01]  /*6f60*/  ISETP.NE.AND P0, PT, RZ, UR22, PT ;  /* 0x00000016ff007c0c */ /* 0x000fe2000bf05270 */
[----:B------:R-:W-:Y:S01]  /*6f70*/  IMAD R3, R3, R11, RZ ;  /* 0x0000000b03037224 */ /* 0x000fe200078e02ff */
[----:B------:R-:W-:Y:S01]  /*6f80*/  ISETP.GE.U32.AND P4, PT, R18, R17, PT ;  /* 0x000000111200720c */ /* 0x000fe20003f86070 */
[----:B------:R-:W-:-:S04]  /*6f90*/  IMAD.MOV.U32 R18, RZ, RZ, RZ ;  /* 0x000000ffff127224 */ /* 0x000fc800078e00ff */
[----:B------:R-:W-:-:S08]  /*6fa0*/  IMAD.HI.U32 R3, R19, R3, R18 ;  /* 0x0000000313037227 */ /* 0x000fd000078e0012 */
[----:B------:R-:W-:-:S05]  /*6fb0*/  @P4 IADD3 R16, PT, PT, R16, 0x1, RZ ;  /* 0x0000000110104810 */ /* 0x000fca0007ffe0ff */
[----:B------:R-:W-:Y:S01]  /*6fc0*/  @!P1 IMAD.MOV R16, RZ, RZ, -R16 ;  /* 0x000000ffff109224 */ /* 0x000fe200078e0a10 */
[----:B------:R-:W-:-:S04]  /*6fd0*/  @!P0 LOP3.LUT R16, RZ, UR22, RZ, 0x33, !PT ;  /* 0x00000016ff108c12 */ /* 0x000fc8000f8e33ff */
[----:B------:R-:W-:Y:S02]  /*6fe0*/  IABS R7, R16 ;  /* 0x0000001000077213 */ /* 0x000fe40000000000 */
[----:B------:R-:W-:-:S03]  /*6ff0*/  ISETP.GE.AND P1, PT, R16, RZ, PT ;  /* 0x000000ff1000720c */ /* 0x000fc60003f26270 */
[----:B------:R-:W-:-:S04]  /*7000*/  IMAD.HI.U32 R3, R3, R7, RZ ;  /* 0x0000000703037227 */ /* 0x000fc800078e00ff */
[----:B------:R-:W-:-:S04]  /*7010*/  IMAD.MOV R18, RZ, RZ, -R3 ;  /* 0x000000ffff127224 */ /* 0x000fc800078e0a03 */
[----:B------:R-:W-:-:S05]  /*7020*/  IMAD R18, R11, R18, R7 ;  /* 0x000000120b127224 */ /* 0x000fca00078e0207 */
[----:B------:R-:W-:-:S13]  /*7030*/  ISETP.GT.U32.AND P0, PT, R11, R18, PT ;  /* 0x000000120b00720c */ /* 0x000fda0003f04070 */
[----:B------:R-:W-:-:S04]  /*7040*/  @!P0 IADD3 R18, PT, PT, R18, -R11, RZ ;  /* 0x8000000b12128210 */ /* 0x000fc80007ffe0ff */
[----:B------:R-:W-:-:S13]  /*7050*/  ISETP.GT.U32.AND P0, PT, R11, R18, PT ;  /* 0x000000120b00720c */ /* 0x000fda0003f04070 */
[----:B------:R-:W-:Y:S01]  /*7060*/  @!P0 IMAD.IADD R18, R18, 0x1, -R11 ;  /* 0x0000000112128824 */ /* 0x000fe200078e0a0b */
[----:B------:R-:W-:-:S03]  /*7070*/  ISETP.NE.AND P0, PT, R13, RZ, PT ;  /* 0x000000ff0d00720c */ /* 0x000fc60003f05270 */
[----:B------:R-:W-:-:S05]  /*7080*/  IMAD.MOV.U32 R3, RZ, RZ, R18 ;  /* 0x000000ffff037224 */ /* 0x000fca00078e0012 */
[----:B------:R-:W-:-:S05]  /*7090*/  @!P1 IADD3 R3, PT, PT, -R3, RZ, RZ ;  /* 0x000000ff03039210 */ /* 0x000fca0007ffe1ff */
[----:B------:R-:W-:-:S07]  /*70a0*/  @!P0 LOP3.LUT R3, RZ, R13, RZ, 0x33, !PT ;  /* 0x0000000dff038212 */ /* 0x000fce00078e33ff */
.L_x_110:
[----:B------:R-:W-:Y:S02]  /*70b0*/  ISETP.GE.AND P0, PT, R0, UR5, PT ;  /* 0x0000000500007c0c */ /* 0x000fe4000bf06270 */
[----:B------:R-:W-:-:S11]  /*70c0*/  MOV R7, R6 ;  /* 0x0000000600077202 */ /* 0x000fd60000000f00 */
[----:B------:R-:W-:Y:S05]  /*70d0*/  @!P0 BRA `(.L_x_111) ;  /* 0xffffffc800108947 */ /* 0x000fea000383ffff */
[----:B01----:R-:W-:Y:S05]  /*70e0*/  BSYNC B3 ;  /* 0x0000000000037941 */ /* 0x003fea0003800000 */
.L_x_48:
[----:B------:R-:W0:Y:S01]  /*70f0*/  LDC R13, c[0x0][0x664] ;  /* 0x00019900ff0d7b82 */ /* 0x000e220000000800 */
[----:B------:R-:W-:-:S07]  /*7100*/  IADD3 R12, PT, PT, R12, 0x1, RZ ;  /* 0x000000010c0c7810 */ /* 0x000fce0007ffe0ff */
[----:B------:R-:W1:Y:S01]  /*7110*/  LDC R8, c[0x0][0x668] ;  /* 0x00019a00ff087b82 */ /* 0x000e620000000800 */
[----:B0-----:R-:W-:-:S04]  /*7120*/  IABS R11, R13 ;  /* 0x0000000d000b7213 */ /* 0x001fc80000000000 */
[----:B------:R-:W0:Y:S08]  /*7130*/  I2F.RP R14, R11 ;  /* 0x0000000b000e7306 */ /* 0x000e300000209400 */
[----:B0-----:R-:W0:Y:S02]  /*7140*/  MUFU.RCP R10, R14 ;  /* 0x0000000e000a7308 */ /* 0x001e240000001000 */
[----:B0-----:R-:W-:Y:S01]  /*7150*/  VIADD R10, R10, 0xffffffe ;  /* 0x0ffffffe0a0a7836 */ /* 0x001fe20000000000 */
[----:B------:R-:W-:-:S05]  /*7160*/  IABS R14, R0 ;  /* 0x00000000000e7213 */ /* 0x000fca0000000000 */
[----:B------:R-:W0:Y:S02]  /*7170*/  F2I.FTZ.U32.TRUNC.NTZ R7, R10 ;  /* 0x0000000a00077305 */ /* 0x000e24000021f000 */
[----:B0-----:R-:W-:-:S04]  /*7180*/  IMAD.MOV R6, RZ, RZ, -R7 ;  /* 0x000000ffff067224 */ /* 0x001fc800078e0a07 */
[----:B------:R-:W-:Y:S01]  /*7190*/  IMAD R9, R6, R11, RZ ;  /* 0x0000000b06097224 */ /* 0x000fe200078e02ff */
[----:B------:R-:W-:-:S05]  /*71a0*/  MOV R6, RZ ;  /* 0x000000ff00067202 */ /* 0x000fca0000000f00 */
[----:B------:R-:W-:Y:S01]  /*71b0*/  IMAD.HI.U32 R9, R7, R9, R6 ;  /* 0x0000000907097227 */ /* 0x000fe200078e0006 */
[----:B-1----:R-:W-:-:S04]  /*71c0*/  IABS R7, R8 ;  /* 0x0000000800077213 */ /* 0x002fc80000000000 */
[----:B------:R-:W0:Y:S01]  /*71d0*/  I2F.RP R16, R7 ;  /* 0x0000000700107306 */ /* 0x000e220000209400 */
[----:B------:R-:W-:-:S04]  /*71e0*/  IMAD.HI.U32 R10, R9, R14, RZ ;  /* 0x0000000e090a7227 */ /* 0x000fc800078e00ff */
[----:B------:R-:W-:-:S04]  /*71f0*/  IMAD.MOV R9, RZ, RZ, -R10 ;  /* 0x000000ffff097224 */ /* 0x000fc800078e0a0a */
[----:B------:R-:W-:-:S05]  /*7200*/  IMAD R14, R11, R9, R14 ;  /* 0x000000090b0e7224 */ /* 0x000fca00078e020e */
[----:B------:R-:W-:Y:S01]  /*7210*/  ISETP.GT.U32.AND P0, PT, R11, R14, PT ;  /* 0x0000000e0b00720c */ /* 0x000fe20003f04070 */
[----:B0-----:R-:W0:-:S12]  /*7220*/  MUFU.RCP R6, R16 ;  /* 0x0000001000067308 */ /* 0x001e180000001000 */
[-C--:B------:R-:W-:Y:S02]  /*7230*/  @!P0 IADD3 R14, PT, PT, R14, -R11.reuse, RZ ;  /* 0x8000000b0e0e8210 */ /* 0x080fe40007ffe0ff */
[----:B------:R-:W-:Y:S02]  /*7240*/  @!P0 IADD3 R10, PT, PT, R10, 0x1, RZ ;  /* 0x000000010a0a8810 */ /* 0x000fe40007ffe0ff */
[----:B------:R-:W-:Y:S01]  /*7250*/  ISETP.GE.U32.AND P2, PT, R14, R11, PT ;  /* 0x0000000b0e00720c */ /* 0x000fe20003f46070 */
[----:B0-----:R-:W-:Y:S01]  /*7260*/  VIADD R15, R6, 0xffffffe ;  /* 0x0ffffffe060f7836 */ /* 0x001fe20000000000 */
[----:B------:R-:W-:Y:S01]  /*7270*/  ISETP.NE.AND P0, PT, R13, RZ, PT ;  /* 0x000000ff0d00720c */ /* 0x000fe20003f05270 */
[----:B------:R-:W-:-:S04]  /*7280*/  IMAD.MOV.U32 R14, RZ, RZ, RZ ;  /* 0x000000ffff0e7224 */ /* 0x000fc800078e00ff */
[----:B------:R-:W0:Y:S06]  /*7290*/  F2I.FTZ.U32.TRUNC.NTZ R15, R15 ;  /* 0x0000000f000f7305 */ /* 0x000e2c000021f000 */
[----:B------:R-:W-:Y:S02]  /*72a0*/  @P2 VIADD R10, R10, 0x1 ;  /* 0x000000010a0a2836 */ /* 0x000fe40000000000 */
[----:B0-----:R-:W-:-:S04]  /*72b0*/  IMAD.MOV R6, RZ, RZ, -R15 ;  /* 0x000000ffff067224 */ /* 0x001fc800078e0a0f */
[----:B------:R-:W-:Y:S01]  /*72c0*/  IMAD R9, R6, R7, RZ ;  /* 0x0000000706097224 */ /* 0x000fe200078e02ff */
[----:B------:R-:W-:-:S03]  /*72d0*/  LOP3.LUT R6, R0, R13, RZ, 0x3c, !PT ;  /* 0x0000000d00067212 */ /* 0x000fc600078e3cff */
[----:B------:R-:W-:Y:S01]  /*72e0*/  IMAD.HI.U32 R9, R15, R9, R14 ;  /* 0x000000090f097227 */ /* 0x000fe200078e000e */
[----:B------:R-:W-:-:S13]  /*72f0*/  ISETP.GE.AND P1, PT, R6, RZ, PT ;  /* 0x000000ff0600720c */ /* 0x000fda0003f26270 */
[----:B------:R-:W-:Y:S02]  /*7300*/  @!P1 IADD3 R10, PT, PT, -R10, RZ, RZ ;  /* 0x000000ff0a0a9210 */ /* 0x000fe40007ffe1ff */
[----:B------:R-:W-:-:S04]  /*7310*/  @!P0 LOP3.LUT R10, RZ, R13, RZ, 0x33, !PT ;  /* 0x0000000dff0a8212 */ /* 0x000fc800078e33ff */
[----:B------:R-:W-:Y:S02]  /*7320*/  IABS R6, R10 ;  /* 0x0000000a00067213 */ /* 0x000fe40000000000 */
[----:B------:R-:W-:Y:S01]  /*7330*/  ISETP.GE.AND P1, PT, R10, RZ, PT ;  /* 0x000000ff0a00720c */ /* 0x000fe20003f26270 */
[----:B------:R-:W-:Y:S02]  /*7340*/  IMAD.MOV R10, RZ, RZ, -R10 ;  /* 0x000000ffff0a7224 */ /* 0x000fe400078e0a0a */
[----:B------:R-:W-:-:S04]  /*7350*/  IMAD.HI.U32 R9, R9, R6, RZ ;  /* 0x0000000609097227 */ /* 0x000fc800078e00ff */
[----:B------:R-:W-:-:S04]  /*7360*/  IMAD.MOV R9, RZ, RZ, -R9 ;  /* 0x000000ffff097224 */ /* 0x000fc800078e0a09 */
[----:B------:R-:W-:-:S05]  /*7370*/  IMAD R6, R7, R9, R6 ;  /* 0x0000000907067224 */ /* 0x000fca00078e0206 */
[----:B------:R-:W-:-:S13]  /*7380*/  ISETP.GT.U32.AND P0, PT, R7, R6, PT ;  /* 0x000000060700720c */ /* 0x000fda0003f04070 */
[----:B------:R-:W-:-:S04]  /*7390*/  @!P0 IADD3 R6, PT, PT, R6, -R7, RZ ;  /* 0x8000000706068210 */ /* 0x000fc80007ffe0ff */
[----:B------:R-:W-:-:S13]  /*73a0*/  ISETP.GT.U32.AND P0, PT, R7, R6, PT ;  /* 0x000000060700720c */ /* 0x000fda0003f04070 */
[----:B------:R-:W-:Y:S01]  /*73b0*/  @!P0 IMAD.IADD R6, R6, 0x1, -R7 ;  /* 0x0000000106068824 */ /* 0x000fe200078e0a07 */
[----:B------:R-:W-:Y:S01]  /*73c0*/  ISETP.NE.AND P0, PT, R8, RZ, PT ;  /* 0x000000ff0800720c */ /* 0x000fe20003f05270 */
[----:B------:R-:W-:-:S03]  /*73d0*/  IMAD R7, R13, R10, R0 ;  /* 0x0000000a0d077224 */ /* 0x000fc600078e0200 */
[----:B------:R-:W-:-:S09]  /*73e0*/  @!P1 IADD3 R6, PT, PT, -R6, RZ, RZ ;  /* 0x000000ff06069210 */ /* 0x000fd20007ffe1ff */
[----:B------:R-:W-:-:S05]  /*73f0*/  @!P0 LOP3.LUT R6, RZ, R8, RZ, 0x33, !PT ;  /* 0x00000008ff068212 */ /* 0x000fca00078e33ff */
[----:B------:R0:W-:Y:S04]  /*7400*/  STL [R1], R6 ;  /* 0x0000000601007387 */ /* 0x0001e80000100800 */
[----:B------:R0:W-:Y:S02]  /*7410*/  STL [R1+0x4], R7 ;  /* 0x0000040701007387 */ /* 0x0001e40000100800 */
.L_x_47:
[----:B------:R-:W-:Y:S01]  /*7420*/  UISETP.NE.AND UP0, UPT, UR38, URZ, UPT ;  /* 0x000000ff2600728c */ /* 0x000fe2000bf05270 */
[----:B------:R-:W-:Y:S01]  /*7430*/  BSSY B1, `(.L_x_46) ;  /* 0x0000015000017945 */ /* 0x000fe20003800000 */
[----:B------:R-:W-:-:S07]  /*7440*/  PLOP3.LUT P1, PT, PT, PT, PT, 0x8, 0x80 ;  /* 0x000000000080781c */ /* 0x000fce0003f2e170 */
[----:B------:R-:W-:Y:S05]  /*7450*/  BRA.U UP0, `(.L_x_112) ;  /* 0x0000000100487547 */ /* 0x000fea000b800000 */
[----:B------:R-:W1:Y:S01]  /*7460*/  S2UR UR8, SR_CgaCtaId ;  /* 0x00000000000879c3 */ /* 0x000e620000008800 */
[----:B------:R-:W-:Y:S01]  /*7470*/  ISETP.NE.AND P0, PT, R12, 0x2, PT ;  /* 0x000000020c00780c */ /* 0x000fe20003f05270 */
[----:B------:R-:W-:Y:S01]  /*7480*/  BSSY B0, `(.L_x_113) ;  /* 0x000000d000007945 */ /* 0x000fe20003800000 */
[----:B0-----:R-:W-:Y:S01]  /*7490*/  MOV R6, 0x400 ;  /* 0x0000040000067802 */ /* 0x001fe20000000f00 */
[----:B------:R-:W-:Y:S01]  /*74a0*/  IMAD.U32 R4, R4, -0x80000000, RZ ;  /* 0x8000000004047824 */ /* 0x000fe200078e00ff */
[----:B------:R-:W-:Y:S02]  /*74b0*/  SEL R8, RZ, 0x1, P0 ;  /* 0x00000001ff087807 */ /* 0x000fe40000000000 */
[----:B------:R-:W-:Y:S02]  /*74c0*/  SEL R12, R12, RZ, P0 ;  /* 0x000000ff0c0c7207 */ /* 0x000fe40000000000 */
[----:B------:R-:W-:-:S05]  /*74d0*/  LOP3.LUT R5, R5, R8, RZ, 0x3c, !PT ;  /* 0x0000000805057212 */ /* 0x000fca00078e3cff */
[----:B------:R-:W-:Y:S02]  /*74e0*/  IMAD.U32 R8, R5, -0x80000000, RZ ;  /* 0x8000000005087824 */ /* 0x000fe400078e00ff */
[----:B-1----:R-:W-:-:S05]  /*74f0*/  IMAD.U32 R7, RZ, RZ, UR8 ;  /* 0x00000008ff077e24 */ /* 0x002fca000f8e00ff */
[----:B------:R0:W-:Y:S02]  /*7500*/  STL [R1+0x8], R7 ;  /* 0x0000080701007387 */ /* 0x0001e40000100800 */
[----:B0-----:R-:W-:-:S05]  /*7510*/  LEA R7, R7, R6, 0x18 ;  /* 0x0000000607077211 */ /* 0x001fca00078ec0ff */
[----:B------:R-:W-:-:S04]  /*7520*/  IMAD R12, R12, 0x8, R7 ;  /* 0x000000080c0c7824 */ /* 0x000fc800078e0207 */
[----:B------:R-:W0:Y:S02]  /*7530*/  SYNCS.PHASECHK.TRANS64.TRYWAIT P0, [R12+URZ+0x70], R8 ;  /* 0x000070080c0075a7 */ /* 0x000e2400080011ff */
[----:B0-----:R-:W-:Y:S05]  /*7540*/  @!P0 BRA `(.L_x_114) ;  /* 0x0000008c00b88947 */ /* 0x001fea0003800000 */
.L_x_222:
[----:B------:R-:W-:Y:S05]  /*7550*/  BSYNC B0 ;  /* 0x0000000000007941 */ /* 0x000fea0003800000 */
.L_x_113:
[----:B------:R-:W1:Y:S02]  /*7560*/  SYNCS.PHASECHK.TRANS64.TRYWAIT P0, [R7+URZ+0xd8], R4 ;  /* 0x0000d804070075a7 */ /* 0x000e6400080011ff */
[----:B-1----:R-:W-:Y:S05]  /*7570*/  @!P0 BRA `(.L_x_115) ;  /* 0x0000008c00c48947 */ /* 0x002fea0003800000 */
.L_x_112:
[----:B------:R-:W-:Y:S05]  /*7580*/  BSYNC B1 ;  /* 0x0000000000017941 */ /* 0x000fea0003800000 */
.L_x_46:
[----:B------:R-:W-:-:S09]  /*7590*/  UISETP.GT.U32.AND UP0, UPT, UR39, 0x3, UPT ;  /* 0x000000032700788c */ /* 0x000fd2000bf04070 */
[----:B------:R-:W-:Y:S05]  /*75a0*/  BRA.U UP0, `(.L_x_116) ;  /* 0x0000005100b87547 */ /* 0x000fea000b800000 */
.L_x_117:
[----:B------:R-:W-:-:S08]  /*75b0*/  NOP ;  /* 0x0000000000007918 */ /* 0x000fd00000000000 */
[----:B------:R-:W3:Y:S02]  /*75c0*/  USETMAXREG.TRY_ALLOC.CTAPOOL UP0, 0x100 ;  /* 0x00000100000079c8 */ /* 0x000ee40008000600 */
[----:B---3--:R-:W-:-:S13]  /*75d0*/  PLOP3.LUT P0, PT, PT, PT, UP0, 0x80, 0x8 ;  /* 0x000000000008781c */ /* 0x008fda0003f0f008 */
[----:B------:R-:W-:Y:S05]  /*75e0*/  @!P0 BRA `(.L_x_117) ;  /* 0xfffffffc00f08947 */ /* 0x000fea000383ffff */
[----:B012---:R-:W0:Y:S01]  /*75f0*/  LDC R7, c[0x0][0x500] ;  /* 0x00014000ff077b82 */ /* 0x007e220000000800 */
[----:B------:R-:W-:Y:S02]  /*7600*/  HFMA2 R167, -RZ, RZ, 0, 5.9604644775390625e-08 ;  /* 0x00000001ffa77431 */ /* 0x000fe400000001ff */
[----:B------:R-:W-:Y:S01]  /*7610*/  IMAD.MOV.U32 R178, RZ, RZ, 0x1 ;  /* 0x00000001ffb27424 */ /* 0x000fe200078e00ff */
[----:B------:R-:W-:Y:S01]  /*7620*/  MOV R166, 0x1 ;  /* 0x0000000100a67802 */ /* 0x000fe20000000f00 */
[----:B------:R-:W-:Y:S02]  /*7630*/  IMAD.MOV.U32 R180, RZ, RZ, 0x1 ;  /* 0x00000001ffb47424 */ /* 0x000fe400078e00ff */
[----:B0-----:R-:W-:Y:S01]  /*7640*/  IMAD.MOV R4, RZ, RZ, -R7 ;  /* 0x000000ffff047224 */ /* 0x001fe200078e0a07 */
[C---:B------:R-:W-:Y:S01]  /*7650*/  ISETP.GT.AND P0, PT, R7.reuse, RZ, PT ;  /* 0x000000ff0700720c */ /* 0x040fe20003f04270 */
[----:B------:R-:W-:-:S03]  /*7660*/  VIADD R6, R7, 0xffffffff ;  /* 0xffffffff07067836 */ /* 0x000fc60000000000 */
[----:B------:R-:W-:Y:S02]  /*7670*/  SHF.R.S32.HI R4, RZ, 0x1f, R4 ;  /* 0x0000001fff047819 */ /* 0x000fe40000011404 */
[----:B------:R-:W-:Y:S02]  /*7680*/  SHF.R.S32.HI R5, RZ, 0x1f, R6 ;  /* 0x0000001fff057819 */ /* 0x000fe40000011406 */
[----:B------:R-:W-:Y:S02]  /*7690*/  LEA.HI R4, R4, -R7, RZ, 0x7 ;  /* 0x8000000704047211 */ /* 0x000fe400078f38ff */
[----:B------:R-:W-:Y:S02]  /*76a0*/  LEA.HI R5, R5, R6, RZ, 0x7 ;  /* 0x0000000605057211 */ /* 0x000fe400078f38ff */
[----:B------:R-:W-:Y:S02]  /*76b0*/  SHF.R.S32.HI R4, RZ, 0x7, R4 ;  /* 0x00000007ff047819 */ /* 0x000fe40000011404 */
[----:B------:R-:W-:-:S03]  /*76c0*/  LEA.HI.SX32 R170, R5, 0x1, 0x19 ;  /* 0x0000000105aa7811 */ /* 0x000fc600078fcaff */
[----:B------:R-:W-:-:S04]  /*76d0*/  IMAD.MOV R4, RZ, RZ, -R4 ;  /* 0x000000ffff047224 */ /* 0x000fc800078e0a04 */
[----:B------:R-:W-:Y:S01]  /*76e0*/  @!P0 IMAD.MOV.U32 R170, RZ, RZ, R4 ;  /* 0x000000ffffaa8224 */ /* 0x000fe200078e0004 */
[----:B------:R-:W-:Y:S06]  /*76f0*/  @!P1 BRA `(.L_x_118) ;  /* 0x0000004c00fc9947 */ /* 0x000fec0003800000 */
[----:B------:R-:W-:Y:S01]  /*7700*/  BSSY B2, `(.L_x_119) ;  /* 0x00004fc000027945 */ /* 0x000fe20003800000 */
[----:B------:R-:W-:Y:S01]  /*7710*/  MOV R180, RZ ;  /* 0x000000ff00b47202 */ /* 0x000fe20000000f00 */
[----:B------:R-:W-:Y:S01]  /*7720*/  IMAD.MOV.U32 R166, RZ, RZ, 0x1 ;  /* 0x00000001ffa67424 */ /* 0x000fe200078e00ff */
[----:B------:R-:W-:Y:S01]  /*7730*/  MOV R177, 0x1 ;  /* 0x0000000100b17802 */ /* 0x000fe20000000f00 */
[----:B------:R-:W-:Y:S01]  /*7740*/  IMAD.MOV.U32 R178, RZ, RZ, RZ ;  /* 0x000000ffffb27224 */ /* 0x000fe200078e00ff */
[----:B------:R-:W-:Y:S01]  /*7750*/  MOV R167, 0x1 ;  /* 0x0000000100a77802 */ /* 0x000fe20000000f00 */
[----:B------:R-:W-:Y:S01]  /*7760*/  IMAD.MOV.U32 R182, RZ, RZ, RZ ;  /* 0x000000ffffb67224 */ /* 0x000fe200078e00ff */
[----:B------:R-:W-:Y:S02]  /*7770*/  MOV R176, RZ ;  /* 0x000000ff00b07202 */ /* 0x000fe40000000f00 */
.L_x_135:
[----:B------:R-:W-:Y:S01]  /*7780*/  ISETP.GE.AND P0, PT, R170, 0x1, PT ;  /* 0x00000001aa00780c */ /* 0x000fe20003f06270 */
[----:B------:R-:W-:Y:S01]  /*7790*/  IMAD.MOV.U32 R175, RZ, RZ, RZ ;  /* 0x000000ffffaf7224 */ /* 0x000fe200078e00ff */
[----:B------:R-:W-:-:S11]  /*77a0*/  MOV R174, 0xff800000 ;  /* 0xff80000000ae7802 */ /* 0x000fd60000000f00 */
[----:B0-----:R-:W-:Y:S05]  /*77b0*/  @!P0 BRA `(.L_x_120) ;  /* 0x0000004000b48947 */ /* 0x001fea0003800000 */
[----:B------:R-:W2:Y:S01]  /*77c0*/  LDL R9, [R1+0x4] ;  /* 0x0000040001097983 */ /* 0x000ea20000100800 */
[----:B------:R-:W0:Y:S01]  /*77d0*/  S2UR UR8, SR_CgaCtaId ;  /* 0x00000000000879c3 */ /* 0x000e220000008800 */
[----:B------:R-:W-:Y:S01]  /*77e0*/  UMOV UR9, 0x400 ;  /* 0x0000040000097882 */ /* 0x000fe20000000000 */
[----:B------:R-:W-:Y:S01]  /*77f0*/  BSSY B1, `(.L_x_120) ;  /* 0x0000429000017945 */ /* 0x000fe20003800000 */
[----:B------:R-:W1:Y:S01]  /*7800*/  S2R R5, SR_CTAID.X ;  /* 0x0000000000057919 */ /* 0x000e620000002500 */
[----:B------:R-:W-:Y:S01]  /*7810*/  MOV R158, R182 ;  /* 0x000000b6009e7202 */ /* 0x000fe20000000f00 */
[----:B------:R-:W-:Y:S01]  /*7820*/  IMAD.MOV.U32 R173, RZ, RZ, RZ ;  /* 0x000000ffffad7224 */ /* 0x000fe200078e00ff */
[----:B------:R-:W-:Y:S01]  /*7830*/  MOV R132, 0xff800000 ;  /* 0xff80000000847802 */ /* 0x000fe20000000f00 */
[----:B------:R-:W3:Y:S01]  /*7840*/  S2R R6, SR_TID.X ;  /* 0x0000000000067919 */ /* 0x000ee20000002100 */
[----:B------:R-:W4:Y:S01]  /*7850*/  LDC R4, c[0x0][0x500] ;  /* 0x00014000ff047b82 */ /* 0x000f220000000800 */
[----:B------:R-:W-:Y:S01]  /*7860*/  IMAD.MOV.U32 R175, RZ, RZ, RZ ;  /* 0x000000ffffaf7224 */ /* 0x000fe200078e00ff */
[----:B0-----:R-:W-:-:S06]  /*7870*/  ULEA UR8, UR8, UR9, 0x18 ;  /* 0x0000000908087291 */ /* 0x001fcc000f8ec0ff */
[----:B------:R-:W-:Y:S01]  /*7880*/  IMAD.U32 R169, RZ, RZ, UR8 ;  /* 0x00000008ffa97e24 */ /* 0x000fe2000f8e00ff */
[----:B----4-:R-:W-:Y:S01]  /*7890*/  LOP3.LUT P5, RZ, R4, 0x7f, RZ, 0xc0, !PT ;  /* 0x0000007f04ff7812 */ /* 0x010fe200078ac0ff */
[----:B-1----:R-:W-:Y:S01]  /*78a0*/  IMAD.SHL.U32 R5, R5, 0x80, RZ ;  /* 0x0000008005057824 */ /* 0x002fe200078e00ff */
[----:B---3--:R-:W-:-:S04]  /*78b0*/  LOP3.LUT R6, R6, 0x7f, RZ, 0xc0, !PT ;  /* 0x0000007f06067812 */ /* 0x008fc800078ec0ff */
[----:B------:R-:W-:Y:S02]  /*78c0*/  LOP3.LUT R5, R6, 0x80, R5, 0xf8, !PT ;  /* 0x0000008006057812 */ /* 0x000fe400078ef805 */
[----:B--2---:R-:W-:-:S04]  /*78d0*/  LEA.HI R8, R9, R9, RZ, 0x1 ;  /* 0x0000000909087211 */ /* 0x004fc800078f08ff */
[----:B------:R-:W-:-:S04]  /*78e0*/  LOP3.LUT R7, R8, 0xfffffffe, RZ, 0xc0, !PT ;  /* 0xfffffffe08077812 */ /* 0x000fc800078ec0ff */
[C---:B------:R-:W-:Y:S02]  /*78f0*/  ISETP.NE.AND P0, PT, R9.reuse, R7, PT ;  /* 0x000000070900720c */ /* 0x040fe40003f05270 */
[----:B------:R-:W-:Y:S02]  /*7900*/  SHF.R.U32.HI R7, RZ, 0x1, R8 ;  /* 0x00000001ff077819 */ /* 0x000fe40000011608 */
[----:B------:R-:W-:-:S03]  /*7910*/  ISETP.LT.AND P0, PT, R9, RZ, P0 ;  /* 0x000000ff0900720c */ /* 0x000fc60000701270 */
[----:B------:R-:W-:-:S10]  /*7920*/  VIADD R172, R7, 0xffffffff ;  /* 0xffffffff07ac7836 */ /* 0x000fd40000000000 */
[----:B------:R-:W-:-:S04]  /*7930*/  @!P0 IMAD.MOV R172, RZ, RZ, R7 ;  /* 0x000000ffffac8224 */ /* 0x000fc800078e0207 */
[----:B------:R-:W-:-:S07]  /*7940*/  IMAD R172, R172, 0x100, R5 ;  /* 0x00000100acac7824 */ /* 0x000fce00078e0205 */
.L_x_129:
[----:B------:R-:W-:Y:S01]  /*7950*/  IMAD R169, R158, 0x8, R169 ;  /* 0x000000089ea97824 */ /* 0x000fe200078e02a9 */
[----:B------:R-:W-:Y:S01]  /*7960*/  SHF.L.U32 R6, R176, 0x1f, RZ ;  /* 0x0000001fb0067819 */ /* 0x000fe200000006ff */
[----:B------:R-:W0:Y:S01]  /*7970*/  S2R R4, SR_TID.X ;  /* 0x0000000000047919 */ /* 0x000e220000002100 */
[----:B------:R-:W-:Y:S02]  /*7980*/  BSSY B0, `(.L_x_121) ;  /* 0x0000007000007945 */ /* 0x000fe40003800000 */
[----:B------:R-:W1:Y:S01]  /*7990*/  SYNCS.PHASECHK.TRANS64.TRYWAIT P0, [R169+URZ+0x60], R6 ;  /* 0x00006006a90075a7 */ /* 0x000e6200080011ff */
[----:B0-----:R-:W-:-:S05]  /*79a0*/  IMAD.U32 R4, R4, 0x10000, RZ ;  /* 0x0001000004047824 */ /* 0x001fca00078e00ff */
[----:B------:R-:W-:Y:S02]  /*79b0*/  LOP3.LUT R171, R4, 0x600000, RZ, 0xc0, !PT ;  /* 0x0060000004ab7812 */ /* 0x000fe400078ec0ff */
[----:B------:R-:W-:-:S03]  /*79c0*/  IADD3 R4, PT, PT, R170, -0x1, RZ ;  /* 0xffffffffaa047810 */ /* 0x000fc60007ffe0ff */
[----:B------:R-:W-:Y:S01]  /*79d0*/  IMAD R171, R158, 0x80, R171 ;  /* 0x000000809eab7824 */ /* 0x000fe200078e02ab */
[----:B-1----:R-:W-:Y:S06]  /*79e0*/  @!P0 BRA `(.L_x_122) ;  /* 0x0000008800c08947 */ /* 0x002fec0003800000 */
.L_x_225:
[----:B------:R-:W-:Y:S05]  /*79f0*/  BSYNC B0 ;  /* 0x0000000000007941 */ /* 0x000fea0003800000 */
.L_x_121:
[C---:B------:R-:W-:Y:S01]  /*7a00*/  R2UR UR11, R171.reuse ;  /* 0x00000000ab0b72ca */ /* 0x040fe200000e0000 */
[----:B------:R-:W-:Y:S01]  /*7a10*/  @!P5 IMAD.MOV R4, RZ, RZ, R170 ;  /* 0x000000ffff04d224 */ /* 0x000fe200078e02aa */
[C---:B------:R-:W-:Y:S01]  /*7a20*/  R2UR UR10, R171.reuse ;  /* 0x00000000ab0a72ca */ /* 0x040fe200000e0000 */
[----:B------:R-:W-:Y:S01]  /*7a30*/  IMAD.U32 R133, RZ, RZ, UR4 ;  /* 0x00000004ff857e24 */ /* 0x000fe2000f8e00ff */
[----:B------:R-:W-:Y:S01]  /*7a40*/  R2UR UR9, R171 ;  /* 0x00000000ab0972ca */ /* 0x000fe200000e0000 */
[----:B------:R-:W-:Y:S01]  /*7a50*/  VIADD R6, R169, 0x70 ;  /* 0x00000070a9067836 */ /* 0x000fe20000000000 */
[----:B------:R-:W-:Y:S01]  /*7a60*/  R2UR UR8, R171 ;  /* 0x00000000ab0872ca */ /* 0x000fe200000e0000 */
[----:B------:R-:W-:Y:S01]  /*7a70*/  IMAD.MOV.U32 R168, RZ, RZ, 0x1 ;  /* 0x00000001ffa87424 */ /* 0x000fe200078e00ff */
[----:B------:R-:W-:Y:S01]  /*7a80*/  ISETP.GT.AND P0, PT, R4, R173, PT ;  /* 0x000000ad0400720c */ /* 0x000fe20003f04270 */
[----:B------:R-:W-:Y:S01]  /*7a90*/  BSSY.RECONVERGENT B0, `(.L_x_123) ;  /* 0x000020c000007945 */ /* 0x000fe20003800200 */
[----:B------:R-:W-:-:S03]  /*7aa0*/  PRMT R133, R133, 0x654, R6 ;  /* 0x0000065485857816 */ /* 0x000fc60000000006 */
[----:B------:R-:W-:Y:S02]  /*7ab0*/  LDTM.x32 R100, tmem[UR11] ;  /* 0x0000000b006479ee */ /* 0x000fe400082c0000 */
[----:B------:R-:W-:Y:S02]  /*7ac0*/  LDTM.x32 R68, tmem[UR10+0x20] ;  /* 0x0000200a004479ee */ /* 0x000fe400082c0000 */
[----:B------:R-:W-:Y:S02]  /*7ad0*/  LDTM.x32 R36, tmem[UR9+0x40] ;  /* 0x00004009002479ee */ /* 0x000fe400082c0000 */
[----:B0-----:R-:W0:Y:S01]  /*7ae0*/  LDTM.x32 R4, tmem[UR8+0x60] ;  /* 0x00006008000479ee */ /* 0x001e2200082c0000 */
[----:B------:R-:W-:Y:S01]  /*7af0*/  NOP ;  /* 0x0000000000007918 */ /* 0x000fe20000000000 */
[----:B0-----:R0:W-:Y:S01]  /*7b00*/  SYNCS.ARRIVE.TRANS64.RED.ART0 RZ, [R133+URZ], R168 ;  /* 0x000000a885ff79a7 */ /* 0x0011e200085004ff */
[----:B------:R-:W-:Y:S05]  /*7b10*/  @P0 BRA `(.L_x_124) ;  /* 0x00000020000c0947 */ /* 0x000fea0003800000 */
[----:B------:R-:W1:Y:S01]  /*7b20*/  LDCU UR8, c[0x0][0x500] ;  /* 0x0000a000ff0877ac */ /* 0x000e620008000800 */
[----:B0-----:R-:W-:Y:S01]  /*7b30*/  IMAD.SHL.U32 R133, R173, 0x80, RZ ;  /* 0x00000080ad857824 */ /* 0x001fe200078e00ff */
[----:B------:R-:W0:Y:S03]  /*7b40*/  LDCU UR9, c[0x0][0x440] ;  /* 0x00008800ff0977ac */ /* 0x000e260008000800 */
[C---:B------:R-:W-:Y:S02]  /*7b50*/  VIADD R134, R133.reuse, 0x7f ;  /* 0x0000007f85867836 */ /* 0x040fe40000000000 */
[C---:B------:R-:W-:Y:S02]  /*7b60*/  VIADD R135, R133.reuse, 0x2 ;  /* 0x0000000285877836 */ /* 0x040fe40000000000 */
[C---:B------:R-:W-:Y:S01]  /*7b70*/  VIADD R136, R133.reuse, 0x1 ;  /* 0x0000000185887836 */ /* 0x040fe20000000000 */
[----:B-1----:R-:W-:Y:S01]  /*7b80*/  ISETP.GE.AND P0, PT, R134, UR8, PT ;  /* 0x0000000886007c0c */ /* 0x002fe2000bf06270 */
[----:B------:R-:W-:Y:S01]  /*7b90*/  VIADD R134, R133, 0x3 ;  /* 0x0000000385867836 */ /* 0x000fe20000000000 */
[----:B------:R-:W-:Y:S01]  /*7ba0*/  ISETP.GE.AND P2, PT, R135, UR8, PT ;  /* 0x0000000887007c0c */ /* 0x000fe2000bf46270 */
[----:B------:R-:W-:Y:S01]  /*7bb0*/  VIADD R135, R133, 0x4 ;  /* 0x0000000485877836 */ /* 0x000fe20000000000 */
[----:B0-----:R-:W-:-:S02]  /*7bc0*/  ISETP.GE.AND P4, PT, R172, UR9, PT ;  /* 0x00000009ac007c0c */ /* 0x001fc4000bf86270 */
[----:B------:R-:W-:Y:S01]  /*7bd0*/  ISETP.GE.AND P1, PT, R134, UR8, PT ;  /* 0x0000000886007c0c */ /* 0x000fe2000bf26270 */
[----:B------:R-:W-:Y:S01]  /*7be0*/  VIADD R134, R133, 0x5 ;  /* 0x0000000585867836 */ /* 0x000fe20000000000 */
[----:B------:R-:W-:Y:S02]  /*7bf0*/  SEL R100, R100, 0xff800000, !P4 ;  /* 0xff80000064647807 */ /* 0x000fe40006000000 */
[----:B------:R-:W-:Y:S02]  /*7c00*/  SEL R101, R101, 0xff800000, !P4 ;  /* 0xff80000065657807 */ /* 0x000fe40006000000 */
[----:B------:R-:W-:Y:S02]  /*7c10*/  SEL R102, R102, 0xff800000, !P4 ;  /* 0xff80000066667807 */ /* 0x000fe40006000000 */
[----:B------:R-:W-:Y:S02]  /*7c20*/  SEL R103, R103, 0xff800000, !P4 ;  /* 0xff80000067677807 */ /* 0x000fe40006000000 */
[----:B------:R-:W-:-:S02]  /*7c30*/  SEL R104, R104, 0xff800000, !P4 ;  /* 0xff80000068687807 */ /* 0x000fc40006000000 */
[----:B------:R-:W-:Y:S02]  /*7c40*/  SEL R105, R105, 0xff800000, !P4 ;  /* 0xff80000069697807 */ /* 0x000fe40006000000 */
        /* <DEDUP_REMOVED lines=122> */
[----:B------:R-:W-:Y:S02]  /*83f0*/  ISETP.GE.AND P4, PT, R133, UR8, PT ;  /* 0x0000000885007c0c */ /* 0x000fe4000bf86270 */
[----:B------:R-:W-:Y:S02]  /*8400*/  SEL R35, R35, 0xff800000, !P0 ;  /* 0xff80000023237807 */ /* 0x000fe40004000000 */
[----:B------:R-:W-:-:S02]  /*8410*/  SEL R100, R100, 0xff800000, !P4 ;  /* 0xff80000064647807 */ /* 0x000fc40006000000 */
[----:B------:R-:W-:Y:S01]  /*8420*/  ISETP.GE.AND P0, PT, R135, UR8, PT ;  /* 0x0000000887007c0c */ /* 0x000fe2000bf06270 */
[C---:B------:R-:W-:Y:S01]  /*8430*/  VIADD R135, R133.reuse, 0x6 ;  /* 0x0000000685877836 */ /* 0x040fe20000000000 */
[----:B------:R-:W-:Y:S01]  /*8440*/  ISETP.GE.AND P4, PT, R134, UR8, PT ;  /* 0x0000000886007c0c */ /* 0x000fe2000bf86270 */
[----:B------:R-:W-:Y:S01]  /*8450*/  VIADD R134, R133, 0x7 ;  /* 0x0000000785867836 */ /* 0x000fe20000000000 */
[----:B------:R-:W-:Y:S02]  /*8460*/  ISETP.GE.AND P3, PT, R136, UR8, PT ;  /* 0x0000000888007c0c */ /* 0x000fe4000bf66270 */
[----:B------:R-:W-:Y:S02]  /*8470*/  SEL R102, R102, 0xff800000, !P2 ;  /* 0xff80000066667807 */ /* 0x000fe40005000000 */
[----:B------:R-:W-:Y:S02]  /*8480*/  SEL R101, R101, 0xff800000, !P3 ;  /* 0xff80000065657807 */ /* 0x000fe40005800000 */
[----:B------:R-:W-:Y:S01]  /*8490*/  ISETP.GE.AND P3, PT, R135, UR8, PT ;  /* 0x0000000887007c0c */ /* 0x000fe2000bf66270 */
[C---:B------:R-:W-:Y:S01]  /*84a0*/  VIADD R135, R133.reuse, 0x8 ;  /* 0x0000000885877836 */ /* 0x040fe20000000000 */
[----:B------:R-:W-:Y:S01]  /*84b0*/  ISETP.GE.AND P2, PT, R134, UR8, PT ;  /* 0x0000000886007c0c */ /* 0x000fe2000bf46270 */
[----:B------:R-:W-:Y:S01]  /*84c0*/  VIADD R134, R133, 0x9 ;  /* 0x0000000985867836 */ /* 0x000fe20000000000 */
[----:B------:R-:W-:-:S02]  /*84d0*/  SEL R103, R103, 0xff800000, !P1 ;  /* 0xff80000067677807 */ /* 0x000fc40004800000 */
[----:B------:R-:W-:Y:S02]  /*84e0*/  SEL R104, R104, 0xff800000, !P0 ;  /* 0xff80000068687807 */ /* 0x000fe40004000000 */
[----:B------:R-:W-:Y:S01]  /*84f0*/  ISETP.GE.AND P1, PT, R135, UR8, PT ;  /* 0x0000000887007c0c */ /* 0x000fe2000bf26270 */
[C---:B------:R-:W-:Y:S01]  /*8500*/  VIADD R135, R133.reuse, 0xa ;  /* 0x0000000a85877836 */ /* 0x040fe20000000000 */
[----:B------:R-:W-:Y:S01]  /*8510*/  ISETP.GE.AND P0, PT, R134, UR8, PT ;  /* 0x0000000886007c0c */ /* 0x000fe2000bf06270 */
[----:B------:R-:W-:Y:S01]  /*8520*/  VIADD R134, R133, 0xb ;  /* 0x0000000b85867836 */ /* 0x000fe20000000000 */
        /* <DEDUP_REMOVED lines=342> */
[----:B------:R-:W-:Y:S01]  /*9a90*/  SEL R27, R27, 0xff800000, !P0 ;  /* 0xff8000001b1b7807 */ /* 0x000fe20004000000 */
[----:B------:R-:W-:Y:S01]  /*9aa0*/  VIADD R133, R133, 0x7e ;  /* 0x0000007e85857836 */ /* 0x000fe20000000000 */
[----:B------:R-:W-:-:S02]  /*9ab0*/  SEL R28, R28, 0xff800000, !P4 ;  /* 0xff8000001c1c7807 */ /* 0x000fc40006000000 */
[----:B------:R-:W-:Y:S02]  /*9ac0*/  SEL R29, R29, 0xff800000, !P3 ;  /* 0xff8000001d1d7807 */ /* 0x000fe40005800000 */
[----:B------:R-:W-:Y:S02]  /*9ad0*/  ISETP.GE.AND P0, PT, R135, UR8, PT ;  /* 0x0000000887007c0c */ /* 0x000fe4000bf06270 */
[----:B------:R-:W-:Y:S02]  /*9ae0*/  ISETP.GE.AND P4, PT, R134, UR8, PT ;  /* 0x0000000886007c0c */ /* 0x000fe4000bf86270 */
[----:B------:R-:W-:Y:S02]  /*9af0*/  ISETP.GE.AND P3, PT, R133, UR8, PT ;  /* 0x0000000885007c0c */ /* 0x000fe4000bf66270 */
[----:B------:R-:W-:Y:S02]  /*9b00*/  SEL R30, R30, 0xff800000, !P2 ;  /* 0xff8000001e1e7807 */ /* 0x000fe40005000000 */
[----:B------:R-:W-:-:S02]  /*9b10*/  SEL R31, R31, 0xff800000, !P1 ;  /* 0xff8000001f1f7807 */ /* 0x000fc40004800000 */
[----:B------:R-:W-:Y:S02]  /*9b20*/  SEL R32, R32, 0xff800000, !P0 ;  /* 0xff80000020207807 */ /* 0x000fe40004000000 */
[----:B------:R-:W-:Y:S02]  /*9b30*/  SEL R33, R33, 0xff800000, !P4 ;  /* 0xff80000021217807 */ /* 0x000fe40006000000 */
[----:B------:R-:W-:Y:S02]  /*9b40*/  SEL R34, R34, 0xff800000, !P3 ;  /* 0xff80000022227807 */ /* 0x000fe40005800000 */
.L_x_124:
[----:B------:R-:W-:Y:S05]  /*9b50*/  BSYNC.RECONVERGENT B0 ;  /* 0x0000000000007941 */ /* 0x000fea0003800200 */
.L_x_123:
[----:B------:R-:W1:Y:S01]  /*9b60*/  S2UR UR8, SR_CgaCtaId ;  /* 0x00000000000879c3 */ /* 0x000e620000008800 */
[----:B0-----:R-:W-:Y:S01]  /*9b70*/  FMNMX.NAN R133, R12, R76, !PT ;  /* 0x0000004c0c857209 */ /* 0x001fe20007820000 */
[----:B------:R-:W-:Y:S01]  /*9b80*/  UMOV UR9, 0x400 ;  /* 0x0000040000097882 */ /* 0x000fe20000000000 */
[----:B------:R-:W-:Y:S01]  /*9b90*/  FMNMX.NAN R149, R28, R92, !PT ;  /* 0x0000005c1c957209 */ /* 0x000fe20007820000 */
[----:B------:R-:W-:Y:S01]  /*9ba0*/  BSSY B0, `(.L_x_125) ;  /* 0x000005f000007945 */ /* 0x000fe20003800000 */
[----:B------:R-:W-:Y:S02]  /*9bb0*/  FMNMX3.NAN R134, R108, R44, R133, !PT ;  /* 0x0000002c6c867276 */ /* 0x000fe40007820085 */
[----:B------:R-:W-:Y:S01]  /*9bc0*/  FMNMX3.NAN R149, R124, R60, R149, !PT ;  /* 0x0000003c7c957276 */ /* 0x000fe20007820095 */
[----:B------:R-:W0:Y:S01]  /*9bd0*/  LDC R179, c[0x0][0x658] ;  /* 0x00019600ffb37b82 */ /* 0x000e220000000800 */
[----:B------:R-:W-:Y:S02]  /*9be0*/  FMNMX.NAN R139, R18, R82, !PT ;  /* 0x00000052128b7209 */ /* 0x000fe40007820000 */
[----:B------:R-:W-:-:S02]  /*9bf0*/  FMNMX.NAN R133, R34, R98, !PT ;  /* 0x0000006222857209 */ /* 0x000fc40007820000 */
[----:B------:R-:W-:Y:S02]  /*9c00*/  FMNMX.NAN R149, R134, R149, !PT ;  /* 0x0000009586957209 */ /* 0x000fe40007820000 */
[----:B------:R-:W-:Y:S02]  /*9c10*/  FMNMX3.NAN R134, R114, R50, R139, !PT ;  /* 0x0000003272867276 */ /* 0x000fe4000782008b */
[----:B------:R-:W-:Y:S02]  /*9c20*/  FMNMX3.NAN R133, R130, R66, R133, !PT ;  /* 0x0000004282857276 */ /* 0x000fe40007820085 */
[----:B------:R-:W-:Y:S02]  /*9c30*/  FMNMX.NAN R137, R16, R80, !PT ;  /* 0x0000005010897209 */ /* 0x000fe40007820000 */
[----:B------:R-:W-:Y:S01]  /*9c40*/  FMNMX.NAN R133, R134, R133, !PT ;  /* 0x0000008586857209 */ /* 0x000fe20007820000 */
[----:B------:R-:W-:Y:S01]  /*9c50*/  IMAD.U32 R134, R166, -0x80000000, RZ ;  /* 0x80000000a6867824 */ /* 0x000fe200078e00ff */
[----:B------:R-:W-:Y:S01]  /*9c60*/  FMNMX.NAN R143, R32, R96, !PT ;  /* 0x00000060208f7209 */ /* 0x000fe20007820000 */
[----:B-1----:R-:W-:Y:S01]  /*9c70*/  ULEA UR8, UR8, UR9, 0x18 ;  /* 0x0000000908087291 */ /* 0x002fe2000f8ec0ff */
[----:B------:R-:W-:-:S02]  /*9c80*/  FMNMX.NAN R135, R14, R78, !PT ;  /* 0x0000004e0e877209 */ /* 0x000fc40007820000 */
[----:B------:R-:W-:Y:S02]  /*9c90*/  FMNMX.NAN R141, R30, R94, !PT ;  /* 0x0000005e1e8d7209 */ /* 0x000fe40007820000 */
[----:B------:R-:W-:Y:S01]  /*9ca0*/  FMNMX3.NAN R137, R112, R48, R137, !PT ;  /* 0x0000003070897276 */ /* 0x000fe20007820089 */
[----:B------:R-:W-:Y:S01]  /*9cb0*/  IMAD.U32 R169, RZ, RZ, UR8 ;  /* 0x00000008ffa97e24 */ /* 0x000fe2000f8e00ff */
[----:B------:R-:W-:Y:S02]  /*9cc0*/  FMNMX3.NAN R148, R128, R64, R143, !PT ;  /* 0x0000004080947276 */ /* 0x000fe4000782008f */
[----:B------:R-:W-:Y:S01]  /*9cd0*/  FMNMX.NAN R144, R13, R77, !PT ;  /* 0x0000004d0d907209 */ /* 0x000fe20007820000 */
[----:B------:R-:W-:Y:S01]  /*9ce0*/  IMAD R161, R180, 0x8, R169 ;  /* 0x00000008b4a17824 */ /* 0x000fe200078e02a9 */
[----:B------:R-:W-:Y:S02]  /*9cf0*/  FMNMX.NAN R154, R29, R93, !PT ;  /* 0x0000005d1d9a7209 */ /* 0x000fe40007820000 */
[----:B------:R-:W-:Y:S01]  /*9d00*/  FMNMX.NAN R152, R17, R81, !PT ;  /* 0x0000005111987209 */ /* 0x000fe20007820000 */
[----:B------:R-:W1:Y:S01]  /*9d10*/  SYNCS.PHASECHK.TRANS64.TRYWAIT P1, [R161+URZ+0xb0], R134 ;  /* 0x0000b086a10075a7 */ /* 0x000e6200080211ff */
[----:B------:R-:W-:-:S02]  /*9d20*/  FMNMX.NAN R142, R33, R97, !PT ;  /* 0x00000061218e7209 */ /* 0x000fc40007820000 */
[----:B------:R-:W-:Y:S02]  /*9d30*/  FMNMX3.NAN R135, R110, R46, R135, !PT ;  /* 0x0000002e6e877276 */ /* 0x000fe40007820087 */
[----:B------:R-:W-:Y:S02]  /*9d40*/  FMNMX3.NAN R136, R126, R62, R141, !PT ;  /* 0x0000003e7e887276 */ /* 0x000fe4000782008d */
[----:B------:R-:W-:Y:S02]  /*9d50*/  FMNMX.NAN R148, R137, R148, !PT ;  /* 0x0000009489947209 */ /* 0x000fe40007820000 */
[----:B------:R-:W-:Y:S02]  /*9d60*/  FMNMX.NAN R140, R15, R79, !PT ;  /* 0x0000004f0f8c7209 */ /* 0x000fe40007820000 */
[----:B------:R-:W-:Y:S02]  /*9d70*/  FMNMX.NAN R150, R31, R95, !PT ;  /* 0x0000005f1f967209 */ /* 0x000fe40007820000 */
[----:B------:R-:W-:-:S02]  /*9d80*/  FMNMX.NAN R138, R19, R83, !PT ;  /* 0x00000053138a7209 */ /* 0x000fc40007820000 */
[----:B------:R-:W-:Y:S02]  /*9d90*/  FMNMX.NAN R146, R35, R99, !PT ;  /* 0x0000006323927209 */ /* 0x000fe40007820000 */
[----:B------:R-:W-:Y:S02]  /*9da0*/  FMNMX3.NAN R144, R109, R45, R144, !PT ;  /* 0x0000002d6d907276 */ /* 0x000fe40007820090 */
[----:B------:R-:W-:Y:S02]  /*9db0*/  FMNMX3.NAN R145, R125, R61, R154, !PT ;  /* 0x0000003d7d917276 */ /* 0x000fe4000782009a */
[----:B------:R-:W-:Y:S02]  /*9dc0*/  FMNMX3.NAN R137, R113, R49, R152, !PT ;  /* 0x0000003171897276 */ /* 0x000fe40007820098 */
[----:B------:R-:W-:Y:S02]  /*9dd0*/  FMNMX3.NAN R142, R129, R65, R142, !PT ;  /* 0x00000041818e7276 */ /* 0x000fe4000782008e */
[----:B------:R-:W-:-:S02]  /*9de0*/  FMNMX.NAN R147, R4, R68, !PT ;  /* 0x0000004404937209 */ /* 0x000fc40007820000 */
[----:B------:R-:W-:Y:S02]  /*9df0*/  FMNMX.NAN R157, R20, R84, !PT ;  /* 0x00000054149d7209 */ /* 0x000fe40007820000 */
[----:B------:R-:W-:Y:S02]  /*9e00*/  FMNMX.NAN R155, R8, R72, !PT ;  /* 0x00000048089b7209 */ /* 0x000fe40007820000 */
[----:B------:R-:W-:Y:S02]  /*9e10*/  FMNMX.NAN R143, R24, R88, !PT ;  /* 0x00000058188f7209 */ /* 0x000fe40007820000 */
[----:B------:R-:W-:Y:S02]  /*9e20*/  FMNMX.NAN R136, R135, R136, !PT ;  /* 0x0000008887887209 */ /* 0x000fe40007820000 */
[----:B------:R-:W-:Y:S02]  /*9e30*/  FMNMX3.NAN R140, R111, R47, R140, !PT ;  /* 0x0000002f6f8c7276 */ /* 0x000fe4000782008c */
[----:B------:R-:W-:-:S02]  /*9e40*/  FMNMX3.NAN R139, R127, R63, R150, !PT ;  /* 0x0000003f7f8b7276 */ /* 0x000fc40007820096 */
[----:B------:R-:W-:Y:S02]  /*9e50*/  FMNMX3.NAN R138, R115, R51, R138, !PT ;  /* 0x00000033738a7276 */ /* 0x000fe4000782008a */
[----:B------:R-:W-:Y:S02]  /*9e60*/  FMNMX3.NAN R135, R131, R67, R146, !PT ;  /* 0x0000004383877276 */ /* 0x000fe40007820092 */
[----:B------:R-:W-:Y:S02]  /*9e70*/  FMNMX.NAN R145, R144, R145, !PT ;  /* 0x0000009190917209 */ /* 0x000fe40007820000 */
[----:B------:R-:W-:Y:S02]  /*9e80*/  FMNMX.NAN R142, R137, R142, !PT ;  /* 0x0000008e898e7209 */ /* 0x000fe40007820000 */
[----:B------:R-:W-:Y:S02]  /*9e90*/  FMNMX.NAN R153, R6, R70, !PT ;  /* 0x0000004606997209 */ /* 0x000fe40007820000 */
[----:B------:R-:W-:-:S02]  /*9ea0*/  FMNMX.NAN R141, R22, R86, !PT ;  /* 0x00000056168d7209 */ /* 0x000fc40007820000 */
[----:B------:R-:W-:Y:S02]  /*9eb0*/  FMNMX.NAN R137, R10, R74, !PT ;  /* 0x0000004a0a897209 */ /* 0x000fe40007820000 */
[----:B------:R-:W-:Y:S02]  /*9ec0*/  FMNMX.NAN R151, R26, R90, !PT ;  /* 0x0000005a1a977209 */ /* 0x000fe40007820000 */
[----:B------:R-:W-:Y:S02]  /*9ed0*/  FMNMX3.NAN R147, R100, R36, R147, !PT ;  /* 0x0000002464937276 */ /* 0x000fe40007820093 */
[----:B------:R-:W-:Y:S02]  /*9ee0*/  FMNMX3.NAN R146, R116, R52, R157, !PT ;  /* 0x0000003474927276 */ /* 0x000fe4000782009d */
[----:B------:R-:W-:Y:S02]  /*9ef0*/  FMNMX3.NAN R144, R104, R40, R155, !PT ;  /* 0x0000002868907276 */ /* 0x000fe4000782009b */
[----:B------:R-:W-:-:S02]  /*9f00*/  FMNMX3.NAN R143, R120, R56, R143, !PT ;  /* 0x00000038788f7276 */ /* 0x000fc4000782008f */
[----:B------:R-:W-:Y:S02]  /*9f10*/  FMNMX.NAN R139, R140, R139, !PT ;  /* 0x0000008b8c8b7209 */ /* 0x000fe40007820000 */
[----:B------:R-:W-:Y:S02]  /*9f20*/  FMNMX.NAN R135, R138, R135, !PT ;  /* 0x000000878a877209 */ /* 0x000fe40007820000 */
[----:B------:R-:W-:Y:S02]  /*9f30*/  FMNMX3.NAN R140, R102, R38, R153, !PT ;  /* 0x00000026668c7276 */ /* 0x000fe40007820099 */
[----:B------:R-:W-:Y:S02]  /*9f40*/  FMNMX3.NAN R141, R118, R54, R141, !PT ;  /* 0x00000036768d7276 */ /* 0x000fe4000782008d */
        /* <DEDUP_REMOVED lines=16> */
[----:B------:R-:W-:Y:S02]  /*a050*/  FMNMX3.NAN R144, R105, R41, R144, !PT ;  /* 0x0000002969907276 */ /* 0x000fe40007820090 */
[----:B------:R-:W-:Y:S02]  /*a060*/  FMNMX3.NAN R143, R121, R57, R154, !PT ;  /* 0x00000039798f7276 */ /* 0x000fe4000782009a */
[----:B------:R-:W-:Y:S02]  /*a070*/  FMNMX3.NAN R141, R103, R39, R152, !PT ;  /* 0x00000027678d7276 */ /* 0x000fe40007820098 */
[----:B------:R-:W-:-:S02]  /*a080*/  FMNMX3.NAN R140, R119, R55, R140, !PT ;  /* 0x00000037778c7276 */ /* 0x000fc4000782008c */
[----:B------:R-:W-:Y:S02]  /*a090*/  FMNMX3.NAN R137, R107, R43, R150, !PT ;  /* 0x0000002b6b897276 */ /* 0x000fe40007820096 */
[----:B------:R-:W-:Y:S02]  /*a0a0*/  FMNMX3.NAN R138, R123, R59, R138, !PT ;  /* 0x0000003b7b8a7276 */ /* 0x000fe4000782008a */
[----:B------:R-:W-:Y:S02]  /*a0b0*/  FMNMX3.NAN R145, R147, R146, R145, !PT ;  /* 0x0000009293917276 */ /* 0x000fe40007820091 */
[----:B------:R-:W-:Y:S02]  /*a0c0*/  FMNMX3.NAN R142, R144, R143, R142, !PT ;  /* 0x0000008f908e7276 */ /* 0x000fe4000782008e */
[----:B------:R-:W-:Y:S02]  /*a0d0*/  FMNMX3.NAN R139, R141, R140, R139, !PT ;  /* 0x0000008c8d8b7276 */ /* 0x000fe4000782008b */
[----:B------:R-:W-:-:S02]  /*a0e0*/  FMNMX3.NAN R138, R137, R138, R135, !PT ;  /* 0x0000008a898a7276 */ /* 0x000fc40007820087 */
[----:B------:R-:W-:Y:S02]  /*a0f0*/  FMNMX.NAN R148, R149, R148, !PT ;  /* 0x0000009495947209 */ /* 0x000fe40007820000 */
[----:B------:R-:W-:Y:S02]  /*a100*/  FMNMX.NAN R142, R145, R142, !PT ;  /* 0x0000008e918e7209 */ /* 0x000fe40007820000 */
[----:B------:R-:W-:Y:S02]  /*a110*/  FMNMX3.NAN R133, R136, R133, R148, !PT ;  /* 0x0000008588857276 */ /* 0x000fe40007820094 */
[----:B------:R-:W-:-:S04]  /*a120*/  FMNMX3.NAN R138, R139, R138, R142, !PT ;  /* 0x0000008a8b8a7276 */ /* 0x000fc8000782008e */
[----:B------:R-:W-:-:S04]  /*a130*/  FMNMX3.NAN R174, R133, R138, R132, !PT ;  /* 0x0000008a85ae7276 */ /* 0x000fc80007820084 */
[----:B------:R-:W-:-:S04]  /*a140*/  FSETP.NEU.AND P0, PT, R174, -INF , PT ;  /* 0xff800000ae00780b */ /* 0x000fc80003f0d000 */
[----:B------:R-:W-:-:S05]  /*a150*/  FSEL R133, R174, RZ, P0 ;  /* 0x000000ffae857208 */ /* 0x000fca0000000000 */
[----:B------:R-:W-:-:S04]  /*a160*/  FADD R160, RZ, -R133 ;  /* 0x80000085ffa07221 */ /* 0x000fc80000000000 */
[----:B0-----:R-:W-:Y:S01]  /*a170*/  FMUL R160, R160, R179 ;  /* 0x000000b3a0a07220 */ /* 0x001fe20000400000 */
[----:B-1----:R-:W-:Y:S06]  /*a180*/  @!P1 BRA `(.L_x_126) ;  /* 0x0000006000f09947 */ /* 0x002fec0003800000 */
.L_x_227:
[----:B------:R-:W-:Y:S05]  /*a190*/  BSYNC B0 ;  /* 0x0000000000007941 */ /* 0x000fea0003800000 */
.L_x_125:
[----:B------:R-:W-:Y:S01]  /*a1a0*/  R2UR UR8, R171 ;  /* 0x00000000ab0872ca */ /* 0x000fe200000e0000 */
[----:B------:R-:W-:Y:S02]  /*a1b0*/  IMAD.U32 R184, R167, -0x80000000, RZ ;  /* 0x80000000a7b87824 */ /* 0x000fe400078e00ff */
[-CC-:B------:R-:W-:Y:S02]  /*a1c0*/  FFMA2 R100, R100.F32x2.HI_LO, R179.reuse.F32, R160.reuse.F32 ;  /* 0x000000b364647249 */ /* 0x180fe400012000a0 */
[----:B------:R-:W-:Y:S02]  /*a1d0*/  IMAD R181, R178, 0x8, R169 ;  /* 0x00000008b2b57824 */ /* 0x000fe400078e02a9 */
[-CC-:B------:R-:W-:Y:S02]  /*a1e0*/  FFMA2 R102, R102.F32x2.HI_LO, R179.reuse.F32, R160.reuse.F32 ;  /* 0x000000b366667249 */ /* 0x180fe400012000a0 */
[----:B------:R-:W-:Y:S02]  /*a1f0*/  VIADD R180, R180, 0x1 ;  /* 0x00000001b4b47836 */ /* 0x000fe40000000000 */
[----:B------:R-:W-:-:S02]  /*a200*/  FFMA2 R104, R104.F32x2.HI_LO, R179.F32, R160.F32 ;  /* 0x000000b368687249 */ /* 0x000fc400012000a0 */
[----:B------:R-:W-:Y:S02]  /*a210*/  VIADD R182, R158, 0x1 ;  /* 0x000000019eb67836 */ /* 0x000fe40000000000 */
[-CC-:B------:R-:W-:Y:S01]  /*a220*/  FFMA2 R106, R106.F32x2.HI_LO, R179.reuse.F32, R160.reuse.F32 ;  /* 0x000000b36a6a7249 */ /* 0x180fe200012000a0 */
[----:B------:R-:W-:Y:S01]  /*a230*/  MUFU.EX2 R100, R100 ;  /* 0x0000006400647308 */ /* 0x000fe20000000800 */
[-CC-:B------:R-:W-:Y:S01]  /*a240*/  FFMA2 R108, R108.F32x2.HI_LO, R179.reuse.F32, R160.reuse.F32 ;  /* 0x000000b36c6c7249 */ /* 0x180fe200012000a0 */
[----:B------:R-:W-:Y:S01]  /*a250*/  ISETP.NE.AND P0, PT, R180, 0x2, PT ;  /* 0x00000002b400780c */ /* 0x000fe20003f05270 */
[-CC-:B------:R-:W-:Y:S01]  /*a260*/  FFMA2 R110, R110.F32x2.HI_LO, R179.reuse.F32, R160.reuse.F32 ;  /* 0x000000b36e6e7249 */ /* 0x180fe200012000a0 */
[----:B------:R1:W-:Y:S01]  /*a270*/  STTM.x2 tmem[UR8+0x20], R132 ;  /* 0x00002084000079ed */ /* 0x0003e200080c0008 */
[----:B------:R-:W2:Y:S02]  /*a280*/  FENCE.VIEW.ASYNC.T ;  /* 0x00000000000073c6 */ /* 0x000ea40000000200 */
[----:B--2---:R2:W-:Y:S01]  /*a290*/  SYNCS.ARRIVE.TRANS64.ART0 RZ, [R161+URZ+0xa0], R168 ;  /* 0x0000a0a8a1ff79a7 */ /* 0x0045e200085000ff */
[-CC-:B------:R-:W-:Y:S01]  /*a2a0*/  FFMA2 R112, R112.F32x2.HI_LO, R179.reuse.F32, R160.reuse.F32 ;  /* 0x000000b370707249 */ /* 0x180fe200012000a0 */
[----:B------:R-:W3:Y:S01]  /*a2b0*/  MUFU.EX2 R101, R101 ;  /* 0x0000006500657308 */ /* 0x000ee20000000800 */
[-CC-:B------:R-:W-:Y:S01]  /*a2c0*/  FFMA2 R114, R114.F32x2.HI_LO, R179.reuse.F32, R160.reuse.F32 ;  /* 0x000000b372727249 */ /* 0x180fe200012000a0 */
[----:B------:R-:W-:Y:S01]  /*a2d0*/  ISETP.NE.AND P1, PT, R182, 0x2, PT ;  /* 0x00000002b600780c */ /* 0x000fe20003f25270 */
[-CC-:B------:R-:W-:Y:S01]  /*a2e0*/  FFMA2 R116, R116.F32x2.HI_LO, R179.reuse.F32, R160.reuse.F32 ;  /* 0x000000b374747249 */ /* 0x180fe200012000a0 */
[----:B------:R-:W-:Y:S01]  /*a2f0*/  BSSY B0, `(.L_x_127) ;  /* 0x000011e000007945 */ /* 0x000fe20003800000 */
[-CC-:B------:R-:W-:Y:S01]  /*a300*/  FFMA2 R118, R118.F32x2.HI_LO, R179.reuse.F32, R160.reuse.F32 ;  /* 0x000000b376767249 */ /* 0x180fe200012000a0 */
[----:B------:R-:W4:Y:S01]  /*a310*/  SYNCS.PHASECHK.TRANS64.TRYWAIT P2, [R181+URZ+0x90], R184 ;  /* 0x000090b8b50075a7 */ /* 0x000f2200080411ff */
[-CC-:B------:R-:W-:Y:S01]  /*a320*/  FFMA2 R120, R120.F32x2.HI_LO, R179.reuse.F32, R160.reuse.F32 ;  /* 0x000000b378787249 */ /* 0x180fe200012000a0 */
[----:B------:R-:W-:Y:S01]  /*a330*/  MUFU.EX2 R102, R102 ;  /* 0x0000006600667308 */ /* 0x000fe20000000800 */
[-CC-:B------:R-:W-:Y:S01]  /*a340*/  FFMA2 R122, R122.F32x2.HI_LO, R179.reuse.F32, R160.reuse.F32 ;  /* 0x000000b37a7a7249 */ /* 0x180fe200012000a0 */
[----:B------:R-:W-:Y:S01]  /*a350*/  SEL R182, R182, RZ, P1 ;  /* 0x000000ffb6b67207 */ /* 0x000fe20000800000 */
[-CC-:B------:R-:W-:Y:S01]  /*a360*/  FFMA2 R124, R124.F32x2.HI_LO, R179.reuse.F32, R160.reuse.F32 ;  /* 0x000000b37c7c7249 */ /* 0x180fe200012000a0 */
[----:B------:R-:W-:Y:S01]  /*a370*/  SEL R180, R180, RZ, P0 ;  /* 0x000000ffb4b47207 */ /* 0x000fe20000000000 */
[----:B------:R-:W-:-:S02]  /*a380*/  FFMA2 R126, R126.F32x2.HI_LO, R179.F32, R160.F32 ;  /* 0x000000b37e7e7249 */ /* 0x000fc400012000a0 */
[-CC-:B------:R-:W-:Y:S01]  /*a390*/  FFMA2 R128, R128.F32x2.HI_LO, R179.reuse.F32, R160.reuse.F32 ;  /* 0x000000b380807249 */ /* 0x180fe200012000a0 */
[----:B------:R-:W5:Y:S01]  /*a3a0*/  MUFU.EX2 R103, R103 ;  /* 0x0000006700677308 */ /* 0x000f620000000800 */
[-CC-:B------:R-:W-:Y:S02]  /*a3b0*/  FFMA2 R130, R130.F32x2.HI_LO, R179.reuse.F32, R160.reuse.F32 ;  /* 0x000000b382827249 */ /* 0x180fe400012000a0 */
[-CC-:B------:R-:W-:Y:S02]  /*a3c0*/  FFMA2 R68, R68.F32x2.HI_LO, R179.reuse.F32, R160.reuse.F32 ;  /* 0x000000b344447249 */ /* 0x180fe400012000a0 */
[-CC-:B------:R-:W-:Y:S02]  /*a3d0*/  FFMA2 R70, R70.F32x2.HI_LO, R179.reuse.F32, R160.reuse.F32 ;  /* 0x000000b346467249 */ /* 0x180fe400012000a0 */
[-CC-:B------:R-:W-:Y:S01]  /*a3e0*/  FFMA2 R72, R72.F32x2.HI_LO, R179.reuse.F32, R160.reuse.F32 ;  /* 0x000000b348487249 */ /* 0x180fe200012000a0 */
[----:B------:R-:W-:Y:S01]  /*a3f0*/  MUFU.EX2 R104, R104 ;  /* 0x0000006800687308 */ /* 0x000fe20000000800 */
[----:B------:R-:W-:-:S02]  /*a400*/  FFMA2 R74, R74.F32x2.HI_LO, R179.F32, R160.F32 ;  /* 0x000000b34a4a7249 */ /* 0x000fc400012000a0 */
[-CC-:B------:R-:W-:Y:S02]  /*a410*/  FFMA2 R76, R76.F32x2.HI_LO, R179.reuse.F32, R160.reuse.F32 ;  /* 0x000000b34c4c7249 */ /* 0x180fe400012000a0 */
[-CC-:B------:R-:W-:Y:S02]  /*a420*/  FFMA2 R78, R78.F32x2.HI_LO, R179.reuse.F32, R160.reuse.F32 ;  /* 0x000000b34e4e7249 */ /* 0x180fe400012000a0 */
[-CC-:B------:R-:W-:Y:S01]  /*a430*/  FFMA2 R80, R80.F32x2.HI_LO, R179.reuse.F32, R160.reuse.F32 ;  /* 0x000000b350507249 */ /* 0x180fe200012000a0 */
[----:B------:R-:W0:Y:S01]  /*a440*/  MUFU.EX2 R105, R105 ;  /* 0x0000006900697308 */ /* 0x000e220000000800 */
[-CC-:B------:R-:W-:Y:S02]  /*a450*/  FFMA2 R82, R82.F32x2.HI_LO, R179.reuse.F32, R160.reuse.F32 ;  /* 0x000000b352527249 */ /* 0x180fe400012000a0 */
[-CC-:B0-----:R-:W-:Y:S01]  /*a460*/  FFMA2 R134, R4.F32x2.HI_LO, R179.reuse.F32, R160.reuse.F32 ;  /* 0x000000b304867249 */ /* 0x181fe200012000a0 */
[----:B------:R-:W-:Y:S01]  /*a470*/  SEL R5, RZ, 0x1, P0 ;  /* 0x00000001ff057807 */ /* 0x000fe20000000000 */
[-CC-:B------:R-:W-:Y:S01]  /*a480*/  FFMA2 R84, R84.F32x2.HI_LO, R179.reuse.F32, R160.reuse.F32 ;  /* 0x000000b354547249 */ /* 0x180fe200012000a0 */
[----:B---3--:R-:W-:Y:S01]  /*a490*/  F2FP.SATFINITE.E4M3.F32.PACK_AB_MERGE_C R4, R101, R100, RZ ;  /* 0x000000646504723e */ /* 0x008fe200048070ff */
[-CC-:B------:R-:W-:Y:S01]  /*a4a0*/  FFMA2 R86, R86.F32x2.HI_LO, R179.reuse.F32, R160.reuse.F32 ;  /* 0x000000b356567249 */ /* 0x180fe200012000a0 */
[----:B------:R-:W-:Y:S01]  /*a4b0*/  MUFU.EX2 R106, R106 ;  /* 0x0000006a006a7308 */ /* 0x000fe20000000800 */
[--C-:B------:R-:W-:Y:S01]  /*a4c0*/  FFMA2 R88, R88.F32x2.HI_LO, R179.F32, R160.reuse.F32 ;  /* 0x000000b358587249 */ /* 0x100fe200012000a0 */
[----:B------:R-:W-:Y:S01]  /*a4d0*/  LOP3.LUT R166, R166, R5, RZ, 0x3c, !PT ;  /* 0x00000005a6a67212 */ /* 0x000fe200078e3cff */
[-CC-:B------:R-:W-:Y:S01]  /*a4e0*/  FFMA2 R90, R90.F32x2.HI_LO, R179.reuse.F32, R160.reuse.F32 ;  /* 0x000000b35a5a7249 */ /* 0x180fe200012000a0 */
[----:B-----5:R-:W-:Y:S01]  /*a4f0*/  F2FP.SATFINITE.E4M3.F32.PACK_AB_MERGE_C R5, R103, R102, RZ ;  /* 0x000000666705723e */ /* 0x020fe200048070ff */
[----:B------:R-:W-:-:S02]  /*a500*/  FFMA2 R92, R92.F32x2.HI_LO, R179.F32, R160.F32 ;  /* 0x000000b35c5c7249 */ /* 0x000fc400012000a0 */
[-CC-:B------:R-:W-:Y:S01]  /*a510*/  FFMA2 R94, R94.F32x2.HI_LO, R179.reuse.F32, R160.reuse.F32 ;  /* 0x000000b35e5e7249 */ /* 0x180fe200012000a0 */
[----:B------:R-:W0:Y:S01]  /*a520*/  MUFU.EX2 R107, R107 ;  /* 0x0000006b006b7308 */ /* 0x000e220000000800 */
[-CC-:B------:R-:W-:Y:S01]  /*a530*/  FFMA2 R96, R96.F32x2.HI_LO, R179.reuse.F32, R160.reuse.F32 ;  /* 0x000000b360607249 */ /* 0x180fe200012000a0 */
[----:B------:R-:W-:Y:S01]  /*a540*/  PRMT R4, R4, 0x5410, R5 ;  /* 0x0000541004047816 */ /* 0x000fe20000000005 */
[-CC-:B------:R-:W-:Y:S01]  /*a550*/  FFMA2 R98, R98.F32x2.HI_LO, R179.reuse.F32, R160.reuse.F32 ;  /* 0x000000b362627249 */ /* 0x180fe200012000a0 */
[----:B------:R-:W-:Y:S01]  /*a560*/  F2FP.SATFINITE.E4M3.F32.PACK_AB_MERGE_C R5, R105, R104, RZ ;  /* 0x000000686905723e */ /* 0x000fe200048070ff */
[-CC-:B------:R-:W-:Y:S01]  /*a570*/  FFMA2 R136, R6.F32x2.HI_LO, R179.reuse.F32, R160.reuse.F32 ;  /* 0x000000b306887249 */ /* 0x180fe200012000a0 */
[----:B------:R-:W-:Y:S01]  /*a580*/  SEL R7, RZ, 0x1, P1 ;  /* 0x00000001ff077807 */ /* 0x000fe20000800000 */
[-CC-:B------:R-:W-:Y:S01]  /*a590*/  FFMA2 R36, R36.F32x2.HI_LO, R179.reuse.F32, R160.reuse.F32 ;  /* 0x000000b324247249 */ /* 0x180fe200012000a0 */
[----:B------:R-:W-:Y:S01]  /*a5a0*/  MUFU.EX2 R108, R108 ;  /* 0x0000006c006c7308 */ /* 0x000fe20000000800 */
[--C-:B------:R-:W-:Y:S01]  /*a5b0*/  FFMA2 R38, R38.F32x2.HI_LO, R179.F32, R160.reuse.F32 ;  /* 0x000000b326267249 */ /* 0x100fe200012000a0 */
[----:B------:R-:W-:Y:S01]  /*a5c0*/  LOP3.LUT R176, R176, R7, RZ, 0x3c, !PT ;  /* 0x00000007b0b07212 */ /* 0x000fe200078e3cff */
[----:B------:R-:W-:-:S02]  /*a5d0*/  FFMA2 R40, R40.F32x2.HI_LO, R179.F32, R160.F32 ;  /* 0x000000b328287249 */ /* 0x000fc400012000a0 */
[-CC-:B------:R-:W-:Y:S02]  /*a5e0*/  FFMA2 R42, R42.F32x2.HI_LO, R179.reuse.F32, R160.reuse.F32 ;  /* 0x000000b32a2a7249 */ /* 0x180fe400012000a0 */
[-CC-:B------:R-:W-:Y:S01]  /*a5f0*/  FFMA2 R44, R44.F32x2.HI_LO, R179.reuse.F32, R160.reuse.F32 ;  /* 0x000000b32c2c7249 */ /* 0x180fe200012000a0 */
[----:B------:R-:W3:Y:S01]  /*a600*/  MUFU.EX2 R109, R109 ;  /* 0x0000006d006d7308 */ /* 0x000ee20000000800 */
[-CC-:B------:R-:W-:Y:S02]  /*a610*/  FFMA2 R46, R46.F32x2.HI_LO, R179.reuse.F32, R160.reuse.F32 ;  /* 0x000000b32e2e7249 */ /* 0x180fe400012000a0 */
[-CC-:B------:R-:W-:Y:S02]  /*a620*/  FFMA2 R48, R48.F32x2.HI_LO, R179.reuse.F32, R160.reuse.F32 ;  /* 0x000000b330307249 */ /* 0x180fe400012000a0 */
[-CC-:B------:R-:W-:Y:S02]  /*a630*/  FFMA2 R50, R50.F32x2.HI_LO, R179.reuse.F32, R160.reuse.F32 ;  /* 0x000000b332327249 */ /* 0x180fe400012000a0 */
[-CC-:B------:R-:W-:Y:S01]  /*a640*/  FFMA2 R138, R8.F32x2.HI_LO, R179.reuse.F32, R160.reuse.F32 ;  /* 0x000000b3088a7249 */ /* 0x180fe200012000a0 */
[----:B------:R-:W-:Y:S01]  /*a650*/  MUFU.EX2 R110, R110 ;  /* 0x0000006e006e7308 */ /* 0x000fe20000000800 */
[-CC-:B------:R-:W-:Y:S01]  /*a660*/  FFMA2 R140, R10.F32x2.HI_LO, R179.reuse.F32, R160.reuse.F32 ;  /* 0x000000b30a8c7249 */ /* 0x180fe200012000a0 */
[----:B0-----:R-:W-:Y:S01]  /*a670*/  F2FP.SATFINITE.E4M3.F32.PACK_AB_MERGE_C R10, R107, R106, RZ ;  /* 0x0000006a6b0a723e */ /* 0x001fe200048070ff */
[----:B------:R-:W-:-:S02]  /*a680*/  FFMA2 R52, R52.F32x2.HI_LO, R179.F32, R160.F32 ;  /* 0x000000b334347249 */ /* 0x000fc400012000a0 */
[-C--:B------:R-:W-:Y:S01]  /*a690*/  FFMA2 R54, R54.F32x2.HI_LO, R179.reuse.F32, R160.F32 ;  /* 0x000000b336367249 */ /* 0x080fe200012000a0 */
[----:B------:R-:W-:Y:S01]  /*a6a0*/  PRMT R5, R5, 0x5410, R10 ;  /* 0x0000541005057816 */ /* 0x000fe2000000000a */
[-CC-:B------:R-:W-:Y:S01]  /*a6b0*/  FFMA2 R56, R56.F32x2.HI_LO, R179.reuse.F32, R160.reuse.F32 ;  /* 0x000000b338387249 */ /* 0x180fe200012000a0 */
[----:B------:R-:W0:Y:S01]  /*a6c0*/  MUFU.EX2 R111, R111 ;  /* 0x0000006f006f7308 */ /* 0x000e220000000800 */
[----:B---3--:R-:W-:Y:S01]  /*a6d0*/  F2FP.SATFINITE.E4M3.F32.PACK_AB_MERGE_C R6, R109, R108, RZ ;  /* 0x0000006c6d06723e */ /* 0x008fe200048070ff */
[-CC-:B------:R-:W-:Y:S02]  /*a6e0*/  FFMA2 R58, R58.F32x2.HI_LO, R179.reuse.F32, R160.reuse.F32 ;  /* 0x000000b33a3a7249 */ /* 0x180fe400012000a0 */
[-CC-:B------:R-:W-:Y:S02]  /*a6f0*/  FFMA2 R60, R60.F32x2.HI_LO, R179.reuse.F32, R160.reuse.F32 ;  /* 0x000000b33c3c7249 */ /* 0x180fe400012000a0 */
[-CC-:B------:R-:W-:Y:S02]  /*a700*/  FFMA2 R62, R62.F32x2.HI_LO, R179.reuse.F32, R160.reuse.F32 ;  /* 0x000000b33e3e7249 */ /* 0x180fe400012000a0 */
[----:B------:R-:W-:Y:S01]  /*a710*/  MUFU.EX2 R112, R112 ;  /* 0x0000007000707308 */ /* 0x000fe20000000800 */
[----:B------:R-:W-:-:S02]  /*a720*/  FFMA2 R64, R64.F32x2.HI_LO, R179.F32, R160.F32 ;  /* 0x000000b340407249 */ /* 0x000fc400012000a0 */
[-CC-:B------:R-:W-:Y:S02]  /*a730*/  FFMA2 R66, R66.F32x2.HI_LO, R179.reuse.F32, R160.reuse.F32 ;  /* 0x000000b342427249 */ /* 0x180fe400012000a0 */
[-CC-:B------:R-:W-:Y:S02]  /*a740*/  FFMA2 R142, R12.F32x2.HI_LO, R179.reuse.F32, R160.reuse.F32 ;  /* 0x000000b30c8e7249 */ /* 0x180fe400012000a0 */
[-CC-:B------:R-:W-:Y:S01]  /*a750*/  FFMA2 R144, R14.F32x2.HI_LO, R179.reuse.F32, R160.reuse.F32 ;  /* 0x000000b30e907249 */ /* 0x180fe200012000a0 */
[----:B------:R-:W3:Y:S01]  /*a760*/  MUFU.EX2 R113, R113 ;  /* 0x0000007100717308 */ /* 0x000ee20000000800 */
[----:B0-----:R-:W-:Y:S01]  /*a770*/  F2FP.SATFINITE.E4M3.F32.PACK_AB_MERGE_C R9, R111, R110, RZ ;  /* 0x0000006e6f09723e */ /* 0x001fe200048070ff */
[-CC-:B------:R-:W-:Y:S02]  /*a780*/  FFMA2 R146, R16.F32x2.HI_LO, R179.reuse.F32, R160.reuse.F32 ;  /* 0x000000b310927249 */ /* 0x180fe400012000a0 */
[-CC-:B------:R-:W-:Y:S01]  /*a790*/  FFMA2 R148, R18.F32x2.HI_LO, R179.reuse.F32, R160.reuse.F32 ;  /* 0x000000b312947249 */ /* 0x180fe200012000a0 */
[----:B------:R-:W-:Y:S01]  /*a7a0*/  PRMT R6, R6, 0x5410, R9 ;  /* 0x0000541006067816 */ /* 0x000fe20000000009 */
[----:B------:R-:W-:-:S02]  /*a7b0*/  FFMA2 R150, R20.F32x2.HI_LO, R179.F32, R160.F32 ;  /* 0x000000b314967249 */ /* 0x000fc400012000a0 */
[----:B------:R-:W-:Y:S01]  /*a7c0*/  MUFU.EX2 R114, R114 ;  /* 0x0000007200727308 */ /* 0x000fe20000000800 */
[-CC-:B------:R-:W-:Y:S02]  /*a7d0*/  FFMA2 R152, R22.F32x2.HI_LO, R179.reuse.F32, R160.reuse.F32 ;  /* 0x000000b316987249 */ /* 0x180fe400012000a0 */
[-CC-:B------:R-:W-:Y:S02]  /*a7e0*/  FFMA2 R154, R24.F32x2.HI_LO, R179.reuse.F32, R160.reuse.F32 ;  /* 0x000000b3189a7249 */ /* 0x180fe400012000a0 */
[-CC-:B------:R-:W-:Y:S02]  /*a7f0*/  FFMA2 R156, R26.F32x2.HI_LO, R179.reuse.F32, R160.reuse.F32 ;  /* 0x000000b31a9c7249 */ /* 0x180fe400012000a0 */
[-CC-:B------:R-:W-:Y:S01]  /*a800*/  FFMA2 R158, R28.F32x2.HI_LO, R179.reuse.F32, R160.reuse.F32 ;  /* 0x000000b31c9e7249 */ /* 0x180fe200012000a0 */
[----:B------:R-:W0:Y:S01]  /*a810*/  MUFU.EX2 R115, R115 ;  /* 0x0000007300737308 */ /* 0x000e220000000800 */
[----:B---3--:R-:W-:Y:S01]  /*a820*/  F2FP.SATFINITE.E4M3.F32.PACK_AB_MERGE_C R7, R113, R112, RZ ;  /* 0x000000707107723e */ /* 0x008fe200048070ff */
[----:B------:R-:W-:-:S02]  /*a830*/  FFMA2 R164, R30.F32x2.HI_LO, R179.F32, R160.F32 ;  /* 0x000000b31ea47249 */ /* 0x000fc400012000a0 */
[-CC-:B------:R-:W-:Y:S02]  /*a840*/  FFMA2 R162, R32.F32x2.HI_LO, R179.reuse.F32, R160.reuse.F32 ;  /* 0x000000b320a27249 */ /* 0x180fe400012000a0 */
[----:B--2---:R-:W-:Y:S02]  /*a850*/  FFMA2 R160, R34.F32x2.HI_LO, R179.F32, R160.F32 ;  /* 0x000000b322a07249 */ /* 0x004fe400012000a0 */
[----:B------:R-:W-:Y:S08]  /*a860*/  MUFU.EX2 R116, R116 ;  /* 0x0000007400747308 */ /* 0x000ff00000000800 */
[----:B------:R-:W2:Y:S01]  /*a870*/  MUFU.EX2 R117, R117 ;  /* 0x0000007500757308 */ /* 0x000ea20000000800 */
[----:B0-----:R-:W-:-:S04]  /*a880*/  F2FP.SATFINITE.E4M3.F32.PACK_AB_MERGE_C R8, R115, R114, RZ ;  /* 0x000000727308723e */ /* 0x001fc800048070ff */
[----:B------:R-:W-:-:S03]  /*a890*/  PRMT R7, R7, 0x5410, R8 ;  /* 0x0000541007077816 */ /* 0x000fc60000000008 */
[----:B------:R-:W-:Y:S08]  /*a8a0*/  MUFU.EX2 R118, R118 ;  /* 0x0000007600767308 */ /* 0x000ff00000000800 */
[----:B------:R-:W0:Y:S01]  /*a8b0*/  MUFU.EX2 R119, R119 ;  /* 0x0000007700777308 */ /* 0x000e220000000800 */
[----:B--2---:R-:W-:-:S07]  /*a8c0*/  F2FP.SATFINITE.E4M3.F32.PACK_AB_MERGE_C R8, R117, R116, RZ ;  /* 0x000000747508723e */ /* 0x004fce00048070ff */
        /* <DEDUP_REMOVED lines=188> */
[----:B--2---:R-:W-:Y:S02]  /*b490*/  F2FP.SATFINITE.E4M3.F32.PACK_AB_MERGE_C R35, R163, R162, RZ ;  /* 0x000000a2a323723e */ /* 0x004fe400048070ff */
[----:B0-----:R-:W-:-:S04]  /*b4a0*/  F2FP.SATFINITE.E4M3.F32.PACK_AB_MERGE_C R186, R161, R160, RZ ;  /* 0x000000a0a1ba723e */ /* 0x001fc800048070ff */
[----:B------:R-:W-:Y:S01]  /*b4b0*/  PRMT R35, R35, 0x5410, R186 ;  /* 0x0000541023237816 */ /* 0x000fe200000000ba */
[----:B-1--4-:R-:W-:Y:S06]  /*b4c0*/  @!P2 BRA `(.L_x_128) ;  /* 0x000000500038a947 */ /* 0x012fec0003800000 */
.L_x_229:
[----:B------:R-:W-:Y:S05]  /*b4d0*/  BSYNC B0 ;  /* 0x0000000000007941 */ /* 0x000fea0003800000 */
.L_x_127:
[----:B------:R-:W-:Y:S01]  /*b4e0*/  FADD R132, -R133, R132 ;  /* 0x0000008485847221 */ /* 0x000fe20000000100 */
[----:B------:R-:W-:Y:S01]  /*b4f0*/  FADD2 R68, R68.F32x2.HI_LO, RZ.F32 ;  /* 0x000000ff4444724b */ /* 0x000fe20000200000 */
[----:B------:R-:W-:Y:S01]  /*b500*/  IADD3 R173, PT, PT, R173, 0x1, RZ ;  /* 0x00000001adad7810 */ /* 0x000fe20007ffe0ff */
[----:B------:R-:W-:Y:S01]  /*b510*/  FADD2 R36, R36.F32x2.HI_LO, RZ.F32 ;  /* 0x000000ff2424724b */ /* 0x000fe20000200000 */
[----:B------:R-:W-:Y:S01]  /*b520*/  R2UR UR8, R171 ;  /* 0x00000000ab0872ca */ /* 0x000fe200000e0000 */
[----:B------:R-:W-:Y:S01]  /*b530*/  FMUL R132, R132, R179 ;  /* 0x000000b384847220 */ /* 0x000fe20000400000 */
[----:B------:R-:W-:Y:S01]  /*b540*/  FADD2 R134, R134.F32x2.HI_LO, RZ.F32 ;  /* 0x000000ff8686724b */ /* 0x000fe20000200000 */
[----:B------:R-:W-:Y:S01]  /*b550*/  ISETP.NE.AND P0, PT, R173, R170, PT ;  /* 0x000000aaad00720c */ /* 0x000fe20003f05270 */
[----:B------:R-:W-:Y:S01]  /*b560*/  FADD2 R68, R68.F32x2.HI_LO, R70.F32x2.HI_LO ;  /* 0x000000464444724b */ /* 0x000fe20000000000 */
[----:B------:R-:W-:Y:S01]  /*b570*/  IADD3 R178, PT, PT, R178, 0x1, RZ ;  /* 0x00000001b2b27810 */ /* 0x000fe20007ffe0ff */
[----:B------:R-:W-:Y:S01]  /*b580*/  FADD2 R36, R36.F32x2.HI_LO, R38.F32x2.HI_LO ;  /* 0x000000262424724b */ /* 0x000fe20000000000 */
[----:B------:R-:W1:Y:S01]  /*b590*/  MUFU.EX2 R132, R132 ;  /* 0x0000008400847308 */ /* 0x000e620000000800 */
[----:B------:R-:W-:Y:S01]  /*b5a0*/  FADD2 R134, R134.F32x2.HI_LO, R136.F32x2.HI_LO ;  /* 0x000000888686724b */ /* 0x000fe20000000000 */
[----:B0-----:R-:W-:Y:S01]  /*b5b0*/  IADD3 R181, PT, PT, R181, 0x80, RZ ;  /* 0x00000080b5b57810 */ /* 0x001fe20007ffe0ff */
[----:B------:R-:W-:Y:S01]  /*b5c0*/  FADD2 R68, R68.F32x2.HI_LO, R72.F32x2.HI_LO ;  /* 0x000000484444724b */ /* 0x000fe20000000000 */
[----:B------:R-:W-:Y:S01]  /*b5d0*/  MOV R38, UR4 ;  /* 0x0000000400267c02 */ /* 0x000fe20008000f00 */
[----:B------:R-:W-:Y:S01]  /*b5e0*/  FADD2 R36, R36.F32x2.HI_LO, R40.F32x2.HI_LO ;  /* 0x000000282424724b */ /* 0x000fe20000000000 */
[----:B------:R-:W-:Y:S01]  /*b5f0*/  ISETP.NE.AND P1, PT, R178, 0x2, PT ;  /* 0x00000002b200780c */ /* 0x000fe20003f25270 */
[----:B------:R-:W-:Y:S01]  /*b600*/  FADD2 R134, R134.F32x2.HI_LO, R138.F32x2.HI_LO ;  /* 0x0000008a8686724b */ /* 0x000fe20000000000 */
[----:B------:R-:W-:Y:S01]  /*b610*/  PRMT R181, R38, 0x654, R181 ;  /* 0x0000065426b57816 */ /* 0x000fe200000000b5 */
[----:B------:R-:W-:Y:S01]  /*b620*/  FADD2 R68, R68.F32x2.HI_LO, R74.F32x2.HI_LO ;  /* 0x0000004a4444724b */ /* 0x000fe20000000000 */
[----:B------:R0:W-:Y:S01]  /*b630*/  STTM.x32 tmem[UR8], R4 ;  /* 0x00000004000079ed */ /* 0x0001e200082c0008 */
[----:B------:R-:W-:Y:S01]  /*b640*/  FADD2 R36, R36.F32x2.HI_LO, R42.F32x2.HI_LO ;  /* 0x0000002a2424724b */ /* 0x000fe20000000000 */
[----:B------:R-:W2:Y:S01]  /*b650*/  FENCE.VIEW.ASYNC.T ;  /* 0x00000000000073c6 */ /* 0x000ea20000000200 */
[----:B------:R-:W-:Y:S01]  /*b660*/  FADD2 R134, R134.F32x2.HI_LO, R140.F32x2.HI_LO ;  /* 0x0000008c8686724b */ /* 0x000fe20000000000 */
[----:B--2---:R2:W-:Y:S01]  /*b670*/  SYNCS.ARRIVE.TRANS64.RED.ART0 RZ, [R181+URZ], R168 ;  /* 0x000000a8b5ff79a7 */ /* 0x0045e200085004ff */
[----:B------:R-:W-:Y:S01]  /*b680*/  FADD2 R68, R68.F32x2.HI_LO, R76.F32x2.HI_LO ;  /* 0x0000004c4444724b */ /* 0x000fe20000000000 */
[----:B------:R-:W-:Y:S01]  /*b690*/  SEL R178, R178, RZ, P1 ;  /* 0x000000ffb2b27207 */ /* 0x000fe20000800000 */
[----:B-1----:R-:W-:Y:S01]  /*b6a0*/  FMUL R132, R132, 0.5 ;  /* 0x3f00000084847820 */ /* 0x002fe20000400000 */
[----:B------:R-:W-:-:S02]  /*b6b0*/  FADD2 R36, R36.F32x2.HI_LO, R44.F32x2.HI_LO ;  /* 0x0000002c2424724b */ /* 0x000fc40000000000 */
[----:B------:R-:W-:Y:S02]  /*b6c0*/  FADD2 R134, R134.F32x2.HI_LO, R142.F32x2.HI_LO ;  /* 0x0000008e8686724b */ /* 0x000fe40000000000 */
[----:B------:R-:W-:Y:S01]  /*b6d0*/  FMUL R132, R132, R175 ;  /* 0x000000af84847220 */ /* 0x000fe20000400000 */
[----:B------:R-:W-:Y:S02]  /*b6e0*/  FADD2 R68, R68.F32x2.HI_LO, R78.F32x2.HI_LO ;  /* 0x0000004e4444724b */ /* 0x000fe40000000000 */
[----:B------:R-:W-:Y:S02]  /*b6f0*/  FADD2 R36, R36.F32x2.HI_LO, R46.F32x2.HI_LO ;  /* 0x0000002e2424724b */ /* 0x000fe40000000000 */
[----:B------:R-:W-:Y:S01]  /*b700*/  FADD2 R100, R132.F32, R100.F32x2.HI_LO ;  /* 0x000000648464724b */ /* 0x000fe20000040000 */
[----:B------:R-:W-:Y:S01]  /*b710*/  MOV R132, R174 ;  /* 0x000000ae00847202 */ /* 0x000fe20000000f00 */
[----:B------:R-:W-:Y:S02]  /*b720*/  FADD2 R134, R134.F32x2.HI_LO, R144.F32x2.HI_LO ;  /* 0x000000908686724b */ /* 0x000fe40000000000 */
[----:B------:R-:W-:-:S02]  /*b730*/  FADD2 R100, R100.F32x2.HI_LO, R102.F32x2.HI_LO ;  /* 0x000000666464724b */ /* 0x000fc40000000000 */
[----:B------:R-:W-:Y:S02]  /*b740*/  FADD2 R68, R68.F32x2.HI_LO, R80.F32x2.HI_LO ;  /* 0x000000504444724b */ /* 0x000fe40000000000 */
[----:B------:R-:W-:Y:S02]  /*b750*/  FADD2 R100, R100.F32x2.HI_LO, R104.F32x2.HI_LO ;  /* 0x000000686464724b */ /* 0x000fe40000000000 */
[----:B------:R-:W-:Y:S02]  /*b760*/  FADD2 R36, R36.F32x2.HI_LO, R48.F32x2.HI_LO ;  /* 0x000000302424724b */ /* 0x000fe40000000000 */
[----:B------:R-:W-:Y:S02]  /*b770*/  FADD2 R100, R100.F32x2.HI_LO, R106.F32x2.HI_LO ;  /* 0x0000006a6464724b */ /* 0x000fe40000000000 */
        /* <DEDUP_REMOVED lines=26> */
[----:B------:R-:W-:Y:S01]  /*b920*/  FADD2 R134, R134.F32x2.HI_LO, R158.F32x2.HI_LO ;  /* 0x0000009e8686724b */ /* 0x000fe20000000000 */
[----:B------:R-:W-:Y:S01]  /*b930*/  MOV R158, R182 ;  /* 0x000000b6009e7202 */ /* 0x000fe20000000f00 */
[----:B------:R-:W-:Y:S01]  /*b940*/  FADD2 R100, R100.F32x2.HI_LO, R124.F32x2.HI_LO ;  /* 0x0000007c6464724b */ /* 0x000fe20000000000 */
[----:B0-----:R-:W-:Y:S01]  /*b950*/  SEL R4, RZ, 0x1, P1 ;  /* 0x00000001ff047807 */ /* 0x001fe20000800000 */
[----:B------:R-:W-:Y:S02]  /*b960*/  FADD2 R68, R68.F32x2.HI_LO, R94.F32x2.HI_LO ;  /* 0x0000005e4444724b */ /* 0x000fe40000000000 */
[----:B------:R-:W-:Y:S01]  /*b970*/  FADD2 R36, R36.F32x2.HI_LO, R62.F32x2.HI_LO ;  /* 0x0000003e2424724b */ /* 0x000fe20000000000 */
[----:B------:R-:W-:Y:S01]  /*b980*/  LOP3.LUT R167, R167, R4, RZ, 0x3c, !PT ;  /* 0x00000004a7a77212 */ /* 0x000fe200078e3cff */
        /* <DEDUP_REMOVED lines=11> */
[----:B------:R-:W-:-:S04]  /*ba40*/  FADD2 R68, R100.F32x2.HI_LO, R68.F32x2.HI_LO ;  /* 0x000000446444724b */ /* 0x000fc80000000000 */
[----:B------:R-:W-:-:S04]  /*ba50*/  FADD2 R36, R68.F32x2.HI_LO, R36.F32x2.HI_LO ;  /* 0x000000244424724b */ /* 0x000fc80000000000 */
[----:B------:R-:W-:Y:S01]  /*ba60*/  FADD R175, R36, R37 ;  /* 0x0000002524af7221 */ /* 0x000fe20000000000 */
[----:B--2---:R-:W-:Y:S06]  /*ba70*/  @P0 BRA `(.L_x_129) ;  /* 0xffffffbc00b40947 */ /* 0x004fec000383ffff */
[----:B------:R-:W-:Y:S05]  /*ba80*/  BSYNC B1 ;  /* 0x0000000000017941 */ /* 0x000fea0003800000 */
.L_x_120:
[----:B------:R-:W0:Y:S01]  /*ba90*/  S2R R8, SR_CgaCtaId ;  /* 0x0000000000087919 */ /* 0x000e220000008800 */
[----:B------:R-:W-:Y:S01]  /*baa0*/  MOV R5, 0x400 ;  /* 0x0000040000057802 */ /* 0x000fe20000000f00 */
[----:B------:R-:W-:Y:S01]  /*bab0*/  IMAD.U32 R9, R177, -0x80000000, RZ ;  /* 0x80000000b1097824 */ /* 0x000fe200078e00ff */
[----:B------:R-:W1:Y:S01]  /*bac0*/  LDC R7, c[0x0][0x664] ;  /* 0x00019900ff077b82 */ /* 0x000e620000000800 */
[----:B------:R-:W2:Y:S01]  /*bad0*/  S2R R10, SR_TID.X ;  /* 0x00000000000a7919 */ /* 0x000ea20000002100 */
[----:B------:R-:W-:Y:S01]  /*bae0*/  BSSY B0, `(.L_x_130) ;  /* 0x0000006000007945 */ /* 0x000fe20003800000 */
[----:B0-----:R-:W-:Y:S02]  /*baf0*/  LEA R8, R8, R5, 0x18 ;  /* 0x0000000508087211 */ /* 0x001fe400078ec0ff */
[----:B-1----:R-:W-:Y:S02]  /*bb00*/  IABS R5, R7 ;  /* 0x0000000700057213 */ /* 0x002fe40000000000 */
[----:B------:R-:W0:Y:S02]  /*bb10*/  SYNCS.PHASECHK.TRANS64.TRYWAIT P0, [R8+URZ+0xc8], R9 ;  /* 0x0000c809080075a7 */ /* 0x000e2400080011ff */
[----:B------:R1:W3:Y:S02]  /*bb20*/  I2F.RP R4, R5 ;  /* 0x0000000500047306 */ /* 0x0002e40000209400 */
[----:B0123--:R-:W-:Y:S05]  /*bb30*/  @!P0 BRA `(.L_x_131) ;  /* 0x0000004800b48947 */ /* 0x00ffea0003800000 */
.L_x_231:
[----:B------:R-:W-:Y:S05]  /*bb40*/  BSYNC B0 ;  /* 0x0000000000007941 */ /* 0x000fea0003800000 */
.L_x_130:
[----:B------:R-:W2:Y:S01]  /*bb50*/  LDL.LU R14, [R1+0x4] ;  /* 0x00000400010e7983 */ /* 0x000ea20000300800 */
[----:B------:R-:W-:Y:S01]  /*bb60*/  IMAD.SHL.U32 R11, R10, 0x4, RZ ;  /* 0x000000040a0b7824 */ /* 0x000fe200078e00ff */
[----:B------:R-:W-:Y:S01]  /*bb70*/  IADD3 R6, PT, PT, R8, 0x18f, RZ ;  /* 0x0000018f08067810 */ /* 0x000fe20007ffe0ff */
[----:B------:R-:W1:Y:S01]  /*bb80*/  LDCU UR8, c[0x0][0x440] ;  /* 0x00008800ff0877ac */ /* 0x000e620008000800 */
[----:B------:R-:W3:Y:S01]  /*bb90*/  MUFU.LG2 R9, R175 ;  /* 0x000000af00097308 */ /* 0x000ee20000000c00 */
[----:B------:R-:W-:Y:S01]  /*bba0*/  BSSY.RECONVERGENT B0, `(.L_x_132) ;  /* 0x0000045000007945 */ /* 0x000fe20003800200 */
[----:B------:R-:W-:Y:S01]  /*bbb0*/  LOP3.LUT R11, R11, 0x1fc, RZ, 0xc0, !PT ;  /* 0x000001fc0b0b7812 */ /* 0x000fe200078ec0ff */
[----:B------:R-:W4:Y:S01]  /*bbc0*/  LDCU UR9, c[0x0][0x65c] ;  /* 0x0000cb80ff0977ac */ /* 0x000f220008000800 */
[----:B------:R-:W-:-:S04]  /*bbd0*/  LOP3.LUT R6, R6, 0xfffffd80, RZ, 0xc0, !PT ;  /* 0xfffffd8006067812 */ /* 0x000fc800078ec0ff */
[----:B------:R-:W-:Y:S01]  /*bbe0*/  IADD3 R6, PT, PT, R6, R11, RZ ;  /* 0x0000000b06067210 */ /* 0x000fe20007ffe0ff */
[----:B------:R-:W0:Y:S04]  /*bbf0*/  MUFU.RCP R4, R4 ;  /* 0x0000000400047308 */ /* 0x000e280000001000 */
[----:B------:R0:W-:Y:S01]  /*bc00*/  STS [R6+0x18000], R175 ;  /* 0x018000af06007388 */ /* 0x0001e20000000800 */
[----:B------:R5:W-:Y:S06]  /*bc10*/  MEMBAR.ALL.CTA ;  /* 0x0000000000007992 */ /* 0x000bec0000008000 */
[----:B-----5:R-:W5:Y:S01]  /*bc20*/  FENCE.VIEW.ASYNC.S ;  /* 0x00000000000073c6 */ /* 0x020f620000000000 */
[----:B0--3--:R-:W-:Y:S01]  /*bc30*/  FMUL R13, R9, 0.69314718246459960938 ;  /* 0x3f317218090d7820 */ /* 0x009fe20000400000 */
[----:B------:R-:W-:-:S03]  /*bc40*/  IMAD.MOV.U32 R9, RZ, RZ, 0x1 ;  /* 0x00000001ff097424 */ /* 0x000fc600078e00ff */
[----:B----4-:R-:W-:Y:S01]  /*bc50*/  FFMA R174, R174, UR9, R13 ;  /* 0x00000009aeae7c23 */ /* 0x010fe2000800000d */
[----:B-----5:R0:W-:Y:S01]  /*bc60*/  SYNCS.ARRIVE.TRANS64.ART0 RZ, [R8+URZ+0xc0], R9 ;  /* 0x0000c00908ff79a7 */ /* 0x0201e200085000ff */
[----:B--2---:R-:W-:-:S05]  /*bc70*/  IMAD R10, R14, 0x80, R10 ;  /* 0x000000800e0a7824 */ /* 0x004fca00078e020a */
[----:B-1----:R-:W-:-:S13]  /*bc80*/  ISETP.GE.AND P0, PT, R10, UR8, PT ;  /* 0x000000080a007c0c */ /* 0x002fda000bf06270 */
[----:B0-----:R-:W-:Y:S05]  /*bc90*/  @P0 BRA `(.L_x_133) ;  /* 0x0000000000d40947 */ /* 0x001fea0003800000 */
[----:B------:R-:W2:Y:S01]  /*bca0*/  LDL.LU R16, [R1] ;  /* 0x0000000001107983 */ /* 0x000ea20000300800 */
[----:B------:R-:W0:Y:S01]  /*bcb0*/  LDC R9, c[0x0][0x630] ;  /* 0x00018c00ff097b82 */ /* 0x000e220000000800 */
[----:B------:R-:W-:Y:S01]  /*bcc0*/  IMAD.MOV.U32 R12, RZ, RZ, RZ ;  /* 0x000000ffff0c7224 */ /* 0x000fe200078e00ff */
[----:B------:R-:W1:Y:S01]  /*bcd0*/  LDCU.64 UR12, c[0x0][0x650] ;  /* 0x0000ca00ff0c77ac */ /* 0x000e620008000a00 */
[----:B------:R-:W3:Y:S01]  /*bce0*/  LDCU.128 UR8, c[0x0][0x640] ;  /* 0x0000c800ff0877ac */ /* 0x000ee20008000c00 */
[----:B0-----:R-:W-:-:S04]  /*bcf0*/  IABS R11, R9 ;  /* 0x00000009000b7213 */ /* 0x001fc80000000000 */
[----:B------:R-:W0:Y:S08]  /*bd00*/  I2F.RP R15, R11 ;  /* 0x0000000b000f7306 */ /* 0x000e300000209400 */
[----:B0-----:R-:W0:Y:S02]  /*bd10*/  MUFU.RCP R14, R15 ;  /* 0x0000000f000e7308 */ /* 0x001e240000001000 */
[----:B0-----:R-:W-:-:S06]  /*bd20*/  VIADD R14, R14, 0xffffffe ;  /* 0x0ffffffe0e0e7836 */ /* 0x001fcc0000000000 */
[----:B------:R-:W0:Y:S02]  /*bd30*/  F2I.FTZ.U32.TRUNC.NTZ R13, R14 ;  /* 0x0000000e000d7305 */ /* 0x000e24000021f000 */
[----:B0-----:R-:W-:-:S05]  /*bd40*/  IADD3 R6, PT, PT, RZ, -R13, RZ ;  /* 0x8000000dff067210 */ /* 0x001fca0007ffe0ff */
[----:B------:R-:W-:-:S04]  /*bd50*/  IMAD R8, R6, R11, RZ ;  /* 0x0000000b06087224 */ /* 0x000fc800078e02ff */
[----:B------:R-:W-:Y:S01]  /*bd60*/  IMAD.HI.U32 R13, R13, R8, R12 ;  /* 0x000000080d0d7227 */ /* 0x000fe200078e000c */
[----:B--2---:R-:W-:-:S04]  /*bd70*/  IABS R6, R16 ;  /* 0x0000001000067213 */ /* 0x004fc80000000000 */
[----:B------:R-:W-:-:S05]  /*bd80*/  MOV R8, R6 ;  /* 0x0000000600087202 */ /* 0x000fca0000000f00 */
[----:B------:R-:W-:-:S04]  /*bd90*/  IMAD.HI.U32 R12, R13, R8, RZ ;  /* 0x000000080d0c7227 */ /* 0x000fc800078e00ff */
[----:B------:R-:W-:-:S04]  /*bda0*/  IMAD.MOV R6, RZ, RZ, -R12 ;  /* 0x000000ffff067224 */ /* 0x000fc800078e0a0c */
[----:B------:R-:W-:-:S05]  /*bdb0*/  IMAD R6, R11, R6, R8 ;  /* 0x000000060b067224 */ /* 0x000fca00078e0208 */
[----:B------:R-:W-:-:S13]  /*bdc0*/  ISETP.GT.U32.AND P1, PT, R11, R6, PT ;  /* 0x000000060b00720c */ /* 0x000fda0003f24070 */
[-C--:B------:R-:W-:Y:S01]  /*bdd0*/  @!P1 IADD3 R6, PT, PT, R6, -R11.reuse, RZ ;  /* 0x8000000b06069210 */ /* 0x080fe20007ffe0ff */
[----:B------:R-:W-:Y:S01]  /*bde0*/  @!P1 VIADD R12, R12, 0x1 ;  /* 0x000000010c0c9836 */ /* 0x000fe20000000000 */
[----:B------:R-:W-:Y:S02]  /*bdf0*/  ISETP.NE.AND P1, PT, R9, RZ, PT ;  /* 0x000000ff0900720c */ /* 0x000fe40003f25270 */
[----:B------:R-:W-:Y:S02]  /*be00*/  ISETP.GE.U32.AND P2, PT, R6, R11, PT ;  /* 0x0000000b0600720c */ /* 0x000fe40003f46070 */
[----:B------:R-:W-:Y:S02]  /*be10*/  LOP3.LUT R6, R16, R9, RZ, 0x3c, !PT ;  /* 0x0000000910067212 */ /* 0x000fe400078e3cff */
[----:B------:R-:W-:Y:S02]  /*be20*/  SHF.R.S32.HI R11, RZ, 0x1f, R10 ;  /* 0x0000001fff0b7819 */ /* 0x000fe4000001140a */
[----:B------:R-:W-:-:S02]  /*be30*/  ISETP.GE.AND P0, PT, R6, RZ, PT ;  /* 0x000000ff0600720c */ /* 0x000fc40003f06270 */
[----:B------:R-:W-:Y:S01]  /*be40*/  SHF.R.S32.HI R6, RZ, 0x1f, R3 ;  /* 0x0000001fff067819 */ /* 0x000fe20000011403 */
[----:B-1----:R-:W-:-:S04]  /*be50*/  IMAD.WIDE.U32 R10, R3, UR12, R10 ;  /* 0x0000000c030a7c25 */ /* 0x002fc8000f8e000a */
[----:B------:R-:W-:Y:S01]  /*be60*/  @P2 IADD3 R12, PT, PT, R12, 0x1, RZ ;  /* 0x000000010c0c2810 */ /* 0x000fe20007ffe0ff */
[----:B------:R-:W-:-:S04]  /*be70*/  IMAD R6, R6, UR12, RZ ;  /* 0x0000000c06067c24 */ /* 0x000fc8000f8e02ff */
[----:B------:R-:W-:Y:S02]  /*be80*/  IMAD R13, R3, UR13, R6 ;  /* 0x0000000d030d7c24 */ /* 0x000fe4000f8e0206 */
[----:B------:R-:W-:Y:S01]  /*be90*/  @!P0 IMAD.MOV R12, RZ, RZ, -R12 ;  /* 0x000000ffff0c8224 */ /* 0x000fe200078e0a0c */
[----:B------:R-:W-:Y:S02]  /*bea0*/  @!P1 LOP3.LUT R12, RZ, R9, RZ, 0x33, !PT ;  /* 0x00000009ff0c9212 */ /* 0x000fe400078e33ff */
[----:B------:R-:W-:Y:S02]  /*beb0*/  IADD3 R11, PT, PT, R11, R13, RZ ;  /* 0x0000000d0b0b7210 */ /* 0x000fe40007ffe0ff */
[--C-:B------:R-:W-:Y:S01]  /*bec0*/  SHF.R.S32.HI R3, RZ, 0x1f, R12.reuse ;  /* 0x0000001fff037819 */ /* 0x100fe2000001140c */
[----:B------:R-:W-:Y:S02]  /*bed0*/  IMAD.MOV R6, RZ, RZ, -R12 ;  /* 0x000000ffff067224 */ /* 0x000fe400078e0a0c */
[----:B---3--:R-:W-:-:S04]  /*bee0*/  IMAD.WIDE.U32 R10, R12, UR10, R10 ;  /* 0x0000000a0c0a7c25 */ /* 0x008fc8000f8e000a */
[----:B------:R-:W-:Y:S02]  /*bef0*/  IMAD R6, R9, R6, R16 ;  /* 0x0000000609067224 */ /* 0x000fe400078e0210 */
[----:B------:R-:W0:Y:S01]  /*bf00*/  LDC.64 R16, c[0x0][0x358] ;  /* 0x0000d600ff107b82 */ /* 0x000e220000000a00 */
[----:B------:R-:W-:Y:S02]  /*bf10*/  IMAD R3, R3, UR10, RZ ;  /* 0x0000000a03037c24 */ /* 0x000fe4000f8e02ff */
[----:B------:R-:W-:Y:S02]  /*bf20*/  SHF.R.S32.HI R8, RZ, 0x1f, R6 ;  /* 0x0000001fff087819 */ /* 0x000fe40000011406 */
[----:B------:R-:W-:Y:S01]  /*bf30*/  IMAD R3, R12, UR11, R3 ;  /* 0x0000000b0c037c24 */ /* 0x000fe2000f8e0203 */
[----:B------:R-:W1:Y:S04]  /*bf40*/  LDCU.64 UR10, c[0x0][0x620] ;  /* 0x0000c400ff0a77ac */ /* 0x000e680008000a00 */
[----:B------:R-:W-:Y:S01]  /*bf50*/  IADD3 R11, PT, PT, R11, R3, RZ ;  /* 0x000000030b0b7210 */ /* 0x000fe20007ffe0ff */
[----:B------:R-:W-:-:S04]  /*bf60*/  IMAD R3, R8, UR8, RZ ;  /* 0x0000000808037c24 */ /* 0x000fc8000f8e02ff */
[C---:B------:R-:W-:Y:S02]  /*bf70*/  IMAD R3, R6.reuse, UR9, R3 ;  /* 0x0000000906037c24 */ /* 0x040fe4000f8e0203 */
[----:B------:R-:W-:-:S04]  /*bf80*/  IMAD.WIDE.U32 R10, R6, UR8, R10 ;  /* 0x00000008060a7c25 */ /* 0x000fc8000f8e000a */
[----:B------:R-:W-:Y:S01]  /*bf90*/  IMAD.IADD R3, R11, 0x1, R3 ;  /* 0x000000010b037824 */ /* 0x000fe200078e0203 */
[----:B0-----:R-:W-:Y:S02]  /*bfa0*/  R2UR UR8, R16 ;  /* 0x00000000100872ca */ /* 0x001fe400000e0000 */
[----:B------:R-:W-:Y:S02]  /*bfb0*/  R2UR UR9, R17 ;  /* 0x00000000110972ca */ /* 0x000fe400000e0000 */
[----:B-1----:R-:W-:-:S04]  /*bfc0*/  LEA R8, P0, R10, UR10, 0x2 ;  /* 0x0000000a0a087c11 */ /* 0x002fc8000f8010ff */
[----:B------:R-:W-:-:S07]  /*bfd0*/  LEA.HI.X R9, R10, UR11, R3, 0x2, P0 ;  /* 0x0000000b0a097c11 */ /* 0x000fce00080f1403 */
[----:B------:R0:W-:Y:S02]  /*bfe0*/  STG.E desc[UR8][R8.64], R174 ;  /* 0x000000ae08007986 */ /* 0x0001e4000c101908 */
.L_x_133:
[----:B------:R-:W-:Y:S05]  /*bff0*/  BSYNC.RECONVERGENT B0 ;  /* 0x0000000000007941 */ /* 0x000fea0003800200 */
.L_x_132:
[----:B------:R-:W-:Y:S01]  /*c000*/  VIADD R12, R4, 0xffffffe ;  /* 0x0ffffffe040c7836 */ /* 0x000fe20000000000 */
[----:B------:R-:W1:Y:S01]  /*c010*/  LDCU UR9, c[0x0][0x374] ;  /* 0x00006e80ff0977ac */ /* 0x000e620008000800 */
[----:B------:R-:W2:Y:S02]  /*c020*/  LDC R4, c[0x0][0x668] ;  /* 0x00019a00ff047b82 */ /* 0x000ea40000000800 */
[----:B------:R3:W4:Y:S01]  /*c030*/  F2I.FTZ.U32.TRUNC.NTZ R13, R12 ;  /* 0x0000000c000d7305 */ /* 0x000722000021f000 */
[----:B------:R-:W1:Y:S05]  /*c040*/  LDCU UR8, c[0x0][0x370] ;  /* 0x00006e00ff0877ac */ /* 0x000e6a0008000800 */
[----:B------:R-:W5:Y:S01]  /*c050*/  LDC R3, c[0x0][0x378] ;  /* 0x0000de00ff037b82 */ /* 0x000f620000000800 */
[----:B---3--:R-:W-:-:S02]  /*c060*/  HFMA2 R12, -RZ, RZ, 0, 0 ;  /* 0x00000000ff0c7431 */ /* 0x008fc400000001ff */
[----:B----4-:R-:W-:Y:S01]  /*c070*/  IMAD.MOV R10, RZ, RZ, -R13 ;  /* 0x000000ffff0a7224 */ /* 0x010fe200078e0a0d */
[----:B-1----:R-:W-:-:S03]  /*c080*/  UIMAD UR8, UR9, UR8, URZ ;  /* 0x00000008090872a4 */ /* 0x002fc6000f8e02ff */
[----:B------:R-:W-:Y:S01]  /*c090*/  IMAD R10, R10, R5, RZ ;  /* 0x000000050a0a7224 */ /* 0x000fe200078e02ff */
[----:B--2---:R-:W-:-:S03]  /*c0a0*/  IABS R6, R4 ;  /* 0x0000000400067213 */ /* 0x004fc60000000000 */
[----:B------:R-:W-:-:S04]  /*c0b0*/  IMAD.HI.U32 R10, R13, R10, R12 ;  /* 0x0000000a0d0a7227 */ /* 0x000fc800078e000c */
[----:B-----5:R-:W-:Y:S02]  /*c0c0*/  IMAD R0, R3, UR8, R0 ;  /* 0x0000000803007c24 */ /* 0x020fe4000f8e0200 */
[----:B------:R-:W1:Y:S03]  /*c0d0*/  I2F.RP R3, R6 ;  /* 0x0000000600037306 */ /* 0x000e660000209400 */
[----:B0-----:R-:W-:-:S05]  /*c0e0*/  IABS R9, R0 ;  /* 0x0000000000097213 */ /* 0x001fca0000000000 */
[----:B------:R-:W-:-:S04]  /*c0f0*/  IMAD.HI.U32 R10, R10, R9, RZ ;  /* 0x000000090a0a7227 */ /* 0x000fc800078e00ff */
[----:B------:R-:W-:Y:S01]  /*c100*/  IMAD.MOV R8, RZ, RZ, -R10 ;  /* 0x000000ffff087224 */ /* 0x000fe200078e0a0a */
[----:B-1----:R-:W0:Y:S03]  /*c110*/  MUFU.RCP R3, R3 ;  /* 0x0000000300037308 */ /* 0x002e260000001000 */
[----:B------:R-:W-:-:S05]  /*c120*/  IMAD R8, R5, R8, R9 ;  /* 0x0000000805087224 */ /* 0x000fca00078e0209 */
[----:B------:R-:W-:Y:S02]  /*c130*/  ISETP.GT.U32.AND P0, PT, R5, R8, PT ;  /* 0x000000080500720c */ /* 0x000fe40003f04070 */
[----:B0-----:R-:W-:-:S11]  /*c140*/  IADD3 R9, PT, PT, R3, 0xffffffe, RZ ;  /* 0x0ffffffe03097810 */ /* 0x001fd60007ffe0ff */
[----:B------:R-:W-:Y:S02]  /*c150*/  @!P0 IMAD.IADD R8, R8, 0x1, -R5 ;  /* 0x0000000108088824 */ /* 0x000fe400078e0a05 */
[----:B------:R-:W-:Y:S01]  /*c160*/  @!P0 VIADD R10, R10, 0x1 ;  /* 0x000000010a0a8836 */ /* 0x000fe20000000000 */
[----:B------:R-:W-:Y:S01]  /*c170*/  ISETP.NE.AND P0, PT, R7, RZ, PT ;  /* 0x000000ff0700720c */ /* 0x000fe20003f05270 */
[----:B------:R-:W0:Y:S01]  /*c180*/  F2I.FTZ.U32.TRUNC.NTZ R9, R9 ;  /* 0x0000000900097305 */ /* 0x000e22000021f000 */
[----:B------:R-:W-:Y:S01]  /*c190*/  ISETP.GE.U32.AND P2, PT, R8, R5, PT ;  /* 0x000000050800720c */ /* 0x000fe20003f46070 */
[----:B------:R-:W-:Y:S01]  /*c1a0*/  IMAD.MOV.U32 R8, RZ, RZ, RZ ;  /* 0x000000ffff087224 */ /* 0x000fe200078e00ff */
[----:B------:R-:W-:-:S04]  /*c1b0*/  LOP3.LUT R5, R0, R7, RZ, 0x3c, !PT ;  /* 0x0000000700057212 */ /* 0x000fc800078e3cff */
[----:B------:R-:W-:-:S07]  /*c1c0*/  ISETP.GE.AND P1, PT, R5, RZ, PT ;  /* 0x000000ff0500720c */ /* 0x000fce0003f26270 */
[----:B------:R-:W-:Y:S01]  /*c1d0*/  @P2 IADD3 R10, PT, PT, R10, 0x1, RZ ;  /* 0x000000010a0a2810 */ /* 0x000fe20007ffe0ff */
[----:B0-----:R-:W-:-:S04]  /*c1e0*/  IMAD.MOV R3, RZ, RZ, -R9 ;  /* 0x000000ffff037224 */ /* 0x001fc800078e0a09 */
[----:B------:R-:W-:Y:S01]  /*c1f0*/  IMAD R5, R3, R6, RZ ;  /* 0x0000000603057224 */ /* 0x000fe200078e02ff */
[----:B------:R-:W-:Y:S02]  /*c200*/  @!P1 IADD3 R10, PT, PT, -R10, RZ, RZ ;  /* 0x000000ff0a0a9210 */ /* 0x000fe40007ffe1ff */
[----:B------:R-:W-:Y:S01]  /*c210*/  @!P0 LOP3.LUT R10, RZ, R7, RZ, 0x33, !PT ;  /* 0x00000007ff0a8212 */ /* 0x000fe200078e33ff */
[----:B------:R-:W-:-:S03]  /*c220*/  IMAD.HI.U32 R5, R9, R5, R8 ;  /* 0x0000000509057227 */ /* 0x000fc600078e0008 */
[----:B------:R-:W-:Y:S02]  /*c230*/  IABS R3, R10 ;  /* 0x0000000a00037213 */ /* 0x000fe40000000000 */
[----:B------:R-:W-:Y:S01]  /*c240*/  ISETP.GE.AND P1, PT, R10, RZ, PT ;  /* 0x000000ff0a00720c */ /* 0x000fe20003f26270 */
[----:B------:R-:W-:Y:S02]  /*c250*/  IMAD.MOV R10, RZ, RZ, -R10 ;  /* 0x000000ffff0a7224 */ /* 0x000fe400078e0a0a */
[----:B------:R-:W-:-:S05]  /*c260*/  IMAD.HI.U32 R5, R5, R3, RZ ;  /* 0x0000000305057227 */ /* 0x000fca00078e00ff */
[----:B------:R-:W-:-:S05]  /*c270*/  IADD3 R5, PT, PT, -R5, RZ, RZ ;  /* 0x000000ff05057210 */ /* 0x000fca0007ffe1ff */
[----:B------:R-:W-:Y:S02]  /*c280*/  IMAD R3, R6, R5, R3 ;  /* 0x0000000506037224 */ /* 0x000fe400078e0203 */
[----:B------:R-:W-:-:S03]  /*c290*/  IMAD R5, R4, R7, RZ ;  /* 0x0000000704057224 */ /* 0x000fc600078e02ff */
[----:B------:R-:W-:-:S13]  /*c2a0*/  ISETP.GT.U32.AND P0, PT, R6, R3, PT ;  /* 0x000000030600720c */ /* 0x000fda0003f04070 */
[----:B------:R-:W-:Y:S01]  /*c2b0*/  @!P0 IMAD.IADD R3, R3, 0x1, -R6 ;  /* 0x0000000103038824 */ /* 0x000fe200078e0a06 */
[----:B------:R-:W-:-:S04]  /*c2c0*/  ISETP.NE.AND P0, PT, R4, RZ, PT ;  /* 0x000000ff0400720c */ /* 0x000fc80003f05270 */
[----:B------:R-:W-:-:S13]  /*c2d0*/  ISETP.GT.U32.AND P2, PT, R6, R3, PT ;  /* 0x000000030600720c */ /* 0x000fda0003f44070 */
[----:B------:R-:W-:-:S05]  /*c2e0*/  @!P2 IADD3 R3, PT, PT, R3, -R6, RZ ;  /* 0x800000060303a210 */ /* 0x000fca0007ffe0ff */
[----:B------:R-:W-:Y:S01]  /*c2f0*/  IMAD.MOV.U32 R6, RZ, RZ, R3 ;  /* 0x000000ffff067224 */ /* 0x000fe200078e0003 */
[----:B------:R-:W-:-:S04]  /*c300*/  MOV R3, RZ ;  /* 0x000000ff00037202 */ /* 0x000fc80000000f00 */
[----:B------:R-:W-:Y:S02]  /*c310*/  @!P1 IADD3 R6, PT, PT, -R6, RZ, RZ ;  /* 0x000000ff06069210 */ /* 0x000fe40007ffe1ff */
[----:B------:R-:W-:Y:S01]  /*c320*/  @!P0 LOP3.LUT R6, RZ, R4, RZ, 0x33, !PT ;  /* 0x00000004ff068212 */ /* 0x000fe200078e33ff */
[----:B------:R-:W-:Y:S01]  /*c330*/  IMAD R4, R7, R10, R0 ;  /* 0x0000000a07047224 */ /* 0x000fe200078e0200 */
[----:B------:R-:W-:-:S04]  /*c340*/  ISETP.NE.AND P1, PT, R5, RZ, PT ;  /* 0x000000ff0500720c */ /* 0x000fc80003f25270 */
[----:B------:R0:W-:Y:S04]  /*c350*/  STL [R1+0x4], R4 ;  /* 0x0000040401007387 */ /* 0x0001e80000100800 */
[----:B------:R0:W-:Y:S05]  /*c360*/  STL [R1], R6 ;  /* 0x0000000601007387 */ /* 0x0001ea0000100800 */
[----:B------:R-:W-:Y:S05]  /*c370*/  @!P1 BRA `(.L_x_134) ;  /* 0x0000000000bc9947 */ /* 0x000fea0003800000 */
[-C--:B------:R-:W-:Y:S01]  /*c380*/  IABS R10, R5.reuse ;  /* 0x00000005000a7213 */ /* 0x080fe20000000000 */
[----:B------:R-:W1:Y:S01]  /*c390*/  LDC R7, c[0x0][0x66c] ;  /* 0x00019b00ff077b82 */ /* 0x000e620000000800 */
[----:B------:R-:W-:Y:S02]  /*c3a0*/  IABS R8, R0 ;  /* 0x0000000000087213 */ /* 0x000fe40000000000 */
[----:B0-----:R-:W0:Y:S01]  /*c3b0*/  I2F.RP R4, R10 ;  /* 0x0000000a00047306 */ /* 0x001e220000209400 */
[----:B------:R-:W-:-:S04]  /*c3c0*/  IABS R3, R5 ;  /* 0x0000000500037213 */ /* 0x000fc80000000000 */
[----:B------:R-:W-:-:S03]  /*c3d0*/  IADD3 R3, PT, PT, RZ, -R3, RZ ;  /* 0x80000003ff037210 */ /* 0x000fc60007ffe0ff */
[----:B0-----:R-:W0:Y:S01]  /*c3e0*/  MUFU.RCP R12, R4 ;  /* 0x00000004000c7308 */ /* 0x001e220000001000 */
[----:B-1----:R-:W-:-:S07]  /*c3f0*/  IABS R6, R7 ;  /* 0x0000000700067213 */ /* 0x002fce0000000000 */
[----:B------:R-:W1:Y:S01]  /*c400*/  I2F.RP R4, R6 ;  /* 0x0000000600047306 */ /* 0x000e620000209400 */
[----:B0-----:R-:W-:-:S07]  /*c410*/  VIADD R12, R12, 0xffffffe ;  /* 0x0ffffffe0c0c7836 */ /* 0x001fce0000000000 */
[----:B------:R-:W0:Y:S08]  /*c420*/  F2I.FTZ.U32.TRUNC.NTZ R13, R12 ;  /* 0x0000000c000d7305 */ /* 0x000e30000021f000 */
[----:B-1----:R-:W1:Y:S01]  /*c430*/  MUFU.RCP R4, R4 ;  /* 0x0000000400047308 */ /* 0x002e620000001000 */
[----:B0-----:R-:W-:Y:S02]  /*c440*/  IMAD.MOV R9, RZ, RZ, -R13 ;  /* 0x000000ffff097224 */ /* 0x001fe400078e0a0d */
[----:B------:R-:W-:-:S02]  /*c450*/  IMAD.MOV.U32 R12, RZ, RZ, RZ ;  /* 0x000000ffff0c7224 */ /* 0x000fc400078e00ff */
[----:B------:R-:W-:-:S04]  /*c460*/  IMAD R9, R9, R10, RZ ;  /* 0x0000000a09097224 */ /* 0x000fc800078e02ff */
[----:B------:R-:W-:-:S06]  /*c470*/  IMAD.HI.U32 R9, R13, R9, R12 ;  /* 0x000000090d097227 */ /* 0x000fcc00078e000c */
[----:B------:R-:W-:-:S04]  /*c480*/  IMAD.HI.U32 R9, R9, R8, RZ ;  /* 0x0000000809097227 */ /* 0x000fc800078e00ff */
[----:B------:R-:W-:Y:S02]  /*c490*/  IMAD R3, R9, R3, R8 ;  /* 0x0000000309037224 */ /* 0x000fe400078e0208 */
[----:B-1----:R-:W-:-:S03]  /*c4a0*/  VIADD R8, R4, 0xffffffe ;  /* 0x0ffffffe04087836 */ /* 0x002fc60000000000 */
[----:B------:R-:W-:Y:S01]  /*c4b0*/  ISETP.GT.U32.AND P0, PT, R10, R3, PT ;  /* 0x000000030a00720c */ /* 0x000fe20003f04070 */
[----:B------:R-:W0:-:S12]  /*c4c0*/  F2I.FTZ.U32.TRUNC.NTZ R11, R8 ;  /* 0x00000008000b7305 */ /* 0x000e18000021f000 */
[----:B------:R-:W-:Y:S01]  /*c4d0*/  @!P0 IMAD.IADD R3, R3, 0x1, -R10 ;  /* 0x0000000103038824 */ /* 0x000fe200078e0a0a */
[----:B------:R-:W-:Y:S02]  /*c4e0*/  @!P0 IADD3 R9, PT, PT, R9, 0x1, RZ ;  /* 0x0000000109098810 */ /* 0x000fe40007ffe0ff */
[----:B------:R-:W-:Y:S02]  /*c4f0*/  ISETP.NE.AND P0, PT, R5, RZ, PT ;  /* 0x000000ff0500720c */ /* 0x000fe40003f05270 */
[----:B------:R-:W-:Y:S01]  /*c500*/  ISETP.GE.U32.AND P2, PT, R3, R10, PT ;  /* 0x0000000a0300720c */ /* 0x000fe20003f46070 */
[----:B------:R-:W-:Y:S01]  /*c510*/  IMAD.MOV.U32 R10, RZ, RZ, RZ ;  /* 0x000000ffff0a7224 */ /* 0x000fe200078e00ff */
[----:B------:R-:W-:-:S04]  /*c520*/  LOP3.LUT R3, R0, R5, RZ, 0x3c, !PT ;  /* 0x0000000500037212 */ /* 0x000fc800078e3cff */
[----:B------:R-:W-:Y:S02]  /*c530*/  ISETP.GE.AND P1, PT, R3, RZ, PT ;  /* 0x000000ff0300720c */ /* 0x000fe40003f26270 */
[----:B0-----:R-:W-:-:S05]  /*c540*/  IADD3 R3, PT, PT, RZ, -R11, RZ ;  /* 0x8000000bff037210 */ /* 0x001fca0007ffe0ff */
[----:B------:R-:W-:-:S04]  /*c550*/  @P2 VIADD R9, R9, 0x1 ;  /* 0x0000000109092836 */ /* 0x000fc80000000000 */
[----:B------:R-:W-:Y:S02]  /*c560*/  IMAD.MOV.U32 R4, RZ, RZ, R9 ;  /* 0x000000ffff047224 */ /* 0x000fe400078e0009 */
[----:B------:R-:W-:Y:S02]  /*c570*/  IMAD R9, R3, R6, RZ ;  /* 0x0000000603097224 */ /* 0x000fe400078e02ff */
[----:B------:R-:W-:Y:S01]  /*c580*/  @!P1 IMAD.MOV R4, RZ, RZ, -R4 ;  /* 0x000000ffff049224 */ /* 0x000fe200078e0a04 */
[----:B------:R-:W-:Y:S01]  /*c590*/  @!P0 LOP3.LUT R4, RZ, R5, RZ, 0x33, !PT ;  /* 0x00000005ff048212 */ /* 0x000fe200078e33ff */
[----:B------:R-:W-:-:S03]  /*c5a0*/  IMAD.HI.U32 R9, R11, R9, R10 ;  /* 0x000000090b097227 */ /* 0x000fc600078e000a */
[----:B------:R-:W-:Y:S02]  /*c5b0*/  IABS R3, R4 ;  /* 0x0000000400037213 */ /* 0x000fe40000000000 */
[----:B------:R-:W-:-:S03]  /*c5c0*/  ISETP.GE.AND P1, PT, R4, RZ, PT ;  /* 0x000000ff0400720c */ /* 0x000fc60003f26270 */
[----:B------:R-:W-:-:S05]  /*c5d0*/  IMAD.HI.U32 R8, R9, R3, RZ ;  /* 0x0000000309087227 */ /* 0x000fca00078e00ff */
[----:B------:R-:W-:-:S05]  /*c5e0*/  IADD3 R8, PT, PT, -R8, RZ, RZ ;  /* 0x000000ff08087210 */ /* 0x000fca0007ffe1ff */
[----:B------:R-:W-:-:S05]  /*c5f0*/  IMAD R3, R6, R8, R3 ;  /* 0x0000000806037224 */ /* 0x000fca00078e0203 */
[----:B------:R-:W-:-:S13]  /*c600*/  ISETP.GT.U32.AND P0, PT, R6, R3, PT ;  /* 0x000000030600720c */ /* 0x000fda0003f04070 */
[----:B------:R-:W-:Y:S01]  /*c610*/  @!P0 IMAD.IADD R3, R3, 0x1, -R6 ;  /* 0x0000000103038824 */ /* 0x000fe200078e0a06 */
[----:B------:R-:W-:-:S04]  /*c620*/  ISETP.NE.AND P0, PT, R7, RZ, PT ;  /* 0x000000ff0700720c */ /* 0x000fc80003f05270 */
[----:B------:R-:W-:-:S13]  /*c630*/  ISETP.GT.U32.AND P2, PT, R6, R3, PT ;  /* 0x000000030600720c */ /* 0x000fda0003f44070 */
[----:B------:R-:W-:-:S05]  /*c640*/  @!P2 IMAD.IADD R3, R3, 0x1, -R6 ;  /* 0x000000010303a824 */ /* 0x000fca00078e0a06 */
[----:B------:R-:W-:Y:S02]  /*c650*/  @!P1 IADD3 R3, PT, PT, -R3, RZ, RZ ;  /* 0x000000ff03039210 */ /* 0x000fe40007ffe1ff */
[----:B------:R-:W-:-:S07]  /*c660*/  @!P0 LOP3.LUT R3, RZ, R7, RZ, 0x33, !PT ;  /* 0x00000007ff038212 */ /* 0x000fce00078e33ff */
.L_x_134:
[----:B------:R-:W1:Y:S01]  /*c670*/  LDCU UR8, c[0x0][0x66c] ;  /* 0x0000cd80ff0877ac */ /* 0x000e620008000800 */
[----:B------:R-:W-:Y:S01]  /*c680*/  LOP3.LUT R177, R177, 0x1, RZ, 0x3c, !PT ;  /* 0x00000001b1b17812 */ /* 0x000fe200078e3cff */
[----:B-1----:R-:W-:-:S05]  /*c690*/  IMAD R5, R5, UR8, RZ ;  /* 0x0000000805057c24 */ /* 0x002fca000f8e02ff */
[----:B------:R-:W-:-:S13]  /*c6a0*/  ISETP.GE.AND P0, PT, R0, R5, PT ;  /* 0x000000050000720c */ /* 0x000fda0003f06270 */
[----:B------:R-:W-:Y:S05]  /*c6b0*/  @!P0 BRA `(.L_x_135) ;  /* 0xffffffb000308947 */ /* 0x000fea000383ffff */
[----:B------:R-:W-:Y:S05]  /*c6c0*/  BSYNC B2 ;  /* 0x0000000000027941 */ /* 0x000fea0003800000 */
.L_x_119:
[----:B------:R-:W-:Y:S02]  /*c6d0*/  IADD3 R178, PT, PT, R178, 0x1, RZ ;  /* 0x00000001b2b27810 */ /* 0x000fe40007ffe0ff */
[----:B------:R-:W-:-:S07]  /*c6e0*/  IADD3 R180, PT, PT, R180, 0x1, RZ ;  /* 0x00000001b4b47810 */ /* 0x000fce0007ffe0ff */
.L_x_118:
[----:B------:R-:W1:Y:S01]  /*c6f0*/  S2UR UR8, SR_CgaCtaId ;  /* 0x00000000000879c3 */ /* 0x000e620000008800 */
[C---:B------:R-:W-:Y:S01]  /*c700*/  ISETP.NE.AND P0, PT, R178.reuse, 0x2, PT ;  /* 0x00000002b200780c */ /* 0x040fe20003f05270 */
[----:B------:R-:W-:Y:S01]  /*c710*/  BSSY B0, `(.L_x_136) ;  /* 0x0000012000007945 */ /* 0x000fe20003800000 */
[----:B0-----:R-:W-:Y:S02]  /*c720*/  MOV R4, 0x400 ;  /* 0x0000040000047802 */ /* 0x001fe40000000f00 */
[----:B------:R-:W-:Y:S02]  /*c730*/  SEL R6, RZ, 0x1, P0 ;  /* 0x00000001ff067807 */ /* 0x000fe40000000000 */
[----:B------:R-:W-:Y:S02]  /*c740*/  SEL R178, R178, RZ, P0 ;  /* 0x000000ffb2b27207 */ /* 0x000fe40000000000 */
[----:B------:R-:W-:Y:S02]  /*c750*/  LOP3.LUT R167, R167, R6, RZ, 0x3c, !PT ;  /* 0x00000006a7a77212 */ /* 0x000fe400078e3cff */
[----:B------:R-:W-:-:S04]  /*c760*/  ISETP.NE.AND P0, PT, R180, 0x2, PT ;  /* 0x00000002b400780c */ /* 0x000fc80003f05270 */
[----:B------:R-:W-:Y:S02]  /*c770*/  SEL R7, RZ, 0x1, P0 ;  /* 0x00000001ff077807 */ /* 0x000fe40000000000 */
[----:B------:R-:W-:Y:S02]  /*c780*/  SEL R180, R180, RZ, P0 ;  /* 0x000000ffb4b47207 */ /* 0x000fe40000000000 */
[----:B------:R-:W-:Y:S01]  /*c790*/  LOP3.LUT R7, R166, R7, RZ, 0x3c, !PT ;  /* 0x00000007a6077212 */ /* 0x000fe200078e3cff */
[----:B-1----:R-:W-:-:S04]  /*c7a0*/  IMAD.U32 R5, RZ, RZ, UR8 ;  /* 0x00000008ff057e24 */ /* 0x002fc8000f8e00ff */
[----:B------:R-:W-:Y:S01]  /*c7b0*/  IMAD.U32 R6, R7, -0x80000000, RZ ;  /* 0x8000000007067824 */ /* 0x000fe200078e00ff */
[----:B------:R0:W-:Y:S02]  /*c7c0*/  STL [R1+0x8], R5 ;  /* 0x0000080501007387 */ /* 0x0001e40000100800 */
[----:B0-----:R-:W-:Y:S01]  /*c7d0*/  LEA R5, R5, R4, 0x18 ;  /* 0x0000000405057211 */ /* 0x001fe200078ec0ff */
[----:B------:R-:W-:-:S04]  /*c7e0*/  IMAD.U32 R4, R167, -0x80000000, RZ ;  /* 0x80000000a7047824 */ /* 0x000fc800078e00ff */
[--C-:B------:R-:W-:Y:S02]  /*c7f0*/  IMAD R178, R178, 0x8, R5.reuse ;  /* 0x00000008b2b27824 */ /* 0x100fe400078e0205 */
[----:B------:R-:W-:Y:S02]  /*c800*/  IMAD R180, R180, 0x8, R5 ;  /* 0x00000008b4b47824 */ /* 0x000fe400078e0205 */
[----:B------:R-:W0:Y:S02]  /*c810*/  SYNCS.PHASECHK.TRANS64.TRYWAIT P1, [R178+URZ+0x90], R4 ;  /* 0x00009004b20075a7 */ /* 0x000e2400080211ff */
[----:B0-----:R-:W-:Y:S05]  /*c820*/  @!P1 BRA `(.L_x_137) ;  /* 0x0000003c00949947 */ /* 0x001fea0003800000 */
.L_x_233:
[----:B------:R-:W-:Y:S05]  /*c830*/  BSYNC B0 ;  /* 0x0000000000007941 */ /* 0x000fea0003800000 */
.L_x_136:
[----:B------:R-:W1:Y:S01]  /*c840*/  SYNCS.PHASECHK.TRANS64.TRYWAIT P0, [R180+URZ+0xb0], R6 ;  /* 0x0000b006b40075a7 */ /* 0x000e6200080011ff */
[----:B------:R-:W-:Y:S01]  /*c850*/  BSSY B0, `(.L_x_116) ;  /* 0x0000003000007945 */ /* 0x000fe20003800000 */
[----:B------:R-:W-:-:S03]  /*c860*/  PLOP3.LUT P1, PT, PT, PT, PT, 0x8, 0x80 ;  /* 0x000000000080781c */ /* 0x000fc60003f2e170 */
[----:B-1----:R-:W-:Y:S10]  /*c870*/  @!P0 BRA `(.L_x_138) ;  /* 0x0000003c00988947 */ /* 0x002ff40003800000 */
.L_x_235:
[----:B------:R-:W-:Y:S05]  /*c880*/  BSYNC B0 ;  /* 0x0000000000007941 */ /* 0x000fea0003800000 */
.L_x_116:
[----:B------:R-:W-:-:S04]  /*c890*/  ULOP3.LUT UR8, UR39, 0xfffffffc, URZ, 0xc0, !UPT ;  /* 0xfffffffc27087892 */ /* 0x000fc8000f8ec0ff */
[----:B------:R-:W-:-:S09]  /*c8a0*/  UISETP.NE.AND UP0, UPT, UR8, 0x4, UPT ;  /* 0x000000040800788c */ /* 0x000fd2000bf05270 */
[----:B------:R-:W-:Y:S05]  /*c8b0*/  BRA.U UP0, `(.L_x_139) ;  /* 0x0000002900bc7547 */ /* 0x000fea000b800000 */
[----:B------:R-:W-:-:S08]  /*c8c0*/  NOP ;  /* 0x0000000000007918 */ /* 0x000fd00000000000 */
[----:B------:R-:W3:-:S00]  /*c8d0*/  USETMAXREG.DEALLOC.CTAPOOL 0xa0 ;  /* 0x000000a0000079c8 */ /* 0x000ec000080e0500 */
[----:B0123--:R-:W0:Y:S01]  /*c8e0*/  LDC R7, c[0x0][0x500] ;  /* 0x00014000ff077b82 */ /* 0x00fe220000000800 */
[----:B------:R-:W1:Y:S01]  /*c8f0*/  LDCU UR9, c[0x0][0x374] ;  /* 0x00006e80ff0977ac */ /* 0x000e620008000800 */
[----:B------:R-:W1:Y:S06]  /*c900*/  LDCU UR8, c[0x0][0x370] ;  /* 0x00006e00ff0877ac */ /* 0x000e6c0008000800 */
[----:B------:R-:W2:Y:S01]  /*c910*/  LDC R95, c[0x0][0x378] ;  /* 0x0000de00ff5f7b82 */ /* 0x000ea20000000800 */
[----:B-1----:R-:W-:Y:S01]  /*c920*/  UIMAD UR8, UR9, UR8, URZ ;  /* 0x00000008090872a4 */ /* 0x002fe2000f8e02ff */
[----:B0-----:R-:W-:Y:S01]  /*c930*/  IMAD.MOV R4, RZ, RZ, -R7 ;  /* 0x000000ffff047224 */ /* 0x001fe200078e0a07 */
[C---:B------:R-:W-:Y:S01]  /*c940*/  ISETP.GT.AND P0, PT, R7.reuse, RZ, PT ;  /* 0x000000ff0700720c */ /* 0x040fe20003f04270 */
[----:B------:R-:W-:-:S03]  /*c950*/  VIADD R6, R7, 0xffffffff ;  /* 0xffffffff07067836 */ /* 0x000fc60000000000 */
[----:B------:R-:W-:Y:S02]  /*c960*/  SHF.R.S32.HI R4, RZ, 0x1f, R4 ;  /* 0x0000001fff047819 */ /* 0x000fe40000011404 */
[----:B------:R-:W-:Y:S01]  /*c970*/  SHF.R.S32.HI R5, RZ, 0x1f, R6 ;  /* 0x0000001fff057819 */ /* 0x000fe20000011406 */
[----:B--2---:R-:W-:Y:S01]  /*c980*/  IMAD R95, R95, UR8, RZ ;  /* 0x000000085f5f7c24 */ /* 0x004fe2000f8e02ff */
[----:B------:R-:W-:Y:S02]  /*c990*/  LEA.HI R4, R4, -R7, RZ, 0x7 ;  /* 0x8000000704047211 */ /* 0x000fe400078f38ff */
[----:B------:R-:W-:Y:S02]  /*c9a0*/  LEA.HI R5, R5, R6, RZ, 0x7 ;  /* 0x0000000605057211 */ /* 0x000fe400078f38ff */
[----:B------:R-:W-:Y:S02]  /*c9b0*/  SHF.R.S32.HI R4, RZ, 0x7, R4 ;  /* 0x00000007ff047819 */ /* 0x000fe40000011404 */
[----:B------:R-:W-:-:S03]  /*c9c0*/  LEA.HI.SX32 R71, R5, 0x1, 0x19 ;  /* 0x0000000105477811 */ /* 0x000fc600078fcaff */
[----:B------:R-:W-:-:S04]  /*c9d0*/  IMAD.MOV R4, RZ, RZ, -R4 ;  /* 0x000000ffff047224 */ /* 0x000fc800078e0a04 */
[----:B------:R-:W-:Y:S01]  /*c9e0*/  @!P0 IMAD.MOV.U32 R71, RZ, RZ, R4 ;  /* 0x000000ffff478224 */ /* 0x000fe200078e0004 */
[----:B------:R-:W-:Y:S06]  /*c9f0*/  @!P1 BRA `(.L_x_139) ;  /* 0x00000028006c9947 */ /* 0x000fec0003800000 */
[----:B------:R-:W0:Y:S01]  /*ca00*/  S2UR UR8, SR_CgaCtaId ;  /* 0x00000000000879c3 */ /* 0x000e220000008800 */
[----:B------:R-:W1:Y:S01]  /*ca10*/  S2R R70, SR_TID.X ;  /* 0x0000000000467919 */ /* 0x000e620000002100 */
[----:B------:R-:W-:Y:S01]  /*ca20*/  MOV R68, 0x400 ;  /* 0x0000040000447802 */ /* 0x000fe20000000f00 */
[----:B------:R-:W-:Y:S01]  /*ca30*/  IMAD.U32 R72, RZ, RZ, UR4 ;  /* 0x00000004ff487e24 */ /* 0x000fe2000f8e00ff */
[----:B------:R-:W-:Y:S01]  /*ca40*/  BSSY B3, `(.L_x_139) ;  /* 0x0000296000037945 */ /* 0x000fe20003800000 */
[----:B------:R-:W-:Y:S01]  /*ca50*/  IMAD.MOV R73, RZ, RZ, -R71 ;  /* 0x000000ffff497224 */ /* 0x000fe200078e0a47 */
[----:B------:R-:W-:Y:S02]  /*ca60*/  CS2R R76, SRZ ;  /* 0x00000000004c7805 */ /* 0x000fe4000001ff00 */
[----:B------:R-:W-:Y:S01]  /*ca70*/  CS2R R74, SRZ ;  /* 0x00000000004a7805 */ /* 0x000fe2000001ff00 */
[----:B0-----:R-:W-:-:S05]  /*ca80*/  IMAD.U32 R4, RZ, RZ, UR8 ;  /* 0x00000008ff047e24 */ /* 0x001fca000f8e00ff */
[----:B------:R0:W-:Y:S01]  /*ca90*/  STL [R1+0x8], R4 ;  /* 0x0000080401007387 */ /* 0x0001e20000100800 */
[----:B------:R-:W-:Y:S01]  /*caa0*/  LEA R68, R4, R68, 0x18 ;  /* 0x0000004404447211 */ /* 0x000fe200078ec0ff */
[C---:B-1----:R-:W-:Y:S01]  /*cab0*/  IMAD.U32 R78, R70.reuse, 0x10000, RZ ;  /* 0x00010000464e7824 */ /* 0x042fe200078e00ff */
[----:B------:R-:W-:-:S03]  /*cac0*/  LOP3.LUT R69, R70, 0x7f, RZ, 0xc0, !PT ;  /* 0x0000007f46457812 */ /* 0x000fc600078ec0ff */
[----:B------:R-:W-:Y:S01]  /*cad0*/  VIADD R5, R68, 0xd8 ;  /* 0x000000d844057836 */ /* 0x000fe20000000000 */
[----:B------:R-:W-:-:S04]  /*cae0*/  LOP3.LUT R78, R78, 0x600000, RZ, 0xc0, !PT ;  /* 0x006000004e4e7812 */ /* 0x000fc800078ec0ff */
[----:B------:R-:W-:Y:S02]  /*caf0*/  PRMT R72, R72, 0x654, R5 ;  /* 0x0000065448487816 */ /* 0x000fe40000000005 */
[C---:B------:R-:W-:Y:S02]  /*cb00*/  LOP3.LUT R94, R78.reuse, 0x20, RZ, 0xfc, !PT ;  /* 0x000000204e5e7812 */ /* 0x040fe400078efcff */
[C---:B------:R-:W-:Y:S02]  /*cb10*/  LOP3.LUT R93, R78.reuse, 0x100, RZ, 0xfc, !PT ;  /* 0x000001004e5d7812 */ /* 0x040fe400078efcff */
[C---:B------:R-:W-:Y:S02]  /*cb20*/  LOP3.LUT R92, R78.reuse, 0x110, RZ, 0xfc, !PT ;  /* 0x000001104e5c7812 */ /* 0x040fe400078efcff */
[C---:B------:R-:W-:Y:S02]  /*cb30*/  LOP3.LUT R91, R78.reuse, 0x120, RZ, 0xfc, !PT ;  /* 0x000001204e5b7812 */ /* 0x040fe400078efcff */
[----:B------:R-:W-:-:S02]  /*cb40*/  LOP3.LUT R90, R78, 0x130, RZ, 0xfc, !PT ;  /* 0x000001304e5a7812 */ /* 0x000fc400078efcff */
[C---:B------:R-:W-:Y:S02]  /*cb50*/  LOP3.LUT R89, R78.reuse, 0x140, RZ, 0xfc, !PT ;  /* 0x000001404e597812 */ /* 0x040fe400078efcff */
        /* <DEDUP_REMOVED lines=10> */
[----:B0-----:R-:W-:-:S07]  /*cc00*/  LOP3.LUT R78, R78, 0x1f0, RZ, 0xfc, !PT ;  /* 0x000001f04e4e7812 */ /* 0x001fce00078efcff */
.L_x_157:
[----:B0-----:R-:W-:Y:S01]  /*cc10*/  LEA R4, R75, R68, 0x3 ;  /* 0x000000444b047211 */ /* 0x001fe200078e18ff */
[----:B------:R-:W-:Y:S01]  /*cc20*/  BSSY B0, `(.L_x_140) ;  /* 0x0000005000007945 */ /* 0x000fe20003800000 */
[----:B------:R-:W-:Y:S01]  /*cc30*/  SHF.L.U32 R5, R76, 0x1f, RZ ;  /* 0x0000001f4c057819 */ /* 0x000fe200000006ff */
[----:B------:R-:W-:-:S03]  /*cc40*/  HFMA2 R97, -RZ, RZ, 0, 5.9604644775390625e-08 ;  /* 0x00000001ff617431 */ /* 0x000fc600000001ff */
[----:B------:R-:W0:Y:S02]  /*cc50*/  SYNCS.PHASECHK.TRANS64.TRYWAIT P0, [R4+URZ+0xa0], R5 ;  /* 0x0000a005040075a7 */ /* 0x000e2400080011ff */
[----:B0-----:R-:W-:Y:S05]  /*cc60*/  @!P0 BRA `(.L_x_141) ;  /* 0x0000003800b48947 */ /* 0x001fea0003800000 */
.L_x_237:
[----:B------:R-:W-:Y:S05]  /*cc70*/  BSYNC B0 ;  /* 0x0000000000007941 */ /* 0x000fea0003800000 */
.L_x_140:
[----:B------:R-:W-:Y:S01]  /*cc80*/  ISETP.GE.AND P0, PT, R71, 0x2, PT ;  /* 0x000000024700780c */ /* 0x000fe20003f06270 */
[----:B------:R-:W-:Y:S01]  /*cc90*/  VIADD R75, R75, 0x1 ;  /* 0x000000014b4b7836 */ /* 0x000fe20000000000 */
[----:B------:R1:W-:Y:S04]  /*cca0*/  SYNCS.ARRIVE.TRANS64.ART0 RZ, [R4+URZ+0xb0], R97 ;  /* 0x0000b06104ff79a7 */ /* 0x0003e800085000ff */
[----:B------:R-:W-:-:S04]  /*ccb0*/  ISETP.NE.AND P1, PT, R75, 0x2, PT ;  /* 0x000000024b00780c */ /* 0x000fc80003f25270 */
[----:B------:R-:W-:Y:S02]  /*ccc0*/  SEL R5, RZ, 0x1, P1 ;  /* 0x00000001ff057807 */ /* 0x000fe40000800000 */
[----:B------:R-:W-:Y:S02]  /*ccd0*/  SEL R75, R75, RZ, P1 ;  /* 0x000000ff4b4b7207 */ /* 0x000fe40000800000 */
[----:B------:R-:W-:Y:S01]  /*cce0*/  LOP3.LUT R76, R76, R5, RZ, 0x3c, !PT ;  /* 0x000000054c4c7212 */ /* 0x000fe200078e3cff */
[----:B------:R-:W-:Y:S06]  /*ccf0*/  @!P0 BRA `(.L_x_142) ;  /* 0x0000000c00788947 */ /* 0x000fec0003800000 */
[----:B------:R-:W-:Y:S01]  /*cd00*/  BSSY B1, `(.L_x_142) ;  /* 0x00000dd000017945 */ /* 0x000fe20003800000 */
[----:B------:R-:W-:-:S03]  /*cd10*/  MOV R96, R73 ;  /* 0x0000004900607202 */ /* 0x000fc60000000f00 */
.L_x_147:
[C---:B--2---:R-:W-:Y:S01]  /*cd20*/  LEA R6, R75.reuse, R68, 0x3 ;  /* 0x000000444b067211 */ /* 0x044fe200078e18ff */
[----:B------:R-:W-:Y:S01]  /*cd30*/  BSSY B0, `(.L_x_143) ;  /* 0x0000005000007945 */ /* 0x000fe20003800000 */
[----:B------:R-:W-:Y:S02]  /*cd40*/  SHF.L.U32 R5, R76, 0x1f, RZ ;  /* 0x0000001f4c057819 */ /* 0x000fe400000006ff */
[----:B01----:R-:W-:Y:S02]  /*cd50*/  LEA R4, R75, R94, 0x7 ;  /* 0x0000005e4b047211 */ /* 0x003fe400078e38ff */
[----:B------:R-:W0:Y:S02]  /*cd60*/  SYNCS.PHASECHK.TRANS64.TRYWAIT P0, [R6+URZ+0xa0], R5 ;  /* 0x0000a005060075a7 */ /* 0x000e2400080011ff */
[----:B0-----:R-:W-:Y:S05]  /*cd70*/  @!P0 BRA `(.L_x_144) ;  /* 0x00000038008c8947 */ /* 0x001fea0003800000 */
.L_x_239:
[----:B------:R-:W-:Y:S05]  /*cd80*/  BSYNC B0 ;  /* 0x0000000000007941 */ /* 0x000fea0003800000 */
.L_x_143:
[----:B------:R-:W-:Y:S01]  /*cd90*/  R2UR UR8, R4 ;  /* 0x00000000040872ca */ /* 0x000fe200000e0000 */
[----:B------:R-:W-:Y:S01]  /*cda0*/  IMAD.U32 R7, R74, -0x80000000, RZ ;  /* 0x800000004a077824 */ /* 0x000fe200078e00ff */
[----:B------:R-:W-:Y:S01]  /*cdb0*/  BSSY B0, `(.L_x_145) ;  /* 0x000000e000007945 */ /* 0x000fe20003800000 */
[----:B------:R-:W-:-:S05]  /*cdc0*/  VIADD R75, R75, 0x1 ;  /* 0x000000014b4b7836 */ /* 0x000fca0000000000 */
[----:B------:R-:W-:-:S04]  /*cdd0*/  ISETP.NE.AND P0, PT, R75, 0x2, PT ;  /* 0x000000024b00780c */ /* 0x000fc80003f05270 */
[----:B------:R-:W-:Y:S01]  /*cde0*/  SEL R75, R75, RZ, P0 ;  /* 0x000000ff4b4b7207 */ /* 0x000fe20000000000 */
[----:B------:R-:W1:Y:S01]  /*cdf0*/  LDTM.x2 R4, tmem[UR8] ;  /* 0x00000008000479ee */ /* 0x000e6200080c0000 */
[----:B------:R2:W-:Y:S01]  /*ce00*/  SYNCS.ARRIVE.TRANS64.ART0 RZ, [R6+URZ+0xb0], R97 ;  /* 0x0000b06106ff79a7 */ /* 0x0005e200085000ff */
[----:B------:R-:W3:Y:S01]  /*ce10*/  LDCU UR8, c[0x0][0x658] ;  /* 0x0000cb00ff0877ac */ /* 0x000ee20008000800 */
[----:B------:R-:W4:Y:S01]  /*ce20*/  SYNCS.PHASECHK.TRANS64.TRYWAIT P1, [R68+URZ+0xd0], R7 ;  /* 0x0000d007440075a7 */ /* 0x000f2200080211ff */
[----:B-1----:R-:W-:Y:S01]  /*ce30*/  FADD R4, R4, -R5 ;  /* 0x8000000504047221 */ /* 0x002fe20000000000 */
[----:B------:R-:W-:-:S03]  /*ce40*/  SEL R5, RZ, 0x1, P0 ;  /* 0x00000001ff057807 */ /* 0x000fc60000000000 */
[----:B---3--:R-:W-:Y:S01]  /*ce50*/  FMUL R98, R4, UR8 ;  /* 0x0000000804627c20 */ /* 0x008fe20008400000 */
[----:B------:R-:W-:-:S05]  /*ce60*/  LOP3.LUT R76, R76, R5, RZ, 0x3c, !PT ;  /* 0x000000054c4c7212 */ /* 0x000fca00078e3cff */
[----:B------:R-:W1:Y:S02]  /*ce70*/  MUFU.EX2 R98, R98 ;  /* 0x0000006200627308 */ /* 0x000e640000000800 */
[----:B-12-4-:R-:W-:Y:S05]  /*ce80*/  @!P1 BRA `(.L_x_146) ;  /* 0x0000003800649947 */ /* 0x016fea0003800000 */
.L_x_241:
[----:B------:R-:W-:Y:S05]  /*ce90*/  BSYNC B0 ;  /* 0x0000000000007941 */ /* 0x000fea0003800000 */
.L_x_145:
[C---:B------:R-:W-:Y:S02]  /*cea0*/  R2UR UR8, R93.reuse ;  /* 0x000000005d0872ca */ /* 0x040fe400000e0000 */
[----:B------:R-:W-:Y:S02]  /*ceb0*/  R2UR UR10, R93 ;  /* 0x000000005d0a72ca */ /* 0x000fe400000e0000 */
[----:B------:R-:W-:Y:S02]  /*cec0*/  R2UR UR9, R91 ;  /* 0x000000005b0972ca */ /* 0x000fe400000e0000 */
[----:B------:R-:W-:Y:S02]  /*ced0*/  R2UR UR11, R87 ;  /* 0x00000000570b72ca */ /* 0x000fe400000e0000 */
[----:B------:R-:W-:Y:S02]  /*cee0*/  IADD3 R96, PT, PT, R96, 0x1, RZ ;  /* 0x0000000160607810 */ /* 0x000fe40007ffe0ff */
[----:B------:R-:W-:-:S02]  /*cef0*/  LOP3.LUT R74, R74, 0x1, RZ, 0x3c, !PT ;  /* 0x000000014a4a7812 */ /* 0x000fc400078e3cff */
[----:B------:R-:W-:Y:S01]  /*cf00*/  ISETP.NE.AND P0, PT, R96, -0x1, PT ;  /* 0xffffffff6000780c */ /* 0x000fe20003f05270 */
[----:B------:R-:W1:Y:S01]  /*cf10*/  LDTM.x16 R20, tmem[UR8] ;  /* 0x00000008001479ee */ /* 0x000e620008240000 */
[----:B------:R-:W-:-:S13]  /*cf20*/  R2UR UR8, R92 ;  /* 0x000000005c0872ca */ /* 0x000fda00000e0000 */
[----:B0-----:R-:W0:Y:S01]  /*cf30*/  LDTM.x16 R4, tmem[UR8] ;  /* 0x00000008000479ee */ /* 0x001e220008240000 */
[-C--:B-1----:R-:W-:Y:S02]  /*cf40*/  FMUL2 R20, R20.F32x2.HI_LO, R98.reuse.F32 ;  /* 0x000000621414724a */ /* 0x082fe40001000000 */
[-C--:B------:R-:W-:Y:S02]  /*cf50*/  FMUL2 R22, R22.F32x2.HI_LO, R98.reuse.F32 ;  /* 0x000000621616724a */ /* 0x080fe40001000000 */
[-C--:B------:R-:W-:Y:S02]  /*cf60*/  FMUL2 R24, R24.F32x2.HI_LO, R98.reuse.F32 ;  /* 0x000000621818724a */ /* 0x080fe40001000000 */
[-C--:B------:R-:W-:Y:S02]  /*cf70*/  FMUL2 R26, R26.F32x2.HI_LO, R98.reuse.F32 ;  /* 0x000000621a1a724a */ /* 0x080fe40001000000 */
[-C--:B------:R-:W-:Y:S02]  /*cf80*/  FMUL2 R28, R28.F32x2.HI_LO, R98.reuse.F32 ;  /* 0x000000621c1c724a */ /* 0x080fe40001000000 */
[----:B------:R-:W-:-:S02]  /*cf90*/  FMUL2 R30, R30.F32x2.HI_LO, R98.F32 ;  /* 0x000000621e1e724a */ /* 0x000fc40001000000 */
[-C--:B------:R-:W-:Y:S02]  /*cfa0*/  FMUL2 R32, R32.F32x2.HI_LO, R98.reuse.F32 ;  /* 0x000000622020724a */ /* 0x080fe40001000000 */
[-C--:B------:R-:W-:Y:S02]  /*cfb0*/  FMUL2 R34, R34.F32x2.HI_LO, R98.reuse.F32 ;  /* 0x000000622222724a */ /* 0x080fe40001000000 */
[-C--:B0-----:R-:W-:Y:S02]  /*cfc0*/  FMUL2 R4, R4.F32x2.HI_LO, R98.reuse.F32 ;  /* 0x000000620404724a */ /* 0x081fe40001000000 */
[----:B------:R-:W-:Y:S01]  /*cfd0*/  STTM.x16 tmem[UR10], R20 ;  /* 0x00000014000079ed */ /* 0x000fe2000824000a */
[----:B------:R-:W0:Y:S01]  /*cfe0*/  LDTM.x16 R36, tmem[UR9] ;  /* 0x00000009002479ee */ /* 0x000e220008240000 */
[----:B------:R-:W-:Y:S01]  /*cff0*/  R2UR UR9, R90 ;  /* 0x000000005a0972ca */ /* 0x000fe200000e0000 */
[-C--:B------:R-:W-:Y:S01]  /*d000*/  FMUL2 R6, R6.F32x2.HI_LO, R98.reuse.F32 ;  /* 0x000000620606724a */ /* 0x080fe20001000000 */
[----:B------:R-:W-:Y:S01]  /*d010*/  R2UR UR10, R89 ;  /* 0x00000000590a72ca */ /* 0x000fe200000e0000 */
[----:B------:R-:W-:-:S02]  /*d020*/  FMUL2 R8, R8.F32x2.HI_LO, R98.F32 ;  /* 0x000000620808724a */ /* 0x000fc40001000000 */
[-C--:B------:R-:W-:Y:S02]  /*d030*/  FMUL2 R10, R10.F32x2.HI_LO, R98.reuse.F32 ;  /* 0x000000620a0a724a */ /* 0x080fe40001000000 */
[-C--:B------:R-:W-:Y:S02]  /*d040*/  FMUL2 R12, R12.F32x2.HI_LO, R98.reuse.F32 ;  /* 0x000000620c0c724a */ /* 0x080fe40001000000 */
[-C--:B------:R-:W-:Y:S02]  /*d050*/  FMUL2 R14, R14.F32x2.HI_LO, R98.reuse.F32 ;  /* 0x000000620e0e724a */ /* 0x080fe40001000000 */
[-C--:B------:R-:W-:Y:S02]  /*d060*/  FMUL2 R16, R16.F32x2.HI_LO, R98.reuse.F32 ;  /* 0x000000621010724a */ /* 0x080fe40001000000 */
[----:B------:R-:W-:-:S04]  /*d070*/  FMUL2 R18, R18.F32x2.HI_LO, R98.F32 ;  /* 0x000000621212724a */ /* 0x000fc80001000000 */
[----:B------:R-:W-:Y:S01]  /*d080*/  STTM.x16 tmem[UR8], R4 ;  /* 0x00000004000079ed */ /* 0x000fe20008240008 */
[----:B------:R-:W1:Y:S01]  /*d090*/  LDTM.x16 R20, tmem[UR9] ;  /* 0x00000009001479ee */ /* 0x000e620008240000 */
[----:B------:R-:W-:Y:S01]  /*d0a0*/  R2UR UR8, R91 ;  /* 0x000000005b0872ca */ /* 0x000fe200000e0000 */
[-C--:B0-----:R-:W-:Y:S02]  /*d0b0*/  FMUL2 R36, R36.F32x2.HI_LO, R98.reuse.F32 ;  /* 0x000000622424724a */ /* 0x081fe40001000000 */
[-C--:B------:R-:W-:Y:S02]  /*d0c0*/  FMUL2 R38, R38.F32x2.HI_LO, R98.reuse.F32 ;  /* 0x000000622626724a */ /* 0x080fe40001000000 */
[-C--:B------:R-:W-:Y:S02]  /*d0d0*/  FMUL2 R40, R40.F32x2.HI_LO, R98.reuse.F32 ;  /* 0x000000622828724a */ /* 0x080fe40001000000 */
[-C--:B------:R-:W-:Y:S02]  /*d0e0*/  FMUL2 R42, R42.F32x2.HI_LO, R98.reuse.F32 ;  /* 0x000000622a2a724a */ /* 0x080fe40001000000 */
[----:B------:R-:W-:-:S02]  /*d0f0*/  FMUL2 R44, R44.F32x2.HI_LO, R98.F32 ;  /* 0x000000622c2c724a */ /* 0x000fc40001000000 */
[-C--:B------:R-:W-:Y:S02]  /*d100*/  FMUL2 R46, R46.F32x2.HI_LO, R98.reuse.F32 ;  /* 0x000000622e2e724a */ /* 0x080fe40001000000 */
[-C--:B------:R-:W-:Y:S02]  /*d110*/  FMUL2 R48, R48.F32x2.HI_LO, R98.reuse.F32 ;  /* 0x000000623030724a */ /* 0x080fe40001000000 */
[----:B------:R-:W-:-:S04]  /*d120*/  FMUL2 R50, R50.F32x2.HI_LO, R98.F32 ;  /* 0x000000623232724a */ /* 0x000fc80001000000 */
[----:B------:R-:W-:Y:S01]  /*d130*/  STTM.x16 tmem[UR8], R36 ;  /* 0x00000024000079ed */ /* 0x000fe20008240008 */
[----:B------:R-:W-:Y:S01]  /*d140*/  R2UR UR8, R88 ;  /* 0x00000000580872ca */ /* 0x000fe200000e0000 */
[----:B------:R-:W0:Y:S01]  /*d150*/  LDTM.x16 R4, tmem[UR10] ;  /* 0x0000000a000479ee */ /* 0x000e220008240000 */
[-C--:B-1----:R-:W-:Y:S01]  /*d160*/  FMUL2 R20, R20.F32x2.HI_LO, R98.reuse.F32 ;  /* 0x000000621414724a */ /* 0x082fe20001000000 */
[----:B------:R-:W-:Y:S01]  /*d170*/  R2UR UR10, R87 ;  /* 0x00000000570a72ca */ /* 0x000fe200000e0000 */
        /* <DEDUP_REMOVED lines=8> */
[----:B------:R-:W1:Y:S01]  /*d200*/  LDTM.x16 R36, tmem[UR8] ;  /* 0x00000008002479ee */ /* 0x000e620008240000 */
[----:B------:R-:W-:Y:S02]  /*d210*/  R2UR UR8, R89 ;  /* 0x00000000590872ca */ /* 0x000fe400000e0000 */
[----:B------:R-:W-:Y:S01]  /*d220*/  R2UR UR9, R88 ;  /* 0x00000000580972ca */ /* 0x000fe200000e0000 */
[-C--:B0-----:R-:W-:Y:S02]  /*d230*/  FMUL2 R4, R4.F32x2.HI_LO, R98.reuse.F32 ;  /* 0x000000620404724a */ /* 0x081fe40001000000 */
[-C--:B------:R-:W-:Y:S02]  /*d240*/  FMUL2 R6, R6.F32x2.HI_LO, R98.reuse.F32 ;  /* 0x000000620606724a */ /* 0x080fe40001000000 */
[-C--:B------:R-:W-:Y:S02]  /*d250*/  FMUL2 R8, R8.F32x2.HI_LO, R98.reuse.F32 ;  /* 0x000000620808724a */ /* 0x080fe40001000000 */
[----:B------:R-:W-:-:S02]  /*d260*/  FMUL2 R10, R10.F32x2.HI_LO, R98.F32 ;  /* 0x000000620a0a724a */ /* 0x000fc40001000000 */
[-C--:B------:R-:W-:Y:S02]  /*d270*/  FMUL2 R12, R12.F32x2.HI_LO, R98.reuse.F32 ;  /* 0x000000620c0c724a */ /* 0x080fe40001000000 */
[-C--:B------:R-:W-:Y:S02]  /*d280*/  FMUL2 R14, R14.F32x2.HI_LO, R98.reuse.F32 ;  /* 0x000000620e0e724a */ /* 0x080fe40001000000 */
[-C--:B------:R-:W-:Y:S02]  /*d290*/  FMUL2 R16, R16.F32x2.HI_LO, R98.reuse.F32 ;  /* 0x000000621010724a */ /* 0x080fe40001000000 */
[----:B------:R-:W-:-:S04]  /*d2a0*/  FMUL2 R18, R18.F32x2.HI_LO, R98.F32 ;  /* 0x000000621212724a */ /* 0x000fc80001000000 */
[----:B------:R-:W-:Y:S01]  /*d2b0*/  STTM.x16 tmem[UR8], R4 ;  /* 0x00000004000079ed */ /* 0x000fe20008240008 */
[----:B------:R-:W-:Y:S01]  /*d2c0*/  R2UR UR8, R86 ;  /* 0x00000000560872ca */ /* 0x000fe200000e0000 */
[-C--:B-1----:R-:W-:Y:S01]  /*d2d0*/  FMUL2 R36, R36.F32x2.HI_LO, R98.reuse.F32 ;  /* 0x000000622424724a */ /* 0x082fe20001000000 */
[----:B------:R-:W0:Y:S01]  /*d2e0*/  LDTM.x16 R20, tmem[UR10] ;  /* 0x0000000a001479ee */ /* 0x000e220008240000 */
[-C--:B------:R-:W-:Y:S01]  /*d2f0*/  FMUL2 R38, R38.F32x2.HI_LO, R98.reuse.F32 ;  /* 0x000000622626724a */ /* 0x080fe20001000000 */
[----:B------:R-:W-:Y:S01]  /*d300*/  R2UR UR10, R86 ;  /* 0x00000000560a72ca */ /* 0x000fe200000e0000 */
        /* <DEDUP_REMOVED lines=17> */
[-C--:B------:R-:W-:Y:S02]  /*d420*/  FMUL2 R34, R34.F32x2.HI_LO, R98.reuse.F32 ;  /* 0x000000622222724a */ /* 0x080fe40001000000 */
[-C--:B-1----:R-:W-:Y:S02]  /*d430*/  FMUL2 R4, R4.F32x2.HI_LO, R98.reuse.F32 ;  /* 0x000000620404724a */ /* 0x082fe40001000000 */
[----:B------:R-:W-:Y:S01]  /*d440*/  STTM.x16 tmem[UR11], R20 ;  /* 0x00000014000079ed */ /* 0x000fe2000824000b */
        /* <DEDUP_REMOVED lines=9> */
[----:B------:R-:W0:Y:S01]  /*d4e0*/  LDTM.x16 R52, tmem[UR9] ;  /* 0x00000009003479ee */ /* 0x000e220008240000 */
[----:B------:R-:W1:Y:S01]  /*d4f0*/  LDTM.x16 R36, tmem[UR8] ;  /* 0x00000008002479ee */ /* 0x000e620008240000 */
[----:B------:R-:W-:Y:S02]  /*d500*/  R2UR UR10, R83 ;  /* 0x00000000530a72ca */ /* 0x000fe400000e0000 */
[----:B------:R-:W-:Y:S02]  /*d510*/  R2UR UR9, R84 ;  /* 0x00000000540972ca */ /* 0x000fe400000e0000 */
[----:B------:R-:W-:Y:S01]  /*d520*/  R2UR UR8, R82 ;  /* 0x00000000520872ca */ /* 0x000fe200000e0000 */
[-C--:B0-----:R-:W-:Y:S02]  /*d530*/  FMUL2 R52, R52.F32x2.HI_LO, R98.reuse.F32 ;  /* 0x000000623434724a */ /* 0x081fe40001000000 */
[----:B------:R-:W-:-:S02]  /*d540*/  FMUL2 R54, R54.F32x2.HI_LO, R98.F32 ;  /* 0x000000623636724a */ /* 0x000fc40001000000 */
[-C--:B------:R-:W-:Y:S02]  /*d550*/  FMUL2 R56, R56.F32x2.HI_LO, R98.reuse.F32 ;  /* 0x000000623838724a */ /* 0x080fe40001000000 */
[-C--:B------:R-:W-:Y:S02]  /*d560*/  FMUL2 R58, R58.F32x2.HI_LO, R98.reuse.F32 ;  /* 0x000000623a3a724a */ /* 0x080fe40001000000 */
[-C--:B------:R-:W-:Y:S02]  /*d570*/  FMUL2 R60, R60.F32x2.HI_LO, R98.reuse.F32 ;  /* 0x000000623c3c724a */ /* 0x080fe40001000000 */
[-C--:B------:R-:W-:Y:S02]  /*d580*/  FMUL2 R62, R62.F32x2.HI_LO, R98.reuse.F32 ;  /* 0x000000623e3e724a */ /* 0x080fe40001000000 */
[-C--:B------:R-:W-:Y:S02]  /*d590*/  FMUL2 R64, R64.F32x2.HI_LO, R98.reuse.F32 ;  /* 0x000000624040724a */ /* 0x080fe40001000000 */
[----:B------:R-:W-:-:S02]  /*d5a0*/  FMUL2 R66, R66.F32x2.HI_LO, R98.F32 ;  /* 0x000000624242724a */ /* 0x000fc40001000000 */
[-C--:B-1----:R-:W-:Y:S02]  /*d5b0*/  FMUL2 R36, R36.F32x2.HI_LO, R98.reuse.F32 ;  /* 0x000000622424724a */ /* 0x082fe40001000000 */
[-C--:B------:R-:W-:Y:S01]  /*d5c0*/  FMUL2 R38, R38.F32x2.HI_LO, R98.reuse.F32 ;  /* 0x000000622626724a */ /* 0x080fe20001000000 */
[----:B------:R-:W-:Y:S01]  /*d5d0*/  STTM.x16 tmem[UR11], R52 ;  /* 0x00000034000079ed */ /* 0x000fe2000824000b */
[-C--:B------:R-:W-:Y:S01]  /*d5e0*/  FMUL2 R40, R40.F32x2.HI_LO, R98.reuse.F32 ;  /* 0x000000622828724a */ /* 0x080fe20001000000 */
[----:B------:R-:W0:Y:S01]  /*d5f0*/  LDTM.x16 R20, tmem[UR10] ;  /* 0x0000000a001479ee */ /* 0x000e220008240000 */
[-C--:B------:R-:W-:Y:S01]  /*d600*/  FMUL2 R42, R42.F32x2.HI_LO, R98.reuse.F32 ;  /* 0x000000622a2a724a */ /* 0x080fe20001000000 */
[----:B------:R-:W-:Y:S01]  /*d610*/  R2UR UR11, R83 ;  /* 0x00000000530b72ca */ /* 0x000fe200000e0000 */
[-C--:B------:R-:W-:Y:S01]  /*d620*/  FMUL2 R44, R44.F32x2.HI_LO, R98.reuse.F32 ;  /* 0x000000622c2c724a */ /* 0x080fe20001000000 */
[----:B------:R-:W-:Y:S01]  /*d630*/  R2UR UR10, R81 ;  /* 0x00000000510a72ca */ /* 0x000fe200000e0000 */
[----:B------:R-:W-:-:S02]  /*d640*/  FMUL2 R46, R46.F32x2.HI_LO, R98.F32 ;  /* 0x000000622e2e724a */ /* 0x000fc40001000000 */
        /* <DEDUP_REMOVED lines=43> */
[----:B------:R-:W-:-:S02]  /*d900*/  FMUL2 R42, R42.F32x2.HI_LO, R98.F32 ;  /* 0x000000622a2a724a */ /* 0x000fc40001000000 */
        /* <DEDUP_REMOVED lines=14> */
[-C--:B------:R-:W-:Y:S02]  /*d9f0*/  FMUL2 R34, R34.F32x2.HI_LO, R98.reuse.F32 ;  /* 0x000000622222724a */ /* 0x080fe40001000000 */
[-C--:B-1----:R-:W-:Y:S02]  /*da00*/  FMUL2 R4, R4.F32x2.HI_LO, R98.reuse.F32 ;  /* 0x000000620404724a */ /* 0x082fe40001000000 */
[-C--:B------:R-:W-:Y:S01]  /*da10*/  FMUL2 R6, R6.F32x2.HI_LO, R98.reuse.F32 ;  /* 0x000000620606724a */ /* 0x080fe20001000000 */
[----:B------:R2:W-:Y:S01]  /*da20*/  STTM.x16 tmem[UR9], R20 ;  /* 0x00000014000079ed */ /* 0x0005e20008240009 */
[----:B------:R-:W-:-:S02]  /*da30*/  FMUL2 R8, R8.F32x2.HI_LO, R98.F32 ;  /* 0x000000620808724a */ /* 0x000fc40001000000 */
[-C--:B------:R-:W-:Y:S02]  /*da40*/  FMUL2 R10, R10.F32x2.HI_LO, R98.reuse.F32 ;  /* 0x000000620a0a724a */ /* 0x080fe40001000000 */
[-C--:B------:R-:W-:Y:S02]  /*da50*/  FMUL2 R12, R12.F32x2.HI_LO, R98.reuse.F32 ;  /* 0x000000620c0c724a */ /* 0x080fe40001000000 */
[-C--:B------:R-:W-:Y:S02]  /*da60*/  FMUL2 R14, R14.F32x2.HI_LO, R98.reuse.F32 ;  /* 0x000000620e0e724a */ /* 0x080fe40001000000 */
[-C--:B------:R-:W-:Y:S02]  /*da70*/  FMUL2 R16, R16.F32x2.HI_LO, R98.reuse.F32 ;  /* 0x000000621010724a */ /* 0x080fe40001000000 */
[----:B------:R-:W-:-:S04]  /*da80*/  FMUL2 R18, R18.F32x2.HI_LO, R98.F32 ;  /* 0x000000621212724a */ /* 0x000fc80001000000 */
[----:B------:R2:W-:Y:S01]  /*da90*/  STTM.x16 tmem[UR8], R4 ;  /* 0x00000004000079ed */ /* 0x0005e20008240008 */
[----:B------:R-:W0:Y:S02]  /*daa0*/  FENCE.VIEW.ASYNC.T ;  /* 0x00000000000073c6 */ /* 0x000e240000000200 */
[----:B0-----:R2:W-:Y:S01]  /*dab0*/  SYNCS.ARRIVE.TRANS64.RED.ART0 RZ, [R72+URZ], R97 ;  /* 0x0000006148ff79a7 */ /* 0x0015e200085004ff */
[----:B------:R-:W-:Y:S05]  /*dac0*/  @P0 BRA `(.L_x_147) ;  /* 0xfffffff000940947 */ /* 0x000fea000383ffff */
[----:B------:R-:W-:Y:S05]  /*dad0*/  BSYNC B1 ;  /* 0x0000000000017941 */ /* 0x000fea0003800000 */
.L_x_142:
[----:B0-2---:R-:W-:Y:S01]  /*dae0*/  IMAD.U32 R7, R77, -0x80000000, RZ ;  /* 0x800000004d077824 */ /* 0x005fe200078e00ff */
[----:B-1----:R-:W-:Y:S01]  /*daf0*/  SHF.L.U32 R4, R70, 0x2, RZ ;  /* 0x0000000246047819 */ /* 0x002fe200000006ff */
[----:B------:R-:W-:Y:S01]  /*db00*/  VIADD R5, R68, 0x18f ;  /* 0x0000018f44057836 */ /* 0x000fe20000000000 */
[----:B------:R-:W-:Y:S01]  /*db10*/  BSSY B0, `(.L_x_148) ;  /* 0x0000006000007945 */ /* 0x000fe20003800000 */
[----:B------:R-:W0:Y:S01]  /*db20*/  SYNCS.PHASECHK.TRANS64.TRYWAIT P0, [R68+URZ+0xc0], R7 ;  /* 0x0000c007440075a7 */ /* 0x000e2200080011ff */
[----:B------:R-:W-:Y:S02]  /*db30*/  LOP3.LUT R4, R4, 0x1fc, RZ, 0xc0, !PT ;  /* 0x000001fc04047812 */ /* 0x000fe400078ec0ff */
[----:B------:R-:W-:-:S05]  /*db40*/  LOP3.LUT R5, R5, 0xfffffd80, RZ, 0xc0, !PT ;  /* 0xfffffd8005057812 */ /* 0x000fca00078ec0ff */
[----:B------:R-:W-:Y:S01]  /*db50*/  IMAD.IADD R4, R5, 0x1, R4 ;  /* 0x0000000105047824 */ /* 0x000fe200078e0204 */
[----:B0-----:R-:W-:Y:S06]  /*db60*/  @!P0 BRA `(.L_x_149) ;  /* 0x0000002c00448947 */ /* 0x001fec0003800000 */
.L_x_243:
[----:B------:R-:W-:Y:S05]  /*db70*/  BSYNC B0 ;  /* 0x0000000000007941 */ /* 0x000fea0003800000 */
.L_x_148:
[----:B------:R-:W1:Y:S01]  /*db80*/  LDS R4, [R4+0x18000] ;  /* 0x0180000004047984 */ /* 0x000e620000000800 */
[----:B------:R-:W2:Y:S01]  /*db90*/  LDCU UR8, c[0x0][0x660] ;  /* 0x0000cc00ff0877ac */ /* 0x000ea20008000800 */
[----:B------:R-:W-:Y:S01]  /*dba0*/  BSSY.RECONVERGENT B2, `(.L_x_150) ;  /* 0x000000f000027945 */ /* 0x000fe20003800200 */
[----:B------:R3:W-:Y:S06]  /*dbb0*/  MEMBAR.ALL.CTA ;  /* 0x0000000000007992 */ /* 0x0007ec0000008000 */
[----:B---3--:R-:W3:Y:S01]  /*dbc0*/  FENCE.VIEW.ASYNC.S ;  /* 0x00000000000073c6 */ /* 0x008ee20000000000 */
[----:B0-2---:R-:W-:Y:S01]  /*dbd0*/  MOV R7, UR8 ;  /* 0x0000000800077c02 */ /* 0x005fe20008000f00 */
[----:B---3--:R0:W-:Y:S01]  /*dbe0*/  SYNCS.ARRIVE.TRANS64.ART0 RZ, [R68+URZ+0xc8], R97 ;  /* 0x0000c86144ff79a7 */ /* 0x0081e200085000ff */
[----:B-1----:R-:W1:Y:S08]  /*dbf0*/  MUFU.RCP R5, R4 ;  /* 0x0000000400057308 */ /* 0x002e700000001000 */
[----:B------:R-:W2:Y:S01]  /*dc00*/  FCHK P0, R7, R4 ;  /* 0x0000000407007302 */ /* 0x000ea20000000000 */
[----:B-1----:R-:W-:-:S04]  /*dc10*/  FFMA R6, -R4, R5, 1 ;  /* 0x3f80000004067423 */ /* 0x002fc80000000105 */
[----:B------:R-:W-:-:S04]  /*dc20*/  FFMA R6, R5, R6, R5 ;  /* 0x0000000605067223 */ /* 0x000fc80000000005 */
[----:B------:R-:W-:-:S04]  /*dc30*/  FFMA R5, R6, UR8, RZ ;  /* 0x0000000806057c23 */ /* 0x000fc800080000ff */
[----:B------:R-:W-:-:S04]  /*dc40*/  FFMA R100, -R4, R5, UR8 ;  /* 0x0000000804647e23 */ /* 0x000fc80008000105 */
[----:B------:R-:W-:Y:S01]  /*dc50*/  FFMA R100, R6, R100, R5 ;  /* 0x0000006406647223 */ /* 0x000fe20000000005 */
[----:B0-2---:R-:W-:Y:S06]  /*dc60*/  @!P0 BRA `(.L_x_151) ;  /* 0x0000000000088947 */ /* 0x005fec0003800000 */
[----:B------:R-:W-:Y:S02]  /*dc70*/  MOV R6, 0xdc90 ;  /* 0x0000dc9000067802 */ /* 0x000fe40000000f00 */
[----:B------:R-:W-:Y:S05]  /*dc80*/  CALL.REL.NOINC `($__internal_3_$__cuda_sm3x_div_rn_noftz_f32_slowpath) ;  /* 0x0000002c00687944 */ /* 0x000fea0003c00000 */
.L_x_151:
[----:B------:R-:W-:Y:S05]  /*dc90*/  BSYNC.RECONVERGENT B2 ;  /* 0x0000000000027941 */ /* 0x000fea0003800200 */
.L_x_150:
[----:B------:R-:W2:Y:S01]  /*dca0*/  LDL R8, [R1] ;  /* 0x0000000001087983 */ /* 0x000ea20000100800 */
[----:B------:R-:W0:Y:S01]  /*dcb0*/  LDC R6, c[0x0][0x5f4] ;  /* 0x00017d00ff067b82 */ /* 0x000e220000000800 */
[----:B------:R-:W-:Y:S01]  /*dcc0*/  SHF.L.U32 R9, R74, 0x1f, RZ ;  /* 0x0000001f4a097819 */ /* 0x000fe200000006ff */
[----:B------:R-:W-:Y:S03]  /*dcd0*/  BSSY B0, `(.L_x_152) ;  /* 0x0000014000007945 */ /* 0x000fe60003800000 */
[----:B------:R-:W1:Y:S01]  /*dce0*/  SYNCS.PHASECHK.TRANS64.TRYWAIT P0, [R68+URZ+0xd0], R9 ;  /* 0x0000d009440075a7 */ /* 0x000e6200080011ff */
[----:B0-----:R-:W-:-:S04]  /*dcf0*/  IABS R7, R6 ;  /* 0x0000000600077213 */ /* 0x001fc80000000000 */
[----:B------:R-:W0:Y:S08]  /*dd00*/  I2F.RP R12, R7 ;  /* 0x00000007000c7306 */ /* 0x000e300000209400 */
[----:B0-----:R-:W0:Y:S02]  /*dd10*/  MUFU.RCP R10, R12 ;  /* 0x0000000c000a7308 */ /* 0x001e240000001000 */
[----:B0-----:R-:W-:-:S06]  /*dd20*/  IADD3 R10, PT, PT, R10, 0xffffffe, RZ ;  /* 0x0ffffffe0a0a7810 */ /* 0x001fcc0007ffe0ff */
[----:B------:R0:W3:Y:S02]  /*dd30*/  F2I.FTZ.U32.TRUNC.NTZ R11, R10 ;  /* 0x0000000a000b7305 */ /* 0x0000e4000021f000 */
[----:B0-----:R-:W-:Y:S02]  /*dd40*/  HFMA2 R10, -RZ, RZ, 0, 0 ;  /* 0x00000000ff0a7431 */ /* 0x001fe400000001ff */
[----:B---3--:R-:W-:-:S04]  /*dd50*/  IMAD.MOV R4, RZ, RZ, -R11 ;  /* 0x000000ffff047224 */ /* 0x008fc800078e0a0b */
[----:B------:R-:W-:Y:S01]  /*dd60*/  IMAD R5, R4, R7, RZ ;  /* 0x0000000704057224 */ /* 0x000fe200078e02ff */
[----:B--2---:R-:W-:-:S03]  /*dd70*/  IABS R4, R8 ;  /* 0x0000000800047213 */ /* 0x004fc60000000000 */
[----:B------:R-:W-:-:S04]  /*dd80*/  IMAD.HI.U32 R8, R11, R5, R10 ;  /* 0x000000050b087227 */ /* 0x000fc800078e000a */
[----:B------:R-:W-:-:S04]  /*dd90*/  IMAD.MOV.U32 R5, RZ, RZ, R4 ;  /* 0x000000ffff057224 */ /* 0x000fc800078e0004 */
[----:B------:R-:W-:-:S05]  /*dda0*/  IMAD.HI.U32 R8, R8, R5, RZ ;  /* 0x0000000508087227 */ /* 0x000fca00078e00ff */
[----:B------:R-:W-:-:S05]  /*ddb0*/  IADD3 R4, PT, PT, -R8, RZ, RZ ;  /* 0x000000ff08047210 */ /* 0x000fca0007ffe1ff */
[----:B------:R-:W-:-:S05]  /*ddc0*/  IMAD R4, R7, R4, R5 ;  /* 0x0000000407047224 */ /* 0x000fca00078e0205 */
[----:B------:R-:W-:-:S13]  /*ddd0*/  ISETP.GT.U32.AND P1, PT, R7, R4, PT ;  /* 0x000000040700720c */ /* 0x000fda0003f24070 */
[----:B------:R-:W-:-:S05]  /*dde0*/  @!P1 IMAD.IADD R4, R4, 0x1, -R7 ;  /* 0x0000000104049824 */ /* 0x000fca00078e0a07 */
[----:B------:R-:W-:Y:S01]  /*ddf0*/  ISETP.GE.U32.AND P2, PT, R4, R7, PT ;  /* 0x000000070400720c */ /* 0x000fe20003f46070 */
[----:B-1----:R-:W-:-:S12]  /*de00*/  @!P0 BRA `(.L_x_153) ;  /* 0x0000002800b48947 */ /* 0x002fd80003800000 */
.L_x_245:
[----:B------:R-:W-:Y:S05]  /*de10*/  BSYNC B0 ;  /* 0x0000000000007941 */ /* 0x000fea0003800000 */
.L_x_152:
[----:B------:R-:W2:Y:S01]  /*de20*/  LDL.LU R9, [R1] ;  /* 0x0000000001097983 */ /* 0x000ea20000300800 */
[----:B------:R-:W1:Y:S03]  /*de30*/  LDCU.64 UR8, c[0x0][0x618] ;  /* 0x0000c300ff0877ac */ /* 0x000e660008000a00 */
[----:B------:R-:W3:Y:S01]  /*de40*/  LDL.LU R7, [R1+0x4] ;  /* 0x0000040001077983 */ /* 0x000ee20000300800 */
[----:B------:R-:W-:Y:S01]  /*de50*/  @!P1 IADD3 R8, PT, PT, R8, 0x1, RZ ;  /* 0x0000000108089810 */ /* 0x000fe20007ffe0ff */
[----:B------:R-:W4:Y:S01]  /*de60*/  LDCU.64 UR10, c[0x0][0x610] ;  /* 0x0000c200ff0a77ac */ /* 0x000f220008000a00 */
[----:B------:R-:W-:Y:S01]  /*de70*/  ISETP.NE.AND P1, PT, R6, RZ, PT ;  /* 0x000000ff0600720c */ /* 0x000fe20003f25270 */
[----:B------:R-:W-:Y:S01]  /*de80*/  HFMA2 R96, -RZ, RZ, 0, 0 ;  /* 0x00000000ff607431 */ /* 0x000fe200000001ff */
[----:B------:R-:W-:Y:S01]  /*de90*/  @P2 IADD3 R8, PT, PT, R8, 0x1, RZ ;  /* 0x0000000108082810 */ /* 0x000fe20007ffe0ff */
[----:B------:R-:W5:Y:S01]  /*dea0*/  LDCU UR12, c[0x0][0x440] ;  /* 0x00008800ff0c77ac */ /* 0x000f620008000800 */
[----:B------:R-:W-:Y:S01]  /*deb0*/  BSSY.RECONVERGENT B0, `(.L_x_154) ;  /* 0x00000e0000007945 */ /* 0x000fe20003800200 */
[----:B------:R-:W-:Y:S01]  /*dec0*/  PLOP3.LUT P2, PT, PT, PT, PT, 0x80, 0x8 ;  /* 0x000000000008781c */ /* 0x000fe20003f4f070 */
[----:B-1----:R-:W-:Y:S01]  /*ded0*/  IMAD.WIDE.U32 R10, R3, UR8, RZ ;  /* 0x00000008030a7c25 */ /* 0x002fe2000f8e00ff */
[----:B--2---:R-:W-:-:S04]  /*dee0*/  LOP3.LUT R4, R9, R6, RZ, 0x3c, !PT ;  /* 0x0000000609047212 */ /* 0x004fc800078e3cff */
[----:B------:R-:W-:Y:S01]  /*def0*/  ISETP.GE.AND P0, PT, R4, RZ, PT ;  /* 0x000000ff0400720c */ /* 0x000fe20003f06270 */
[----:B---3--:R-:W-:Y:S01]  /*df00*/  IMAD.WIDE R106, R7, 0x80, RZ ;  /* 0x00000080076a7825 */ /* 0x008fe200078e02ff */
[----:B------:R-:W-:Y:S02]  /*df10*/  SHF.R.S32.HI R4, RZ, 0x1f, R3 ;  /* 0x0000001fff047819 */ /* 0x000fe40000011403 */
[----:B------:R-:W-:-:S03]  /*df20*/  LOP3.LUT R102, R106, 0x7f, R70, 0xf8, !PT ;  /* 0x0000007f6a667812 */ /* 0x000fc600078ef846 */
[----:B------:R-:W-:-:S04]  /*df30*/  IMAD R4, R4, UR8, RZ ;  /* 0x0000000804047c24 */ /* 0x000fc8000f8e02ff */
[----:B------:R-:W-:Y:S01]  /*df40*/  IMAD R4, R3, UR9, R4 ;  /* 0x0000000903047c24 */ /* 0x000fe2000f8e0204 */
[----:B------:R-:W1:Y:S01]  /*df50*/  LDCU.64 UR8, c[0x0][0x608] ;  /* 0x0000c100ff0877ac */ /* 0x000e620008000a00 */
[----:B------:R-:W-:Y:S01]  /*df60*/  @!P0 IMAD.MOV R8, RZ, RZ, -R8 ;  /* 0x000000ffff088224 */ /* 0x000fe200078e0a08 */
[----:B------:R-:W-:Y:S02]  /*df70*/  @!P1 LOP3.LUT R8, RZ, R6, RZ, 0x33, !PT ;  /* 0x00000006ff089212 */ /* 0x000fe400078e33ff */
[----:B------:R-:W-:Y:S02]  /*df80*/  IADD3 R11, PT, PT, R11, R4, RZ ;  /* 0x000000040b0b7210 */ /* 0x000fe40007ffe0ff */
[--C-:B------:R-:W-:Y:S01]  /*df90*/  SHF.R.S32.HI R3, RZ, 0x1f, R8.reuse ;  /* 0x0000001fff037819 */ /* 0x100fe20000011408 */
[----:B0-----:R-:W-:Y:S02]  /*dfa0*/  IMAD.MOV R5, RZ, RZ, -R8 ;  /* 0x000000ffff057224 */ /* 0x001fe400078e0a08 */
[----:B----4-:R-:W-:-:S04]  /*dfb0*/  IMAD.WIDE.U32 R10, R8, UR10, R10 ;  /* 0x0000000a080a7c25 */ /* 0x010fc8000f8e000a */
[----:B------:R-:W-:Y:S02]  /*dfc0*/  IMAD R3, R3, UR10, RZ ;  /* 0x0000000a03037c24 */ /* 0x000fe4000f8e02ff */
[----:B------:R-:W-:Y:S02]  /*dfd0*/  IMAD R6, R6, R5, R9 ;  /* 0x0000000506067224 */ /* 0x000fe400078e0209 */
[----:B------:R-:W-:-:S03]  /*dfe0*/  IMAD R3, R8, UR11, R3 ;  /* 0x0000000b08037c24 */ /* 0x000fc6000f8e0203 */
[----:B------:R-:W-:Y:S02]  /*dff0*/  SHF.R.S32.HI R101, RZ, 0x1f, R6 ;  /* 0x0000001fff657819 */ /* 0x000fe40000011406 */
[----:B------:R-:W-:Y:S01]  /*e000*/  IADD3 R11, PT, PT, R11, R3, RZ ;  /* 0x000000030b0b7210 */ /* 0x000fe20007ffe0ff */
[----:B------:R-:W-:Y:S02]  /*e010*/  IMAD R3, R7, 0x80, R69 ;  /* 0x0000008007037824 */ /* 0x000fe400078e0245 */
[----:B-1----:R-:W-:Y:S02]  /*e020*/  IMAD R101, R101, UR8, RZ ;  /* 0x0000000865657c24 */ /* 0x002fe4000f8e02ff */
[----:B------:R-:W-:Y:S01]  /*e030*/  IMAD.WIDE.U32 R104, R6, UR8, R10 ;  /* 0x0000000806687c25 */ /* 0x000fe2000f8e000a */
[----:B-----5:R-:W-:-:S03]  /*e040*/  ISETP.GE.AND P1, PT, R3, UR12, PT ;  /* 0x0000000c03007c0c */ /* 0x020fc6000bf26270 */
[----:B------:R-:W-:-:S04]  /*e050*/  IMAD R101, R6, UR9, R101 ;  /* 0x0000000906657c24 */ /* 0x000fc8000f8e0265 */
[----:B------:R-:W-:-:S07]  /*e060*/  IMAD.IADD R101, R105, 0x1, R101 ;  /* 0x0000000169657824 */ /* 0x000fce00078e0265 */
.L_x_155:
[----:B------:R-:W-:Y:S01]  /*e070*/  IMAD.IADD R97, R93, 0x1, R96 ;  /* 0x000000015d617824 */ /* 0x000fe200078e0260 */
[----:B0-----:R-:W0:Y:S01]  /*e080*/  LDCU.64 UR10, c[0x0][0x600] ;  /* 0x0000c000ff0a77ac */ /* 0x001e220008000a00 */
[----:B------:R-:W-:Y:S01]  /*e090*/  IADD3 R126, P0, PT, R96, R104, RZ ;  /* 0x00000068607e7210 */ /* 0x000fe20007f1e0ff */
[----:B------:R-:W1:Y:S02]  /*e0a0*/  LDC.64 R140, c[0x0][0x358] ;  /* 0x0000d600ff8c7b82 */ /* 0x000e640000000a00 */
[C---:B------:R-:W-:Y:S02]  /*e0b0*/  R2UR UR8, R97.reuse ;  /* 0x00000000610872ca */ /* 0x040fe400000e0000 */
[----:B------:R-:W-:Y:S01]  /*e0c0*/  IMAD.X R127, RZ, RZ, R101, P0 ;  /* 0x000000ffff7f7224 */ /* 0x000fe200000e0665 */
[C---:B------:R-:W-:Y:S02]  /*e0d0*/  R2UR UR13, R97.reuse ;  /* 0x00000000610d72ca */ /* 0x040fe400000e0000 */
[----:B------:R-:W-:-:S08]  /*e0e0*/  R2UR UR12, R97 ;  /* 0x00000000610c72ca */ /* 0x000fd000000e0000 */
[----:B------:R-:W2:Y:S01]  /*e0f0*/  LDTM.x32 R24, tmem[UR8] ;  /* 0x00000008001879ee */ /* 0x000ea200082c0000 */
[----:B0-----:R-:W-:Y:S02]  /*e100*/  IMAD R121, R107, UR10, RZ ;  /* 0x0000000a6b797c24 */ /* 0x001fe4000f8e02ff */
[----:B------:R-:W-:-:S04]  /*e110*/  IMAD.WIDE.U32 R126, R102, UR10, R126 ;  /* 0x0000000a667e7c25 */ /* 0x000fc8000f8e007e */
[----:B------:R-:W-:Y:S01]  /*e120*/  IMAD R121, R102, UR11, R121 ;  /* 0x0000000b66797c24 */ /* 0x000fe2000f8e0279 */
[----:B-1----:R-:W-:Y:S02]  /*e130*/  @!P1 R2UR UR44, R140 ;  /* 0x000000008c2c92ca */ /* 0x002fe400000e0000 */
[----:B------:R-:W-:Y:S01]  /*e140*/  @!P1 R2UR UR45, R141 ;  /* 0x000000008d2d92ca */ /* 0x000fe200000e0000 */
[-C--:B--2---:R-:W-:Y:S02]  /*e150*/  FMUL2 R56, R26.F32x2.HI_LO, R100.reuse.F32 ;  /* 0x000000641a38724a */ /* 0x084fe40001000000 */
[-C--:B------:R-:W-:Y:S02]  /*e160*/  FMUL2 R58, R24.F32x2.HI_LO, R100.reuse.F32 ;  /* 0x00000064183a724a */ /* 0x080fe40001000000 */
[----:B------:R-:W-:Y:S01]  /*e170*/  FMUL2 R60, R30.F32x2.HI_LO, R100.F32 ;  /* 0x000000641e3c724a */ /* 0x000fe20001000000 */
[----:B------:R-:W-:Y:S01]  /*e180*/  F2FP.SATFINITE.E4M3.F32.PACK_AB_MERGE_C R103, R57, R56, RZ ;  /* 0x000000383967723e */ /* 0x000fe200048070ff */
[----:B------:R-:W-:Y:S01]  /*e190*/  FMUL2 R62, R28.F32x2.HI_LO, R100.F32 ;  /* 0x000000641c3e724a */ /* 0x000fe20001000000 */
[----:B------:R-:W-:Y:S01]  /*e1a0*/  F2FP.SATFINITE.E4M3.F32.PACK_AB_MERGE_C R108, R59, R58, RZ ;  /* 0x0000003a3b6c723e */ /* 0x000fe200048070ff */
[----:B------:R-:W-:Y:S01]  /*e1b0*/  FMUL2 R64, R34.F32x2.HI_LO, R100.F32 ;  /* 0x000000642240724a */ /* 0x000fe20001000000 */
[----:B------:R-:W-:Y:S01]  /*e1c0*/  F2FP.SATFINITE.E4M3.F32.PACK_AB_MERGE_C R109, R61, R60, RZ ;  /* 0x0000003c3d6d723e */ /* 0x000fe200048070ff */
[----:B------:R-:W-:Y:S01]  /*e1d0*/  FMUL2 R66, R32.F32x2.HI_LO, R100.F32 ;  /* 0x000000642042724a */ /* 0x000fe20001000000 */
[----:B------:R-:W-:Y:S01]  /*e1e0*/  F2FP.SATFINITE.E4M3.F32.PACK_AB_MERGE_C R110, R63, R62, RZ ;  /* 0x0000003e3f6e723e */ /* 0x000fe200048070ff */
[----:B------:R-:W0:Y:S01]  /*e1f0*/  LDTM.x32 R4, tmem[UR8+0x20] ;  /* 0x00002008000479ee */ /* 0x000e2200082c0000 */
[----:B------:R-:W1:Y:S01]  /*e200*/  LDCU.64 UR8, c[0x0][0x5e0] ;  /* 0x0000bc00ff0877ac */ /* 0x000e620008000a00 */
        /* <DEDUP_REMOVED lines=16> */
[-C--:B------:R-:W-:Y:S01]  /*e310*/  FMUL2 R54, R54.F32x2.HI_LO, R100.reuse.F32 ;  /* 0x000000643636724a */ /* 0x080fe20001000000 */
[----:B-1----:R-:W-:Y:S01]  /*e320*/  IADD3 R120, P0, PT, R126, UR8, RZ ;  /* 0x000000087e787c10 */ /* 0x002fe2000ff1e0ff */
[----:B------:R-:W-:Y:S01]  /*e330*/  FMUL2 R52, R52.F32x2.HI_LO, R100.F32 ;  /* 0x000000643434724a */ /* 0x000fe20001000000 */
[----:B------:R-:W1:Y:S01]  /*e340*/  LDCU UR8, c[0x0][0x440] ;  /* 0x00008800ff0877ac */ /* 0x000e620008000800 */
[----:B------:R-:W-:Y:S01]  /*e350*/  F2FP.SATFINITE.E4M3.F32.PACK_AB_MERGE_C R119, R51, R50, RZ ;  /* 0x000000323377723e */ /* 0x000fe200048070ff */
[----:B0-----:R-:W-:Y:S01]  /*e360*/  FMUL2 R6, R6.F32x2.HI_LO, R100.F32 ;  /* 0x000000640606724a */ /* 0x001fe20001000000 */
[----:B------:R-:W-:Y:S01]  /*e370*/  F2FP.SATFINITE.E4M3.F32.PACK_AB_MERGE_C R122, R49, R48, RZ ;  /* 0x00000030317a723e */ /* 0x000fe200048070ff */
[----:B------:R-:W-:Y:S01]  /*e380*/  FMUL2 R4, R4.F32x2.HI_LO, R100.F32 ;  /* 0x000000640404724a */ /* 0x000fe20001000000 */
[----:B------:R-:W-:Y:S01]  /*e390*/  F2FP.SATFINITE.E4M3.F32.PACK_AB_MERGE_C R123, R55, R54, RZ ;  /* 0x00000036377b723e */ /* 0x000fe200048070ff */
[----:B------:R-:W-:Y:S01]  /*e3a0*/  FMUL2 R10, R10.F32x2.HI_LO, R100.F32 ;  /* 0x000000640a0a724a */ /* 0x000fe20001000000 */
[----:B------:R-:W-:Y:S01]  /*e3b0*/  F2FP.SATFINITE.E4M3.F32.PACK_AB_MERGE_C R124, R53, R52, RZ ;  /* 0x00000034357c723e */ /* 0x000fe200048070ff */
[-C--:B------:R-:W-:Y:S01]  /*e3c0*/  FMUL2 R8, R8.F32x2.HI_LO, R100.reuse.F32 ;  /* 0x000000640808724a */ /* 0x080fe20001000000 */
[----:B------:R-:W-:Y:S01]  /*e3d0*/  IADD3.X R121, PT, PT, R127, UR9, R121, P0, !PT ;  /* 0x000000097f797c10 */ /* 0x000fe200087fe479 */
[-C--:B------:R-:W-:Y:S01]  /*e3e0*/  FMUL2 R14, R14.F32x2.HI_LO, R100.reuse.F32 ;  /* 0x000000640e0e724a */ /* 0x080fe20001000000 */
[----:B------:R-:W0:Y:S01]  /*e3f0*/  LDTM.x32 R36, tmem[UR13+0x40] ;  /* 0x0000400d002479ee */ /* 0x000e2200082c0000 */
        /* <DEDUP_REMOVED lines=21> */
[----:B------:R-:W-:-:S02]  /*e550*/  F2FP.SATFINITE.E4M3.F32.PACK_AB_MERGE_C R135, R27, R26, RZ ;  /* 0x0000001a1b87723e */ /* 0x000fc400048070ff */
[----:B------:R-:W-:Y:S01]  /*e560*/  F2FP.SATFINITE.E4M3.F32.PACK_AB_MERGE_C R136, R25, R24, RZ ;  /* 0x000000181988723e */ /* 0x000fe200048070ff */
[----:B0-----:R-:W-:Y:S01]  /*e570*/  FMUL2 R38, R38.F32x2.HI_LO, R100.F32 ;  /* 0x000000642626724a */ /* 0x001fe20001000000 */
[----:B------:R-:W-:Y:S01]  /*e580*/  F2FP.SATFINITE.E4M3.F32.PACK_AB_MERGE_C R137, R31, R30, RZ ;  /* 0x0000001e1f89723e */ /* 0x000fe200048070ff */
[----:B------:R-:W-:Y:S01]  /*e590*/  FMUL2 R36, R36.F32x2.HI_LO, R100.F32 ;  /* 0x000000642424724a */ /* 0x000fe20001000000 */
[----:B------:R-:W-:Y:S01]  /*e5a0*/  F2FP.SATFINITE.E4M3.F32.PACK_AB_MERGE_C R138, R29, R28, RZ ;  /* 0x0000001c1d8a723e */ /* 0x000fe200048070ff */
[-C--:B------:R-:W-:Y:S01]  /*e5b0*/  FMUL2 R42, R42.F32x2.HI_LO, R100.reuse.F32 ;  /* 0x000000642a2a724a */ /* 0x080fe20001000000 */
[----:B------:R-:W0:Y:S01]  /*e5c0*/  LDTM.x32 R4, tmem[UR12+0x60] ;  /* 0x0000600c000479ee */ /* 0x000e2200082c0000 */
[----:B-1----:R-:W-:Y:S01]  /*e5d0*/  ISETP.GE.AND P0, PT, R3, UR8, PT ;  /* 0x0000000803007c0c */ /* 0x002fe2000bf06270 */
        /* <DEDUP_REMOVED lines=13> */
[----:B------:R-:W-:Y:S01]  /*e6b0*/  @!P0 R2UR UR12, R140 ;  /* 0x000000008c0c82ca */ /* 0x000fe200000e0000 */
        /* <DEDUP_REMOVED lines=8> */
[-C--:B0-----:R-:W-:Y:S01]  /*e740*/  FMUL2 R6, R6.F32x2.HI_LO, R100.reuse.F32 ;  /* 0x000000640606724a */ /* 0x081fe20001000000 */
[----:B------:R-:W-:Y:S01]  /*e750*/  @!P0 R2UR UR9, R141 ;  /* 0x000000008d0982ca */ /* 0x000fe200000e0000 */
        /* <DEDUP_REMOVED lines=34> */
[----:B------:R-:W-:Y:S02]  /*e980*/  F2FP.SATFINITE.E4M3.F32.PACK_AB_MERGE_C R65, R65, R64, RZ ;  /* 0x000000404141723e */ /* 0x000fe400048070ff */
[----:B------:R-:W-:Y:S02]  /*e990*/  F2FP.SATFINITE.E4M3.F32.PACK_AB_MERGE_C R11, R19, R18, RZ ;  /* 0x00000012130b723e */ /* 0x000fe400048070ff */
[----:B------:R-:W-:Y:S02]  /*e9a0*/  F2FP.SATFINITE.E4M3.F32.PACK_AB_MERGE_C R36, R17, R16, RZ ;  /* 0x000000101124723e */ /* 0x000fe400048070ff */
[----:B------:R-:W-:Y:S02]  /*e9b0*/  F2FP.SATFINITE.E4M3.F32.PACK_AB_MERGE_C R39, R23, R22, RZ ;  /* 0x000000161727723e */ /* 0x000fe400048070ff */
[----:B------:R-:W-:Y:S02]  /*e9c0*/  F2FP.SATFINITE.E4M3.F32.PACK_AB_MERGE_C R40, R21, R20, RZ ;  /* 0x000000141528723e */ /* 0x000fe400048070ff */
[----:B------:R-:W-:-:S02]  /*e9d0*/  F2FP.SATFINITE.E4M3.F32.PACK_AB_MERGE_C R43, R27, R26, RZ ;  /* 0x0000001a1b2b723e */ /* 0x000fc400048070ff */
[----:B------:R-:W-:Y:S02]  /*e9e0*/  F2FP.SATFINITE.E4M3.F32.PACK_AB_MERGE_C R44, R25, R24, RZ ;  /* 0x00000018192c723e */ /* 0x000fe400048070ff */
[----:B------:R-:W-:Y:S02]  /*e9f0*/  F2FP.SATFINITE.E4M3.F32.PACK_AB_MERGE_C R47, R31, R30, RZ ;  /* 0x0000001e1f2f723e */ /* 0x000fe400048070ff */
[----:B------:R-:W-:Y:S02]  /*ea00*/  F2FP.SATFINITE.E4M3.F32.PACK_AB_MERGE_C R48, R29, R28, RZ ;  /* 0x0000001c1d30723e */ /* 0x000fe400048070ff */
[----:B------:R-:W-:Y:S02]  /*ea10*/  F2FP.SATFINITE.E4M3.F32.PACK_AB_MERGE_C R51, R35, R34, RZ ;  /* 0x000000222333723e */ /* 0x000fe400048070ff */
[----:B------:R-:W-:Y:S02]  /*ea20*/  F2FP.SATFINITE.E4M3.F32.PACK_AB_MERGE_C R52, R33, R32, RZ ;  /* 0x000000202134723e */ /* 0x000fe400048070ff */
[----:B------:R-:W-:-:S02]  /*ea30*/  PRMT R9, R9, 0x5410, R10 ;  /* 0x0000541009097816 */ /* 0x000fc4000000000a */
[----:B------:R-:W-:Y:S02]  /*ea40*/  PRMT R8, R5, 0x5410, R6 ;  /* 0x0000541005087816 */ /* 0x000fe40000000006 */
[----:B------:R-:W-:Y:S02]  /*ea50*/  PRMT R10, R7, 0x5410, R4 ;  /* 0x00005410070a7816 */ /* 0x000fe40000000004 */
[----:B------:R-:W-:Y:S02]  /*ea60*/  PRMT R24, R126, 0x5410, R125 ;  /* 0x000054107e187816 */ /* 0x000fe4000000007d */
[----:B------:R-:W-:Y:S02]  /*ea70*/  PRMT R25, R128, 0x5410, R127 ;  /* 0x0000541080197816 */ /* 0x000fe4000000007f */
[----:B------:R-:W-:Y:S02]  /*ea80*/  PRMT R26, R130, 0x5410, R129 ;  /* 0x00005410821a7816 */ /* 0x000fe40000000081 */
[----:B------:R-:W-:-:S02]  /*ea90*/  PRMT R27, R132, 0x5410, R131 ;  /* 0x00005410841b7816 */ /* 0x000fc40000000083 */
[----:B------:R-:W-:Y:S02]  /*eaa0*/  PRMT R20, R134, 0x5410, R133 ;  /* 0x0000541086147816 */ /* 0x000fe40000000085 */
[----:B------:R-:W-:Y:S02]  /*eab0*/  PRMT R21, R136, 0x5410, R135 ;  /* 0x0000541088157816 */ /* 0x000fe40000000087 */
[----:B------:R-:W-:Y:S02]  /*eac0*/  PRMT R22, R138, 0x5410, R137 ;  /* 0x000054108a167816 */ /* 0x000fe40000000089 */
[----:B------:R-:W-:Y:S01]  /*ead0*/  PRMT R23, R99, 0x5410, R96 ;  /* 0x0000541063177816 */ /* 0x000fe20000000060 */
[----:B------:R-:W-:Y:S01]  /*eae0*/  IMAD.MOV.U32 R96, RZ, RZ, 0x80 ;  /* 0x00000080ff607424 */ /* 0x000fe200078e00ff */
[----:B------:R-:W-:Y:S02]  /*eaf0*/  PRMT R16, R37, 0x5410, R38 ;  /* 0x0000541025107816 */ /* 0x000fe40000000026 */
[----:B------:R-:W-:Y:S01]  /*eb00*/  PRMT R17, R41, 0x5410, R42 ;  /* 0x0000541029117816 */ /* 0x000fe2000000002a */
[----:B------:R0:W-:Y:S01]  /*eb10*/  @!P0 STG.E.ENL2.256 desc[UR12][R120.64+0x20], R24, R20 ;  /* 0xf80001187814897f */ /* 0x0001e2000f12180c */
[----:B------:R-:W-:-:S02]  /*eb20*/  PRMT R18, R45, 0x5410, R46 ;  /* 0x000054102d127816 */ /* 0x000fc4000000002e */
[----:B------:R-:W-:Y:S02]  /*eb30*/  PRMT R19, R49, 0x5410, R50 ;  /* 0x0000541031137816 */ /* 0x000fe40000000032 */
[----:B------:R-:W-:Y:S02]  /*eb40*/  PRMT R12, R53, 0x5410, R54 ;  /* 0x00005410350c7816 */ /* 0x000fe40000000036 */
[----:B------:R-:W-:Y:S02]  /*eb50*/  PRMT R13, R57, 0x5410, R58 ;  /* 0x00005410390d7816 */ /* 0x000fe4000000003a */
[----:B------:R-:W-:Y:S02]  /*eb60*/  PRMT R14, R61, 0x5410, R62 ;  /* 0x000054103d0e7816 */ /* 0x000fe4000000003e */
[----:B------:R-:W-:Y:S02]  /*eb70*/  PRMT R15, R65, 0x5410, R66 ;  /* 0x00005410410f7816 */ /* 0x000fe40000000042 */
[----:B------:R-:W-:-:S02]  /*eb80*/  PRMT R11, R36, 0x5410, R11 ;  /* 0x00005410240b7816 */ /* 0x000fc4000000000b */
[----:B------:R-:W-:Y:S01]  /*eb90*/  PRMT R4, R40, 0x5410, R39 ;  /* 0x0000541028047816 */ /* 0x000fe20000000027 */
[----:B------:R0:W-:Y:S01]  /*eba0*/  @!P0 STG.E.ENL2.256 desc[UR10][R120.64+0x40], R16, R12 ;  /* 0xf8000210780c897f */ /* 0x0001e2000f12180a */
[----:B------:R-:W-:Y:S02]  /*ebb0*/  PRMT R5, R44, 0x5410, R43 ;  /* 0x000054102c057816 */ /* 0x000fe4000000002b */
[----:B------:R-:W-:Y:S02]  /*ebc0*/  PRMT R6, R48, 0x5410, R47 ;  /* 0x0000541030067816 */ /* 0x000fe4000000002f */
[----:B------:R-:W-:Y:S02]  /*ebd0*/  PRMT R7, R52, 0x5410, R51 ;  /* 0x0000541034077816 */ /* 0x000fe40000000033 */
[----:B------:R-:W-:Y:S02]  /*ebe0*/  PRMT R32, R108, 0x5410, R103 ;  /* 0x000054106c207816 */ /* 0x000fe40000000067 */
[----:B------:R-:W-:Y:S01]  /*ebf0*/  PRMT R33, R110, 0x5410, R109 ;  /* 0x000054106e217816 */ /* 0x000fe2000000006d */
[----:B------:R0:W-:Y:S01]  /*ec00*/  @!P0 STG.E.ENL2.256 desc[UR8][R120.64+0x60], R8, R4 ;  /* 0xf80003087804897f */ /* 0x0001e2000f121808 */
[----:B------:R-:W-:-:S02]  /*ec10*/  PLOP3.LUT P0, PT, P2, PT, PT, 0x80, 0x8 ;  /* 0x000000000008781c */ /* 0x000fc4000170f070 */
[----:B------:R-:W-:Y:S02]  /*ec20*/  PRMT R34, R112, 0x5410, R111 ;  /* 0x0000541070227816 */ /* 0x000fe4000000006f */
[----:B------:R-:W-:Y:S02]  /*ec30*/  PRMT R35, R114, 0x5410, R113 ;  /* 0x0000541072237816 */ /* 0x000fe40000000071 */
[----:B------:R-:W-:Y:S02]  /*ec40*/  PRMT R28, R116, 0x5410, R115 ;  /* 0x00005410741c7816 */ /* 0x000fe40000000073 */
[----:B------:R-:W-:Y:S02]  /*ec50*/  PRMT R29, R118, 0x5410, R117 ;  /* 0x00005410761d7816 */ /* 0x000fe40000000075 */
[----:B------:R-:W-:Y:S02]  /*ec60*/  PRMT R30, R122, 0x5410, R119 ;  /* 0x000054107a1e7816 */ /* 0x000fe40000000077 */
[----:B------:R-:W-:-:S02]  /*ec70*/  PRMT R31, R124, 0x5410, R123 ;  /* 0x000054107c1f7816 */ /* 0x000fc4000000007b */
[----:B------:R-:W-:-:S03]  /*ec80*/  PLOP3.LUT P2, PT, PT, PT, PT, 0x8, 0x80 ;  /* 0x000000000080781c */ /* 0x000fc60003f4e170 */
[----:B------:R0:W-:Y:S01]  /*ec90*/  @!P1 STG.E.ENL2.256 desc[UR44][R120.64], R32, R28 ;  /* 0xf8000020781c997f */ /* 0x0001e2000f12182c */
[----:B------:R-:W-:Y:S05]  /*eca0*/  @P0 BRA `(.L_x_155) ;  /* 0xfffffff000f00947 */ /* 0x000fea000383ffff */
[----:B------:R-:W-:Y:S05]  /*ecb0*/  BSYNC.RECONVERGENT B0 ;  /* 0x0000000000007941 */ /* 0x000fea0003800200 */
.L_x_154:
[----:B0-----:R-:W0:Y:S01]  /*ecc0*/  LDC R4, c[0x0][0x668] ;  /* 0x00019a00ff047b82 */ /* 0x001e220000000800 */
[----:B------:R-:W-:Y:S02]  /*ecd0*/  MOV R3, 0x1 ;  /* 0x0000000100037802 */ /* 0x000fe40000000f00 */
[----:B------:R-:W-:-:S05]  /*ece0*/  IADD3 R0, PT, PT, R95, R0, RZ ;  /* 0x000000005f007210 */ /* 0x000fca0007ffe0ff */
[----:B------:R-:W0:Y:S01]  /*ecf0*/  LDC R7, c[0x0][0x664] ;  /* 0x00019900ff077b82 */ /* 0x000e220000000800 */
[----:B------:R1:W-:Y:S01]  /*ed00*/  SYNCS.ARRIVE.TRANS64.RED.ART0 RZ, [R72+URZ], R3 ;  /* 0x0000000348ff79a7 */ /* 0x0003e200085004ff */
[----:B0-----:R-:W-:-:S05]  /*ed10*/  IMAD R5, R4, R7, RZ ;  /* 0x0000000704057224 */ /* 0x001fca00078e02ff */
[----:B------:R-:W-:Y:S01]  /*ed20*/  ISETP.NE.AND P0, PT, R5, RZ, PT ;  /* 0x000000ff0500720c */ /* 0x000fe20003f05270 */
[----:B-1----:R-:W-:-:S12]  /*ed30*/  HFMA2 R3, -RZ, RZ, 0, 0 ;  /* 0x00000000ff037431 */ /* 0x002fd800000001ff */
[----:B------:R-:W-:Y:S05]  /*ed40*/  @!P0 BRA `(.L_x_156) ;  /* 0x0000000000bc8947 */ /* 0x000fea0003800000 */
[-C--:B------:R-:W-:Y:S01]  /*ed50*/  IABS R12, R5.reuse ;  /* 0x00000005000c7213 */ /* 0x080fe20000000000 */
[----:B------:R-:W0:Y:S01]  /*ed60*/  LDC R9, c[0x0][0x66c] ;  /* 0x00019b00ff097b82 */ /* 0x000e220000000800 */
[----:B------:R-:W-:Y:S02]  /*ed70*/  IABS R10, R0 ;  /* 0x00000000000a7213 */ /* 0x000fe40000000000 */
[----:B------:R-:W1:Y:S01]  /*ed80*/  I2F.RP R6, R12 ;  /* 0x0000000c00067306 */ /* 0x000e620000209400 */
[----:B------:R-:W-:-:S04]  /*ed90*/  IABS R3, R5 ;  /* 0x0000000500037213 */ /* 0x000fc80000000000 */
[----:B------:R-:W-:-:S03]  /*eda0*/  IADD3 R3, PT, PT, RZ, -R3, RZ ;  /* 0x80000003ff037210 */ /* 0x000fc60007ffe0ff */
[----:B-1----:R-:W1:Y:S01]  /*edb0*/  MUFU.RCP R14, R6 ;  /* 0x00000006000e7308 */ /* 0x002e620000001000 */
[----:B0-----:R-:W-:-:S07]  /*edc0*/  IABS R8, R9 ;  /* 0x0000000900087213 */ /* 0x001fce0000000000 */
[----:B------:R-:W0:Y:S01]  /*edd0*/  I2F.RP R6, R8 ;  /* 0x0000000800067306 */ /* 0x000e220000209400 */
[----:B-1----:R-:W-:-:S07]  /*ede0*/  VIADD R14, R14, 0xffffffe ;  /* 0x0ffffffe0e0e7836 */ /* 0x002fce0000000000 */
[----:B------:R-:W1:Y:S08]  /*edf0*/  F2I.FTZ.U32.TRUNC.NTZ R15, R14 ;  /* 0x0000000e000f7305 */ /* 0x000e70000021f000 */
[----:B0-----:R-:W0:Y:S01]  /*ee00*/  MUFU.RCP R6, R6 ;  /* 0x0000000600067308 */ /* 0x001e220000001000 */
[----:B-1----:R-:W-:Y:S02]  /*ee10*/  IMAD.MOV R11, RZ, RZ, -R15 ;  /* 0x000000ffff0b7224 */ /* 0x002fe400078e0a0f */
[----:B------:R-:W-:-:S02]  /*ee20*/  IMAD.MOV.U32 R14, RZ, RZ, RZ ;  /* 0x000000ffff0e7224 */ /* 0x000fc400078e00ff */
[----:B------:R-:W-:-:S04]  /*ee30*/  IMAD R11, R11, R12, RZ ;  /* 0x0000000c0b0b7224 */ /* 0x000fc800078e02ff */
[----:B------:R-:W-:-:S06]  /*ee40*/  IMAD.HI.U32 R11, R15, R11, R14 ;  /* 0x0000000b0f0b7227 */ /* 0x000fcc00078e000e */
[----:B------:R-:W-:-:S04]  /*ee50*/  IMAD.HI.U32 R11, R11, R10, RZ ;  /* 0x0000000a0b0b7227 */ /* 0x000fc800078e00ff */
[----:B------:R-:W-:Y:S02]  /*ee60*/  IMAD R3, R11, R3, R10 ;  /* 0x000000030b037224 */ /* 0x000fe400078e020a */
[----:B0-----:R-:W-:-:S03]  /*ee70*/  VIADD R10, R6, 0xffffffe ;  /* 0x0ffffffe060a7836 */ /* 0x001fc60000000000 */
        /* <DEDUP_REMOVED lines=28> */
.L_x_156:
[----:B------:R-:W-:Y:S01]  /*f040*/  IABS R11, R7 ;  /* 0x00000007000b7213 */ /* 0x000fe20000000000 */
[----:B------:R-:W0:Y:S01]  /*f050*/  LDCU UR8, c[0x0][0x66c] ;  /* 0x0000cd80ff0877ac */ /* 0x000e220008000800 */
[----:B------:R-:W-:Y:S02]  /*f060*/  IABS R8, R4 ;  /* 0x0000000400087213 */ /* 0x000fe40000000000 */
[----:B------:R-:W1:Y:S01]  /*f070*/  I2F.RP R10, R11 ;  /* 0x0000000b000a7306 */ /* 0x000e620000209400 */
[----:B------:R-:W-:Y:S02]  /*f080*/  IABS R12, R0 ;  /* 0x00000000000c7213 */ /* 0x000fe40000000000 */
[----:B------:R-:W-:Y:S02]  /*f090*/  LOP3.LUT R74, R74, 0x1, RZ, 0x3c, !PT ;  /* 0x000000014a4a7812 */ /* 0x000fe400078e3cff */
[----:B------:R-:W-:-:S03]  /*f0a0*/  LOP3.LUT R77, R77, 0x1, RZ, 0x3c, !PT ;  /* 0x000000014d4d7812 */ /* 0x000fc600078e3cff */
[----:B-1----:R-:W1:Y:S01]  /*f0b0*/  MUFU.RCP R14, R10 ;  /* 0x0000000a000e7308 */ /* 0x002e620000001000 */
[----:B0-----:R-:W-:Y:S02]  /*f0c0*/  IMAD R5, R5, UR8, RZ ;  /* 0x0000000805057c24 */ /* 0x001fe4000f8e02ff */
[----:B-1----:R-:W-:-:S05]  /*f0d0*/  VIADD R14, R14, 0xffffffe ;  /* 0x0ffffffe0e0e7836 */ /* 0x002fca0000000000 */
[----:B------:R-:W0:Y:S02]  /*f0e0*/  F2I.FTZ.U32.TRUNC.NTZ R15, R14 ;  /* 0x0000000e000f7305 */ /* 0x000e24000021f000 */
[--C-:B0-----:R-:W-:Y:S02]  /*f0f0*/  IMAD.MOV R6, RZ, RZ, -R15.reuse ;  /* 0x000000ffff067224 */ /* 0x101fe400078e0a0f */
[----:B------:R-:W-:Y:S02]  /*f100*/  IMAD.MOV.U32 R14, RZ, RZ, RZ ;  /* 0x000000ffff0e7224 */ /* 0x000fe400078e00ff */
[----:B------:R-:W-:Y:S02]  /*f110*/  IMAD R9, R6, R11, RZ ;  /* 0x0000000b06097224 */ /* 0x000fe400078e02ff */
[----:B------:R-:W0:Y:S02]  /*f120*/  I2F.RP R6, R8 ;  /* 0x0000000800067306 */ /* 0x000e240000209400 */
[----:B------:R-:W-:-:S06]  /*f130*/  IMAD.HI.U32 R9, R15, R9, R14 ;  /* 0x000000090f097227 */ /* 0x000fcc00078e000e */
[----:B------:R-:W-:-:S05]  /*f140*/  IMAD.HI.U32 R10, R9, R12, RZ ;  /* 0x0000000c090a7227 */ /* 0x000fca00078e00ff */
[----:B------:R-:W-:Y:S01]  /*f150*/  IADD3 R9, PT, PT, -R10, RZ, RZ ;  /* 0x000000ff0a097210 */ /* 0x000fe20007ffe1ff */
[----:B0-----:R-:W0:Y:S04]  /*f160*/  MUFU.RCP R6, R6 ;  /* 0x0000000600067308 */ /* 0x001e280000001000 */
[----:B------:R-:W-:-:S05]  /*f170*/  IMAD R12, R11, R9, R12 ;  /* 0x000000090b0c7224 */ /* 0x000fca00078e020c */
[----:B------:R-:W-:Y:S01]  /*f180*/  ISETP.GT.U32.AND P0, PT, R11, R12, PT ;  /* 0x0000000c0b00720c */ /* 0x000fe20003f04070 */
[----:B0-----:R-:W-:-:S12]  /*f190*/  VIADD R9, R6, 0xffffffe ;  /* 0x0ffffffe06097836 */ /* 0x001fd80000000000 */
[----:B------:R-:W-:Y:S01]  /*f1a0*/  @!P0 IMAD.IADD R12, R12, 0x1, -R11 ;  /* 0x000000010c0c8824 */ /* 0x000fe200078e0a0b */
[----:B------:R-:W0:Y:S01]  /*f1b0*/  F2I.FTZ.U32.TRUNC.NTZ R13, R9 ;  /* 0x00000009000d7305 */ /* 0x000e22000021f000 */
[----:B------:R-:W-:Y:S02]  /*f1c0*/  @!P0 IADD3 R10, PT, PT, R10, 0x1, RZ ;  /* 0x000000010a0a8810 */ /* 0x000fe40007ffe0ff */
[----:B------:R-:W-:Y:S02]  /*f1d0*/  ISETP.NE.AND P0, PT, R7, RZ, PT ;  /* 0x000000ff0700720c */ /* 0x000fe40003f05270 */
[----:B------:R-:W-:Y:S01]  /*f1e0*/  ISETP.GE.U32.AND P2, PT, R12, R11, PT ;  /* 0x0000000b0c00720c */ /* 0x000fe20003f46070 */
[----:B------:R-:W-:Y:S01]  /*f1f0*/  IMAD.MOV.U32 R12, RZ, RZ, RZ ;  /* 0x000000ffff0c7224 */ /* 0x000fe200078e00ff */
[----:B------:R-:W-:-:S04]  /*f200*/  LOP3.LUT R11, R0, R7, RZ, 0x3c, !PT ;  /* 0x00000007000b7212 */ /* 0x000fc800078e3cff */
[----:B------:R-:W-:Y:S01]  /*f210*/  ISETP.GE.AND P1, PT, R11, RZ, PT ;  /* 0x000000ff0b00720c */ /* 0x000fe20003f26270 */
[----:B0-----:R-:W-:-:S06]  /*f220*/  IMAD.MOV R6, RZ, RZ, -R13 ;  /* 0x000000ffff067224 */ /* 0x001fcc00078e0a0d */
[----:B------:R-:W-:Y:S02]  /*f230*/  @P2 VIADD R10, R10, 0x1 ;  /* 0x000000010a0a2836 */ /* 0x000fe40000000000 */
[----:B------:R-:W-:-:S04]  /*f240*/  IMAD R11, R6, R8, RZ ;  /* 0x00000008060b7224 */ /* 0x000fc800078e02ff */
[----:B------:R-:W-:Y:S01]  /*f250*/  @!P1 IADD3 R10, PT, PT, -R10, RZ, RZ ;  /* 0x000000ff0a0a9210 */ /* 0x000fe20007ffe1ff */
[----:B------:R-:W-:Y:S01]  /*f260*/  IMAD.HI.U32 R11, R13, R11, R12 ;  /* 0x0000000b0d0b7227 */ /* 0x000fe200078e000c */
        /* <DEDUP_REMOVED lines=8> */
[----:B------:R-:W-:Y:S02]  /*f2f0*/  @!P0 IADD3 R6, PT, PT, R6, -R8, RZ ;  /* 0x8000000806068210 */ /* 0x000fe40007ffe0ff */
[----:B------:R-:W-:Y:S02]  /*f300*/  ISETP.NE.AND P0, PT, R4, RZ, PT ;  /* 0x000000ff0400720c */ /* 0x000fe40003f05270 */
[----:B------:R-:W-:-:S13]  /*f310*/  ISETP.GT.U32.AND P2, PT, R8, R6, PT ;  /* 0x000000060800720c */ /* 0x000fda0003f44070 */
[----:B------:R-:W-:-:S05]  /*f320*/  @!P2 IMAD.IADD R6, R6, 0x1, -R8 ;  /* 0x000000010606a824 */ /* 0x000fca00078e0a08 */
[----:B------:R-:W-:Y:S02]  /*f330*/  @!P1 IADD3 R6, PT, PT, -R6, RZ, RZ ;  /* 0x000000ff06069210 */ /* 0x000fe40007ffe1ff */
[----:B------:R-:W-:Y:S01]  /*f340*/  @!P0 LOP3.LUT R6, RZ, R4, RZ, 0x33, !PT ;  /* 0x00000004ff068212 */ /* 0x000fe200078e33ff */
[----:B------:R-:W-:Y:S01]  /*f350*/  IMAD R4, R7, R10, R0 ;  /* 0x0000000a07047224 */ /* 0x000fe200078e0200 */
[----:B------:R-:W-:-:S04]  /*f360*/  ISETP.GE.AND P1, PT, R0, R5, PT ;  /* 0x000000050000720c */ /* 0x000fc80003f26270 */
[----:B------:R0:W-:Y:S04]  /*f370*/  STL [R1+0x4], R4 ;  /* 0x0000040401007387 */ /* 0x0001e80000100800 */
[----:B------:R0:W-:Y:S05]  /*f380*/  STL [R1], R6 ;  /* 0x0000000601007387 */ /* 0x0001ea0000100800 */
[----:B------:R-:W-:Y:S05]  /*f390*/  @!P1 BRA `(.L_x_157) ;  /* 0xffffffd8001c9947 */ /* 0x000fea000383ffff */
[----:B------:R-:W-:Y:S05]  /*f3a0*/  BSYNC B3 ;  /* 0x0000000000037941 */ /* 0x000fea0003800000 */
.L_x_139:
[----:B------:R-:W-:-:S09]  /*f3b0*/  UISETP.GE.AND UP0, UPT, UR39, 0xa, UPT ;  /* 0x0000000a2700788c */ /* 0x000fd2000bf06270 */
[----:B------:R-:W-:Y:S05]  /*f3c0*/  BRA.U !UP0, `(.L_x_158) ;  /* 0x0000000108087547 */ /* 0x000fea000b800000 */
[----:B------:R-:W-:-:S08]  /*f3d0*/  NOP ;  /* 0x0000000000007918 */ /* 0x000fd00000000000 */
[----:B------:R-:W3:-:S00]  /*f3e0*/  USETMAXREG.DEALLOC.CTAPOOL 0x20 ;  /* 0x00000020000079c8 */ /* 0x000ec000080e0500 */
.L_x_158:
[----:B------:R-:W4:Y:S02]  /*f3f0*/  LDCU UR8, c[0x0][0x36c] ;  /* 0x00006d80ff0877ac */ /* 0x000f240008000800 */
[----:B----4-:R-:W-:-:S09]  /*f400*/  UISETP.EQ.U32.AND UP0, UPT, UR8, 0x1, UPT ;  /* 0x000000010800788c */ /* 0x010fd2000bf02070 */
[----:B---3--:R-:W-:Y:S05]  /*f410*/  BRA.U !UP0, `(.L_x_159) ;  /* 0x0000000108187547 */ /* 0x008fea000b800000 */
[----:B------:R-:W-:-:S00]  /*f420*/  MEMBAR.ALL.CTA ;  /* 0x0000000000007992 */ /* 0x000fc00000008000 */
[----:B------:R-:W-:Y:S06]  /*f430*/  MEMBAR.ALL.GPU ;  /* 0x0000000000007992 */ /* 0x000fec000000a000 */
[----:B------:R-:W-:-:S00]  /*f440*/  ERRBAR ;  /* 0x00000000000079ab */ /* 0x000fc00000000000 */
[----:B------:R-:W-:Y:S08]  /*f450*/  CGAERRBAR ;  /* 0x00000000000075ab */ /* 0x000ff00000000000 */
[----:B------:R-:W-:Y:S01]  /*f460*/  UCGABAR_ARV ;  /* 0x00000000000079c7 */ /* 0x000fe20008000000 */
[----:B------:R-:W-:Y:S05]  /*f470*/  BRA `(.L_x_160) ;  /* 0x0000000000047947 */ /* 0x000fea0003800000 */
.L_x_159:
[----:B------:R-:W-:Y:S01]  /*f480*/  NOP ;  /* 0x0000000000007918 */ /* 0x000fe20000000000 */
.L_x_160:
[----:B------:R-:W-:Y:S05]  /*f490*/  BRA.U !UP0, `(.L_x_161) ;  /* 0x00000001080c7547 */ /* 0x000fea000b800000 */
[----:B------:R-:W-:Y:S01]  /*f4a0*/  UCGABAR_WAIT ;  /* 0x0000000000007dc7 */ /* 0x000fe20008000000 */
[----:B------:R-:W-:Y:S01]  /*f4b0*/  CCTL.IVALL ;  /* 0x00000000ff00798f */ /* 0x000fe20002000000 */
[----:B------:R-:W-:Y:S05]  /*f4c0*/  BRA `(.L_x_162) ;  /* 0x0000000000047947 */ /* 0x000fea0003800000 */
.L_x_161:
[----:B------:R-:W-:Y:S06]  /*f4d0*/  BAR.SYNC.DEFER_BLOCKING 0x0 ;  /* 0x0000000000007b1d */ /* 0x000fec0000010000 */
.L_x_162:
[----:B------:R-:W-:-:S13]  /*f4e0*/  ISETP.NE.AND P0, PT, R2, RZ, PT ;  /* 0x000000ff0200720c */ /* 0x000fda0003f05270 */
[----:B------:R-:W-:Y:S05]  /*f4f0*/  @!P0 EXIT ;  /* 0x000000000000894d */ /* 0x000fea0003800000 */
[----:B0-----:R0:W3:Y:S01]  /*f500*/  LDL.LU R6, [R1+0x8] ;  /* 0x0000080001067983 */ /* 0x0010e20000300800 */
[----:B------:R-:W-:Y:S02]  /*f510*/  ELECT P0, URZ, PT ;  /* 0x0000000000ff782f */ /* 0x000fe40003800000 */
[----:B------:R-:W-:Y:S01]  /*f520*/  MOV R3, 0x400 ;  /* 0x0000040000037802 */ /* 0x000fe20000000f00 */
[----:B------:R-:W-:Y:S01]  /*f530*/  IMAD.MOV.U32 R0, RZ, RZ, 0x1 ;  /* 0x00000001ff007424 */ /* 0x000fe200078e00ff */
[----:B------:R-:W4:Y:S01]  /*f540*/  S2R R2, SR_CgaCtaId ;  /* 0x0000000000027919 */ /* 0x000f220000008800 */
[----:B------:R-:W-:Y:S08]  /*f550*/  UVIRTCOUNT.DEALLOC.SMPOOL 0x80 ;  /* 0x000000800000784c */ /* 0x000ff00000000000 */
[----:B-1----:R-:W-:-:S02]  /*f560*/  @P0 MOV R5, 0x40 ;  /* 0x0000004000050802 */ /* 0x002fc40000000f00 */
[----:B----4-:R-:W-:-:S05]  /*f570*/  LEA R3, R2, R3, 0x18 ;  /* 0x0000000302037211 */ /* 0x010fca00078ec0ff */
[----:B--2---:R-:W-:Y:S02]  /*f580*/  VIADD R7, R3, 0xe0 ;  /* 0x000000e003077836 */ /* 0x004fe40000000000 */
[----:B---3--:R-:W-:-:S05]  /*f590*/  @P0 IMAD.MOV.U32 R6, RZ, RZ, R2 ;  /* 0x000000ffff060224 */ /* 0x008fca00078e0002 */
[C---:B------:R-:W-:Y:S01]  /*f5a0*/  LOP3.LUT R4, R6.reuse, 0x1, RZ, 0x3c, !PT ;  /* 0x0000000106047812 */ /* 0x040fe200078e3cff */
[----:B------:R0:W-:Y:S01]  /*f5b0*/  @P0 STL [R1+0x8], R6 ;  /* 0x0000080601000387 */ /* 0x0001e20000100800 */
[----:B------:R-:W-:Y:S02]  /*f5c0*/  @P0 LEA R5, R6, R5, 0x18 ;  /* 0x0000000506050211 */ /* 0x000fe400078ec0ff */
[----:B------:R-:W-:Y:S01]  /*f5d0*/  PRMT R7, R4, 0x654, R7 ;  /* 0x0000065404077816 */ /* 0x000fe20000000007 */
[----:B------:R-:W-:Y:S02]  /*f5e0*/  IMAD.MOV.U32 R4, RZ, RZ, 0x1 ;  /* 0x00000001ff047424 */ /* 0x000fe400078e00ff */
[----:B------:R0:W-:Y:S02]  /*f5f0*/  @P0 STS.U8 [R5], R0 ;  /* 0x0000000005000388 */ /* 0x0001e40000000000 */
[----:B------:R0:W-:Y:S01]  /*f600*/  SYNCS.ARRIVE.TRANS64.RED.ART0 RZ, [R7+URZ], R4 ;  /* 0x0000000407ff79a7 */ /* 0x0001e200085004ff */
[----:B------:R-:W1:Y:S02]  /*f610*/  SYNCS.PHASECHK.TRANS64.TRYWAIT P0, [R3+URZ+0xe0], RZ ;  /* 0x0000e0ff030075a7 */ /* 0x000e6400080011ff */
[----:B01----:R-:W-:Y:S05]  /*f620*/  @!P0 BRA `(.L_x_163) ;  /* 0x0000001000c88947 */ /* 0x003fea0003800000 */
.L_x_246:
[----:B------:R-:W-:Y:S01]  /*f630*/  NOP ;  /* 0x0000000000007918 */ /* 0x000fe20000000000 */
[----:B0-----:R-:W-:Y:S01]  /*f640*/  MOV R3, 0x50 ;  /* 0x0000005000037802 */ /* 0x001fe20000000f00 */
[----:B------:R-:W-:Y:S01]  /*f650*/  ULOP3.LUT UR12, UR31, 0xffff, URZ, 0xc0, !UPT ;  /* 0x0000ffff1f0c7892 */ /* 0x000fe2000f8ec0ff */
[----:B------:R-:W-:Y:S02]  /*f660*/  UMOV UR9, 0xffff ;  /* 0x0000ffff00097882 */ /* 0x000fe40000000000 */
[----:B------:R-:W-:Y:S01]  /*f670*/  LEA R2, R2, R3, 0x18 ;  /* 0x0000000302027211 */ /* 0x000fe200078ec0ff */
[----:B------:R-:W-:Y:S01]  /*f680*/  USHF.R.U32.HI UR12, URZ, 0x5, UR12 ;  /* 0x00000005ff0c7899 */ /* 0x000fe2000801160c */
[----:B------:R-:W-:-:S03]  /*f690*/  UMOV UR8, 0x1 ;  /* 0x0000000100087882 */ /* 0x000fc60000000000 */
[----:B------:R-:W0:Y:S01]  /*f6a0*/  LDS R0, [R2] ;  /* 0x0000000002007984 */ /* 0x000e220000000800 */
[----:B------:R-:W-:Y:S02]  /*f6b0*/  UIADD3 UR11, UPT, UPT, UR12, 0x10, URZ ;  /* 0x000000100c0b7890 */ /* 0x000fe4000fffe0ff */
[----:B------:R-:W-:Y:S02]  /*f6c0*/  USHF.L.U32 UR9, UR9, UR12, URZ ;  /* 0x0000000c09097299 */ /* 0x000fe400080006ff */
[----:B------:R-:W-:-:S04]  /*f6d0*/  USHF.L.U32 UR11, UR8, UR11, URZ ;  /* 0x0000000b080b7299 */ /* 0x000fc800080006ff */
[----:B------:R-:W-:-:S04]  /*f6e0*/  ULOP3.LUT UR11, UR11, UR9, URZ, 0xfc, !UPT ;  /* 0x000000090b0b7292 */ /* 0x000fc8000f8efcff */
[----:B------:R-:W-:Y:S01]  /*f6f0*/  ULOP3.LUT UR9, UR11, 0xffff, URZ, 0xc0, !UPT ;  /* 0x0000ffff0b097892 */ /* 0x000fe2000f8ec0ff */
[----:B0-----:R-:W-:-:S13]  /*f700*/  R2UR UR10, R0 ;  /* 0x00000000000a72ca */ /* 0x001fda00000e0000 */
[----:B------:R-:W-:-:S04]  /*f710*/  ULOP3.LUT UR8, UR11, 0xffff, UR10, 0x80, !UPT ;  /* 0x0000ffff0b087892 */ /* 0x000fc8000f8e800a */
[----:B------:R-:W-:-:S09]  /*f720*/  UISETP.NE.AND UP0, UPT, UR8, UR9, UPT ;  /* 0x000000090800728c */ /* 0x000fd2000bf05270 */
[----:B------:R-:W-:Y:S05]  /*f730*/  BRA.U UP0, `(.L_x_164) ;  /* 0x00000001004c7547 */ /* 0x000fea000b800000 */
[----:B------:R-:W-:Y:S02]  /*f740*/  USHF.R.U32.HI UR8, URZ, 0x10, UR11 ;  /* 0x00000010ff087899 */ /* 0x000fe4000801160b */
[----:B------:R-:W-:-:S04]  /*f750*/  USHF.R.U32.HI UR9, URZ, 0x10, UR10 ;  /* 0x00000010ff097899 */ /* 0x000fc8000801160a */
[----:B------:R-:W-:-:S04]  /*f760*/  ULOP3.LUT UR9, UR9, UR8, URZ, 0xc0, !UPT ;  /* 0x0000000809097292 */ /* 0x000fc8000f8ec0ff */
[----:B------:R-:W-:-:S09]  /*f770*/  UISETP.NE.AND UP0, UPT, UR9, UR8, UPT ;  /* 0x000000080900728c */ /* 0x000fd2000bf05270 */
[----:B------:R-:W-:Y:S05]  /*f780*/  BRA.U UP0, `(.L_x_165) ;  /* 0x00000001002c7547 */ /* 0x000fea000b800000 */
[----:B------:R-:W0:Y:S01]  /*f790*/  S2R R3, SR_LANEID ;  /* 0x0000000000037919 */ /* 0x000e220000000000 */
[----:B------:R-:W-:Y:S01]  /*f7a0*/  ULOP3.LUT UR11, URZ, UR11, URZ, 0x33, !UPT ;  /* 0x0000000bff0b7292 */ /* 0x000fe2000f8e33ff */
[----:B------:R-:W-:Y:S02]  /*f7b0*/  VOTEU.ANY UR9, UPT, PT ;  /* 0x0000000000097886 */ /* 0x000fe400038e0100 */
[----:B------:R-:W-:-:S03]  /*f7c0*/  UFLO.U32 UR9, UR9 ;  /* 0x00000009000972bd */ /* 0x000fc600080e0000 */
[----:B------:R-:W-:-:S04]  /*f7d0*/  IMAD.U32 R0, RZ, RZ, UR11 ;  /* 0x0000000bff007e24 */ /* 0x000fc8000f8e00ff */
[----:B------:R-:W1:Y:S02]  /*f7e0*/  REDUX UR8, R0 ;  /* 0x00000000000873c4 */ /* 0x000e640000000000 */
[----:B------:R2:W-:Y:S01]  /*f7f0*/  UTCATOMSWS.AND URZ, UR11 ;  /* 0x0000000b00ff79e3 */ /* 0x0005e20008000000 */
[----:B0-----:R-:W-:Y:S02]  /*f800*/  ISETP.EQ.U32.AND P0, PT, R3, UR9, PT ;  /* 0x0000000903007c0c */ /* 0x001fe4000bf02070 */
[----:B-1----:R-:W-:-:S11]  /*f810*/  MOV R3, UR8 ;  /* 0x0000000800037c02 */ /* 0x002fd60008000f00 */
[----:B------:R2:W-:Y:S01]  /*f820*/  @P0 ATOMS.AND RZ, [R2], R3 ;  /* 0x0000000302ff038c */ /* 0x0005e20002800000 */
[----:B------:R-:W-:Y:S05]  /*f830*/  BRA `(.L_x_166) ;  /* 0x0000000000147947 */ /* 0x000fea0003800000 */
.L_x_165:
[----:B------:R-:W-:Y:S02]  /*f840*/  MOV R2, 0xf860 ;  /* 0x0000f86000027802 */ /* 0x000fe40000000f00 */
[----:B------:R-:W-:Y:S05]  /*f850*/  CALL.REL.NOINC `($__internal_0_$__cuda_sm10x_tcgen05_guardrail_trap_col_being_dealloced_not_returned_by_alloc) ;  /* 0x0000001000507944 */ /* 0x000fea0003c00000 */
[----:B------:R-:W-:Y:S05]  /*f860*/  BRA `(.L_x_166) ;  /* 0x0000000000087947 */ /* 0x000fea0003800000 */
.L_x_164:
[----:B------:R-:W-:Y:S02]  /*f870*/  MOV R2, 0xf890 ;  /* 0x0000f89000027802 */ /* 0x000fe40000000f00 */
[----:B------:R-:W-:Y:S05]  /*f880*/  CALL.REL.NOINC `($__internal_2_$__cuda_sm10x_tcgen05_guardrail_trap_unallocated_columns_being_dealloced) ;  /* 0x00000010005c7944 */ /* 0x000fea0003c00000 */
.L_x_166:
[----:B------:R-:W-:Y:S01]  /*f890*/  NOP ;  /* 0x0000000000007918 */ /* 0x000fe20000000000 */
[----:B--2---:R-:W-:Y:S05]  /*f8a0*/  EXIT ;  /* 0x000000000000794d */ /* 0x004fea0003800000 */
.L_x_12:
[----:B------:R-:W-:-:S07]  /*f8b0*/  MOV R9, R8 ;  /* 0x0000000800097202 */ /* 0x000fce0000000f00 */
.L_x_167:
[----:B0-----:R0:W1:Y:S02]  /*f8c0*/  SYNCS.PHASECHK.TRANS64.TRYWAIT P0, [R5+URZ], R9 ;  /* 0x00000009050075a7 */ /* 0x00106400080011ff */
[----:B-1----:R-:W-:Y:S05]  /*f8d0*/  @!P0 NANOSLEEP.SYNCS 0x989680 ;  /* 0x009896800000895d */ /* 0x002fea0003900000 */
[----:B------:R-:W1:Y:S02]  /*f8e0*/  @!P0 SYNCS.PHASECHK.TRANS64 P0, [R5+URZ], R9 ;  /* 0x00000009050085a7 */ /* 0x000e6400080010ff */
[----:B-1----:R-:W-:Y:S05]  /*f8f0*/  @!P0 BRA `(.L_x_167) ;  /* 0xfffffffc00f08947 */ /* 0x002fea000383ffff */
[----:B------:R-:W-:Y:S05]  /*f900*/  BRA `(.L_x_11) ;  /* 0xffffff10008c7947 */ /* 0x000fea000383ffff */
.L_x_15:
[----:B------:R-:W-:-:S07]  /*f910*/  MOV R9, R8 ;  /* 0x0000000800097202 */ /* 0x000fce0000000f00 */
.L_x_168:
[----:B0-----:R0:W1:Y:S02]  /*f920*/  SYNCS.PHASECHK.TRANS64.TRYWAIT P0, [R5+URZ], R9 ;  /* 0x00000009050075a7 */ /* 0x00106400080011ff */
[----:B-1----:R-:W-:Y:S05]  /*f930*/  @!P0 NANOSLEEP.SYNCS 0x989680 ;  /* 0x009896800000895d */ /* 0x002fea0003900000 */
[----:B------:R-:W1:Y:S02]  /*f940*/  @!P0 SYNCS.PHASECHK.TRANS64 P0, [R5+URZ], R9 ;  /* 0x00000009050085a7 */ /* 0x000e6400080010ff */
[----:B-1----:R-:W-:Y:S05]  /*f950*/  @!P0 BRA `(.L_x_168) ;  /* 0xfffffffc00f08947 */ /* 0x002fea000383ffff */
[----:B------:R-:W-:Y:S05]  /*f960*/  BRA `(.L_x_14) ;  /* 0xffffff1400007947 */ /* 0x000fea000383ffff */
.L_x_23:
[----:B------:R-:W-:Y:S02]  /*f970*/  MOV R6, UR8 ;  /* 0x0000000800067c02 */ /* 0x000fe40008000f00 */
[----:B------:R-:W-:Y:S02]  /*f980*/  MOV R7, UR8 ;  /* 0x0000000800077c02 */ /* 0x000fe40008000f00 */
[----:B------:R-:W-:-:S07]  /*f990*/  MOV R4, UR9 ;  /* 0x0000000900047c02 */ /* 0x000fce0008000f00 */
.L_x_169:
[----:B0-----:R0:W1:Y:S02]  /*f9a0*/  SYNCS.PHASECHK.TRANS64.TRYWAIT P0, [R4+URZ+0x10], R7 ;  /* 0x00001007040075a7 */ /* 0x00106400080011ff */
[----:B-1----:R-:W-:Y:S05]  /*f9b0*/  @!P0 NANOSLEEP.SYNCS 0x989680 ;  /* 0x009896800000895d */ /* 0x002fea0003900000 */
[----:B------:R-:W1:Y:S02]  /*f9c0*/  @!P0 SYNCS.PHASECHK.TRANS64 P0, [R4+URZ+0x10], R7 ;  /* 0x00001007040085a7 */ /* 0x000e6400080010ff */
[----:B-1----:R-:W-:Y:S05]  /*f9d0*/  @!P0 BRA `(.L_x_169) ;  /* 0xfffffffc00f08947 */ /* 0x002fea000383ffff */
[----:B------:R-:W-:Y:S05]  /*f9e0*/  BRA `(.L_x_170) ;  /* 0xffffff2400dc7947 */ /* 0x000fea000383ffff */
.L_x_26:
[----:B------:R-:W-:Y:S02]  /*f9f0*/  MOV R6, UR9 ;  /* 0x0000000900067c02 */ /* 0x000fe40008000f00 */
[----:B------:R-:W-:Y:S02]  /*fa00*/  MOV R7, UR9 ;  /* 0x0000000900077c02 */ /* 0x000fe40008000f00 */
[----:B------:R-:W-:-:S07]  /*fa10*/  MOV R4, UR33 ;  /* 0x0000002100047c02 */ /* 0x000fce0008000f00 */
.L_x_171:
[----:B0-----:R0:W1:Y:S02]  /*fa20*/  SYNCS.PHASECHK.TRANS64.TRYWAIT P0, [R4+URZ+0x40], R7 ;  /* 0x00004007040075a7 */ /* 0x00106400080011ff */
[----:B-1----:R-:W-:Y:S05]  /*fa30*/  @!P0 NANOSLEEP.SYNCS 0x989680 ;  /* 0x009896800000895d */ /* 0x002fea0003900000 */
[----:B------:R-:W1:Y:S02]  /*fa40*/  @!P0 SYNCS.PHASECHK.TRANS64 P0, [R4+URZ+0x40], R7 ;  /* 0x00004007040085a7 */ /* 0x000e6400080010ff */
[----:B-1----:R-:W-:Y:S05]  /*fa50*/  @!P0 BRA `(.L_x_171) ;  /* 0xfffffffc00f08947 */ /* 0x002fea000383ffff */
[----:B------:R-:W-:Y:S05]  /*fa60*/  BRA `(.L_x_172) ;  /* 0xffffff2800307947 */ /* 0x000fea000383ffff */
.L_x_30:
[----:B------:R-:W-:Y:S02]  /*fa70*/  MOV R6, UR8 ;  /* 0x0000000800067c02 */ /* 0x000fe40008000f00 */
[----:B------:R-:W-:Y:S02]  /*fa80*/  MOV R7, UR8 ;  /* 0x0000000800077c02 */ /* 0x000fe40008000f00 */
[----:B------:R-:W-:-:S07]  /*fa90*/  MOV R4, UR9 ;  /* 0x0000000900047c02 */ /* 0x000fce0008000f00 */
.L_x_173:
[----:B0-----:R0:W1:Y:S02]  /*faa0*/  SYNCS.PHASECHK.TRANS64.TRYWAIT P0, [R4+URZ+0x40], R7 ;  /* 0x00004007040075a7 */ /* 0x00106400080011ff */
[----:B-1----:R-:W-:Y:S05]  /*fab0*/  @!P0 NANOSLEEP.SYNCS 0x989680 ;  /* 0x009896800000895d */ /* 0x002fea0003900000 */
[----:B------:R-:W1:Y:S02]  /*fac0*/  @!P0 SYNCS.PHASECHK.TRANS64 P0, [R4+URZ+0x40], R7 ;  /* 0x00004007040085a7 */ /* 0x000e6400080010ff */
[----:B-1----:R-:W-:Y:S05]  /*fad0*/  @!P0 BRA `(.L_x_173) ;  /* 0xfffffffc00f08947 */ /* 0x002fea000383ffff */
[----:B------:R-:W-:Y:S05]  /*fae0*/  BRA `(.L_x_174) ;  /* 0xffffff2800cc7947 */ /* 0x000fea000383ffff */
.L_x_33:
[----:B------:R-:W-:Y:S02]  /*faf0*/  MOV R6, UR10 ;  /* 0x0000000a00067c02 */ /* 0x000fe40008000f00 */
[----:B------:R-:W-:Y:S02]  /*fb00*/  MOV R7, UR10 ;  /* 0x0000000a00077c02 */ /* 0x000fe40008000f00 */
[----:B------:R-:W-:-:S07]  /*fb10*/  MOV R4, UR25 ;  /* 0x0000001900047c02 */ /* 0x000fce0008000f00 */
.L_x_175:
[----:B0-----:R0:W1:Y:S02]  /*fb20*/  SYNCS.PHASECHK.TRANS64.TRYWAIT P0, [R4+URZ+0x40], R7 ;  /* 0x00004007040075a7 */ /* 0x00106400080011ff */
[----:B-1----:R-:W-:Y:S05]  /*fb30*/  @!P0 NANOSLEEP.SYNCS 0x989680 ;  /* 0x009896800000895d */ /* 0x002fea0003900000 */
[----:B------:R-:W1:Y:S02]  /*fb40*/  @!P0 SYNCS.PHASECHK.TRANS64 P0, [R4+URZ+0x40], R7 ;  /* 0x00004007040085a7 */ /* 0x000e6400080010ff */
[----:B-1----:R-:W-:Y:S05]  /*fb50*/  @!P0 BRA `(.L_x_175) ;  /* 0xfffffffc00f08947 */ /* 0x002fea000383ffff */
[----:B------:R-:W-:Y:S05]  /*fb60*/  BRA `(.L_x_176) ;  /* 0xffffff2c00247947 */ /* 0x000fea000383ffff */
.L_x_37:
[----:B------:R-:W-:Y:S02]  /*fb70*/  MOV R6, UR12 ;  /* 0x0000000c00067c02 */ /* 0x000fe40008000f00 */
[----:B------:R-:W-:Y:S02]  /*fb80*/  MOV R7, UR12 ;  /* 0x0000000c00077c02 */ /* 0x000fe40008000f00 */
[----:B------:R-:W-:-:S07]  /*fb90*/  MOV R4, UR17 ;  /* 0x0000001100047c02 */ /* 0x000fce0008000f00 */
.L_x_177:
[----:B0-----:R0:W1:Y:S02]  /*fba0*/  SYNCS.PHASECHK.TRANS64.TRYWAIT P0, [R4+URZ+0x40], R7 ;  /* 0x00004007040075a7 */ /* 0x00106400080011ff */
[----:B-1----:R-:W-:Y:S05]  /*fbb0*/  @!P0 NANOSLEEP.SYNCS 0x989680 ;  /* 0x009896800000895d */ /* 0x002fea0003900000 */
[----:B------:R-:W1:Y:S02]  /*fbc0*/  @!P0 SYNCS.PHASECHK.TRANS64 P0, [R4+URZ+0x40], R7 ;  /* 0x00004007040085a7 */ /* 0x000e6400080010ff */
[----:B-1----:R-:W-:Y:S05]  /*fbd0*/  @!P0 BRA `(.L_x_177) ;  /* 0xfffffffc00f08947 */ /* 0x002fea000383ffff */
[----:B------:R-:W-:Y:S05]  /*fbe0*/  BRA `(.L_x_178) ;  /* 0xffffff2c00887947 */ /* 0x000fea000383ffff */
.L_x_42:
[----:B------:R-:W-:Y:S01]  /*fbf0*/  MOV R5, UR8 ;  /* 0x0000000800057c02 */ /* 0x000fe20008000f00 */
[----:B------:R-:W-:Y:S01]  /*fc00*/  UMOV UR12, UR9 ;  /* 0x00000009000c7c82 */ /* 0x000fe20008000000 */
[----:B------:R-:W-:-:S05]  /*fc10*/  UMOV UR13, UR9 ;  /* 0x00000009000d7c82 */ /* 0x000fca0008000000 */
.L_x_179:
[----:B------:R-:W-:Y:S02]  /*fc20*/  MOV R8, UR12 ;  /* 0x0000000c00087c02 */ /* 0x000fe40008000f00 */
[----:B0-----:R-:W-:-:S04]  /*fc30*/  MOV R9, UR13 ;  /* 0x0000000d00097c02 */ /* 0x001fc80008000f00 */
[----:B------:R0:W1:Y:S03]  /*fc40*/  SYNCS.PHASECHK.TRANS64.TRYWAIT P0, [R5+URZ+0x40], R9 ;  /* 0x00004009050075a7 */ /* 0x00006600080011ff */
[----:B-1----:R-:W-:Y:S05]  /*fc50*/  @!P0 NANOSLEEP.SYNCS 0x989680 ;  /* 0x009896800000895d */ /* 0x002fea0003900000 */
[----:B------:R-:W1:Y:S02]  /*fc60*/  @!P0 SYNCS.PHASECHK.TRANS64 P0, [R5+URZ+0x40], R9 ;  /* 0x00004009050085a7 */ /* 0x000e6400080010ff */
[----:B-1----:R-:W-:Y:S05]  /*fc70*/  @!P0 BRA `(.L_x_179) ;  /* 0xfffffffc00e88947 */ /* 0x002fea000383ffff */
[----:B------:R-:W-:Y:S05]  /*fc80*/  BRA `(.L_x_180) ;  /* 0xffffff3400d87947 */ /* 0x000fea000383ffff */
.L_x_44:
[----:B------:R-:W-:-:S05]  /*fc90*/  UMOV UR11, UR10 ;  /* 0x0000000a000b7c82 */ /* 0x000fca0008000000 */
.L_x_181:
[----:B------:R-:W-:Y:S02]  /*fca0*/  MOV R4, UR10 ;  /* 0x0000000a00047c02 */ /* 0x000fe40008000f00 */
[----:B01----:R-:W-:-:S04]  /*fcb0*/  MOV R5, UR11 ;  /* 0x0000000b00057c02 */ /* 0x003fc80008000f00 */
[----:B------:R0:W1:Y:S03]  /*fcc0*/  SYNCS.PHASECHK.TRANS64.TRYWAIT P0, [R7+URZ+0x10], R5 ;  /* 0x00001005070075a7 */ /* 0x00006600080011ff */
[----:B-1----:R-:W-:Y:S05]  /*fcd0*/  @!P0 NANOSLEEP.SYNCS 0x989680 ;  /* 0x009896800000895d */ /* 0x002fea0003900000 */
[----:B------:R-:W1:Y:S02]  /*fce0*/  @!P0 SYNCS.PHASECHK.TRANS64 P0, [R7+URZ+0x10], R5 ;  /* 0x00001005070085a7 */ /* 0x000e6400080010ff */
[----:B-1----:R-:W-:Y:S05]  /*fcf0*/  @!P0 BRA `(.L_x_181) ;  /* 0xfffffffc00e88947 */ /* 0x002fea000383ffff */
[----:B------:R-:W-:Y:S05]  /*fd00*/  BRA `(.L_x_182) ;  /* 0xffffff3400d47947 */ /* 0x000fea000383ffff */
.L_x_52:
[----:B------:R-:W-:-:S07]  /*fd10*/  MOV R17, R16 ;  /* 0x0000001000117202 */ /* 0x000fce0000000f00 */
.L_x_183:
[----:B0-----:R0:W1:Y:S02]  /*fd20*/  SYNCS.PHASECHK.TRANS64.TRYWAIT P0, [R13+URZ+0x70], R17 ;  /* 0x000070110d0075a7 */ /* 0x00106400080011ff */
[----:B-1----:R-:W-:Y:S05]  /*fd30*/  @!P0 NANOSLEEP.SYNCS 0x989680 ;  /* 0x009896800000895d */ /* 0x002fea0003900000 */
[----:B------:R-:W1:Y:S02]  /*fd40*/  @!P0 SYNCS.PHASECHK.TRANS64 P0, [R13+URZ+0x70], R17 ;  /* 0x000070110d0085a7 */ /* 0x000e6400080010ff */
[----:B-1----:R-:W-:Y:S05]  /*fd50*/  @!P0 BRA `(.L_x_183) ;  /* 0xfffffffc00f08947 */ /* 0x002fea000383ffff */
[----:B------:R-:W-:Y:S05]  /*fd60*/  BRA `(.L_x_184) ;  /* 0xffffff3c00287947 */ /* 0x000fea000383ffff */
.L_x_55:
[----:B------:R-:W-:Y:S07]  /*fd70*/  MOV R20, R21 ;  /* 0x0000001500147202 */ /* 0x000fee0000000f00 */
.L_x_185:
[----:B0-----:R0:W1:Y:S02]  /*fd80*/  SYNCS.PHASECHK.TRANS64.TRYWAIT P4, [R17+URZ], R21 ;  /* 0x00000015110075a7 */ /* 0x00106400080811ff */
[----:B-1----:R-:W-:Y:S05]  /*fd90*/  @!P4 NANOSLEEP.SYNCS 0x989680 ;  /* 0x009896800000c95d */ /* 0x002fea0003900000 */
[----:B------:R-:W1:Y:S02]  /*fda0*/  @!P4 SYNCS.PHASECHK.TRANS64 P4, [R17+URZ], R21 ;  /* 0x000000151100c5a7 */ /* 0x000e6400080810ff */
[----:B-1----:R-:W-:Y:S05]  /*fdb0*/  @!P4 BRA `(.L_x_185) ;  /* 0xfffffffc00f0c947 */ /* 0x002fea000383ffff */
[----:B------:R-:W-:Y:S05]  /*fdc0*/  BRA `(.L_x_186) ;  /* 0xffffff3c00587947 */ /* 0x000fea000383ffff */
.L_x_57:
[----:B------:R-:W-:Y:S07]  /*fdd0*/  MOV R18, R19 ;  /* 0x0000001300127202 */ /* 0x000fee0000000f00 */
.L_x_187:
[----:B-1----:R1:W2:Y:S02]  /*fde0*/  SYNCS.PHASECHK.TRANS64.TRYWAIT P4, [R16+URZ+0x20], R19 ;  /* 0x00002013100075a7 */ /* 0x0022a400080811ff */
[----:B--2---:R-:W-:Y:S05]  /*fdf0*/  @!P4 NANOSLEEP.SYNCS 0x989680 ;  /* 0x009896800000c95d */ /* 0x004fea0003900000 */
[----:B------:R-:W2:Y:S02]  /*fe00*/  @!P4 SYNCS.PHASECHK.TRANS64 P4, [R16+URZ+0x20], R19 ;  /* 0x000020131000c5a7 */ /* 0x000ea400080810ff */
[----:B--2---:R-:W-:Y:S05]  /*fe10*/  @!P4 BRA `(.L_x_187) ;  /* 0xfffffffc00f0c947 */ /* 0x004fea000383ffff */
[----:B------:R-:W-:Y:S05]  /*fe20*/  BRA `(.L_x_188) ;  /* 0xffffff3c00507947 */ /* 0x000fea000383ffff */
.L_x_62:
[----:B------:R-:W-:-:S07]  /*fe30*/  MOV R17, R16 ;  /* 0x0000001000117202 */ /* 0x000fce0000000f00 */
.L_x_189:
[----:B-1----:R1:W2:Y:S02]  /*fe40*/  SYNCS.PHASECHK.TRANS64.TRYWAIT P0, [R3+URZ+0x70], R17 ;  /* 0x00007011030075a7 */ /* 0x0022a400080011ff */
[----:B--2---:R-:W-:Y:S05]  /*fe50*/  @!P0 NANOSLEEP.SYNCS 0x989680 ;  /* 0x009896800000895d */ /* 0x004fea0003900000 */
[----:B------:R-:W2:Y:S02]  /*fe60*/  @!P0 SYNCS.PHASECHK.TRANS64 P0, [R3+URZ+0x70], R17 ;  /* 0x00007011030085a7 */ /* 0x000ea400080010ff */
[----:B--2---:R-:W-:Y:S05]  /*fe70*/  @!P0 BRA `(.L_x_189) ;  /* 0xfffffffc00f08947 */ /* 0x004fea000383ffff */
[----:B------:R-:W-:Y:S05]  /*fe80*/  BRA `(.L_x_190) ;  /* 0xffffff4000d47947 */ /* 0x000fea000383ffff */
.L_x_65:
[----:B------:R-:W-:Y:S07]  /*fe90*/  MOV R18, R19 ;  /* 0x0000001300127202 */ /* 0x000fee0000000f00 */
.L_x_191:
[----:B0-----:R0:W2:Y:S02]  /*fea0*/  SYNCS.PHASECHK.TRANS64.TRYWAIT P0, [R16+URZ+0x20], R19 ;  /* 0x00002013100075a7 */ /* 0x0010a400080011ff */
[----:B--2---:R-:W-:Y:S05]  /*feb0*/  @!P0 NANOSLEEP.SYNCS 0x989680 ;  /* 0x009896800000895d */ /* 0x004fea0003900000 */
[----:B------:R-:W2:Y:S02]  /*fec0*/  @!P0 SYNCS.PHASECHK.TRANS64 P0, [R16+URZ+0x20], R19 ;  /* 0x00002013100085a7 */ /* 0x000ea400080010ff */
[----:B--2---:R-:W-:Y:S05]  /*fed0*/  @!P0 BRA `(.L_x_191) ;  /* 0xfffffffc00f08947 */ /* 0x004fea000383ffff */
[----:B------:R-:W-:Y:S05]  /*fee0*/  BRA `(.L_x_192) ;  /* 0xffffff4400007947 */ /* 0x000fea000383ffff */
.L_x_68:
[----:B------:R-:W-:-:S07]  /*fef0*/  MOV R12, R13 ;  /* 0x0000000d000c7202 */ /* 0x000fce0000000f00 */
.L_x_193:
[----:B0-----:R0:W1:Y:S02]  /*ff00*/  SYNCS.PHASECHK.TRANS64.TRYWAIT P0, [R18+URZ+0x80], R13 ;  /* 0x0000800d120075a7 */ /* 0x00106400080011ff */
[----:B-1----:R-:W-:Y:S05]  /*ff10*/  @!P0 NANOSLEEP.SYNCS 0x989680 ;  /* 0x009896800000895d */ /* 0x002fea0003900000 */
[----:B------:R-:W1:Y:S02]  /*ff20*/  @!P0 SYNCS.PHASECHK.TRANS64 P0, [R18+URZ+0x80], R13 ;  /* 0x0000800d120085a7 */ /* 0x000e6400080010ff */
[----:B-1----:R-:W-:Y:S05]  /*ff30*/  @!P0 BRA `(.L_x_193) ;  /* 0xfffffffc00f08947 */ /* 0x002fea000383ffff */
[----:B------:R-:W-:Y:S05]  /*ff40*/  BRA `(.L_x_194) ;  /* 0xffffff4800487947 */ /* 0x000fea000383ffff */
.L_x_70:
[----:B0-----:R-:W-:-:S07]  /*ff50*/  MOV R13, R12 ;  /* 0x0000000c000d7202 */ /* 0x001fce0000000f00 */
.L_x_195:
[----:B0-----:R0:W1:Y:S02]  /*ff60*/  SYNCS.PHASECHK.TRANS64.TRYWAIT P0, [R3+URZ+0xd8], R13 ;  /* 0x0000d80d030075a7 */ /* 0x00106400080011ff */
[----:B-1----:R-:W-:Y:S05]  /*ff70*/  @!P0 NANOSLEEP.SYNCS 0x989680 ;  /* 0x009896800000895d */ /* 0x002fea0003900000 */
[----:B------:R-:W1:Y:S02]  /*ff80*/  @!P0 SYNCS.PHASECHK.TRANS64 P0, [R3+URZ+0xd8], R13 ;  /* 0x0000d80d030085a7 */ /* 0x000e6400080010ff */
[----:B-1----:R-:W-:Y:S05]  /*ff90*/  @!P0 BRA `(.L_x_195) ;  /* 0xfffffffc00f08947 */ /* 0x002fea000383ffff */
[----:B------:R-:W-:Y:S05]  /*ffa0*/  BRA `(.L_x_196) ;  /* 0xffffff4800447947 */ /* 0x000fea000383ffff */
.L_x_73:
[----:B------:R-:W-:Y:S07]  /*ffb0*/  MOV R24, R25 ;  /* 0x0000001900187202 */ /* 0x000fee0000000f00 */
.L_x_197:
[----:B0-----:R0:W1:Y:S02]  /*ffc0*/  SYNCS.PHASECHK.TRANS64.TRYWAIT P0, [R12+URZ+0x20], R25 ;  /* 0x000020190c0075a7 */ /* 0x00106400080011ff */
[----:B-1----:R-:W-:Y:S05]  /*ffd0*/  @!P0 NANOSLEEP.SYNCS 0x989680 ;  /* 0x009896800000895d */ /* 0x002fea0003900000 */
[----:B------:R-:W1:Y:S02]  /*ffe0*/  @!P0 SYNCS.PHASECHK.TRANS64 P0, [R12+URZ+0x20], R25 ;  /* 0x000020190c0085a7 */ /* 0x000e6400080010ff */
[----:B-1----:R-:W-:Y:S05]  /*fff0*/  @!P0 BRA `(.L_x_197) ;  /* 0xfffffffc00f08947 */ /* 0x002fea000383ffff */
[----:B------:R-:W-:Y:S05]  /*10000*/  BRA `(.L_x_198) ;  /* 0xffffff4800787947 */ /* 0x000fea000383ffff */
.L_x_78:
[----:B------:R-:W-:-:S07]  /*10010*/  MOV R17, R16 ;  /* 0x0000001000117202 */ /* 0x000fce0000000f00 */
.L_x_199:
[----:B-1----:R1:W2:Y:S02]  /*10020*/  SYNCS.PHASECHK.TRANS64.TRYWAIT P0, [R11+URZ+0x70], R17 ;  /* 0x000070110b0075a7 */ /* 0x0022a400080011ff */
[----:B--2---:R-:W-:Y:S05]  /*10030*/  @!P0 NANOSLEEP.SYNCS 0x989680 ;  /* 0x009896800000895d */ /* 0x004fea0003900000 */
[----:B------:R-:W2:Y:S02]  /*10040*/  @!P0 SYNCS.PHASECHK.TRANS64 P0, [R11+URZ+0x70], R17 ;  /* 0x000070110b0085a7 */ /* 0x000ea400080010ff */
[----:B--2---:R-:W-:Y:S05]  /*10050*/  @!P0 BRA `(.L_x_199) ;  /* 0xfffffffc00f08947 */ /* 0x004fea000383ffff */
[----:B------:R-:W-:Y:S05]  /*10060*/  BRA `(.L_x_200) ;  /* 0xffffff4c00e87947 */ /* 0x000fea000383ffff */
.L_x_81:
[----:B------:R-:W-:Y:S07]  /*10070*/  MOV R18, R19 ;  /* 0x0000001300127202 */ /* 0x000fee0000000f00 */
.L_x_201:
[----:B0-----:R0:W2:Y:S02]  /*10080*/  SYNCS.PHASECHK.TRANS64.TRYWAIT P0, [R16+URZ+0x20], R19 ;  /* 0x00002013100075a7 */ /* 0x0010a400080011ff */
[----:B--2---:R-:W-:Y:S05]  /*10090*/  @!P0 NANOSLEEP.SYNCS 0x989680 ;  /* 0x009896800000895d */ /* 0x004fea0003900000 */
[----:B------:R-:W2:Y:S02]  /*100a0*/  @!P0 SYNCS.PHASECHK.TRANS64 P0, [R16+URZ+0x20], R19 ;  /* 0x00002013100085a7 */ /* 0x000ea400080010ff */
[----:B--2---:R-:W-:Y:S05]  /*100b0*/  @!P0 BRA `(.L_x_201) ;  /* 0xfffffffc00f08947 */ /* 0x004fea000383ffff */
[----:B------:R-:W-:Y:S05]  /*100c0*/  BRA `(.L_x_202) ;  /* 0xffffff50000c7947 */ /* 0x000fea000383ffff */
.L_x_84:
[----:B------:R-:W-:-:S07]  /*100d0*/  MOV R17, R16 ;  /* 0x0000001000117202 */ /* 0x000fce0000000f00 */
.L_x_203:
[----:B0-----:R0:W1:Y:S02]  /*100e0*/  SYNCS.PHASECHK.TRANS64.TRYWAIT P0, [R7+URZ+0x80], R17 ;  /* 0x00008011070075a7 */ /* 0x00106400080011ff */
[----:B-1----:R-:W-:Y:S05]  /*100f0*/  @!P0 NANOSLEEP.SYNCS 0x989680 ;  /* 0x009896800000895d */ /* 0x002fea0003900000 */
[----:B------:R-:W1:Y:S02]  /*10100*/  @!P0 SYNCS.PHASECHK.TRANS64 P0, [R7+URZ+0x80], R17 ;  /* 0x00008011070085a7 */ /* 0x000e6400080010ff */
[----:B-1----:R-:W-:Y:S05]  /*10110*/  @!P0 BRA `(.L_x_203) ;  /* 0xfffffffc00f08947 */ /* 0x002fea000383ffff */
[----:B------:R-:W-:Y:S05]  /*10120*/  BRA `(.L_x_204) ;  /* 0xffffff5400847947 */ /* 0x000fea000383ffff */
.L_x_86:
[----:B0-----:R-:W-:-:S07]  /*10130*/  MOV R17, R16 ;  /* 0x0000001000117202 */ /* 0x001fce0000000f00 */
.L_x_205:
[----:B0-----:R0:W1:Y:S02]  /*10140*/  SYNCS.PHASECHK.TRANS64.TRYWAIT P0, [R13+URZ+0xd8], R17 ;  /* 0x0000d8110d0075a7 */ /* 0x00106400080011ff */
[----:B-1----:R-:W-:Y:S05]  /*10150*/  @!P0 NANOSLEEP.SYNCS 0x989680 ;  /* 0x009896800000895d */ /* 0x002fea0003900000 */
[----:B------:R-:W1:Y:S02]  /*10160*/  @!P0 SYNCS.PHASECHK.TRANS64 P0, [R13+URZ+0xd8], R17 ;  /* 0x0000d8110d0085a7 */ /* 0x000e6400080010ff */
[----:B-1----:R-:W-:Y:S05]  /*10170*/  @!P0 BRA `(.L_x_205) ;  /* 0xfffffffc00f08947 */ /* 0x002fea000383ffff */
[----:B------:R-:W-:Y:S05]  /*10180*/  BRA `(.L_x_206) ;  /* 0xffffff5400807947 */ /* 0x000fea000383ffff */
.L_x_89:
[----:B------:R-:W-:Y:S07]  /*10190*/  MOV R20, R21 ;  /* 0x0000001500147202 */ /* 0x000fee0000000f00 */
.L_x_207:
[----:B0-----:R0:W1:Y:S02]  /*101a0*/  SYNCS.PHASECHK.TRANS64.TRYWAIT P0, [R19+URZ+0x20], R21 ;  /* 0x00002015130075a7 */ /* 0x00106400080011ff */
[----:B-1----:R-:W-:Y:S05]  /*101b0*/  @!P0 NANOSLEEP.SYNCS 0x989680 ;  /* 0x009896800000895d */ /* 0x002fea0003900000 */
[----:B------:R-:W1:Y:S02]  /*101c0*/  @!P0 SYNCS.PHASECHK.TRANS64 P0, [R19+URZ+0x20], R21 ;  /* 0x00002015130085a7 */ /* 0x000e6400080010ff */
[----:B-1----:R-:W-:Y:S05]  /*101d0*/  @!P0 BRA `(.L_x_207) ;  /* 0xfffffffc00f08947 */ /* 0x002fea000383ffff */
[----:B------:R-:W-:Y:S05]  /*101e0*/  BRA `(.L_x_208) ;  /* 0xffffff5400ac7947 */ /* 0x000fea000383ffff */
.L_x_95:
[----:B------:R-:W-:-:S07]  /*101f0*/  MOV R17, R16 ;  /* 0x0000001000117202 */ /* 0x000fce0000000f00 */
.L_x_209:
[----:B0-----:R0:W1:Y:S02]  /*10200*/  SYNCS.PHASECHK.TRANS64.TRYWAIT P0, [R11+URZ+0x70], R17 ;  /* 0x000070110b0075a7 */ /* 0x00106400080011ff */
[----:B-1----:R-:W-:Y:S05]  /*10210*/  @!P0 NANOSLEEP.SYNCS 0x989680 ;  /* 0x009896800000895d */ /* 0x002fea0003900000 */
[----:B------:R-:W1:Y:S02]  /*10220*/  @!P0 SYNCS.PHASECHK.TRANS64 P0, [R11+URZ+0x70], R17 ;  /* 0x000070110b0085a7 */ /* 0x000e6400080010ff */
[----:B-1----:R-:W-:Y:S05]  /*10230*/  @!P0 BRA `(.L_x_209) ;  /* 0xfffffffc00f08947 */ /* 0x002fea000383ffff */
[----:B------:R-:W-:Y:S05]  /*10240*/  BRA `(.L_x_210) ;  /* 0xffffff5c001c7947 */ /* 0x000fea000383ffff */
.L_x_98:
[----:B------:R-:W-:Y:S07]  /*10250*/  MOV R20, R21 ;  /* 0x0000001500147202 */ /* 0x000fee0000000f00 */
.L_x_211:
[----:B0-----:R0:W1:Y:S02]  /*10260*/  SYNCS.PHASECHK.TRANS64.TRYWAIT P0, [R17+URZ], R21 ;  /* 0x00000015110075a7 */ /* 0x00106400080011ff */
[----:B-1----:R-:W-:Y:S05]  /*10270*/  @!P0 NANOSLEEP.SYNCS 0x989680 ;  /* 0x009896800000895d */ /* 0x002fea0003900000 */
[----:B------:R-:W1:Y:S02]  /*10280*/  @!P0 SYNCS.PHASECHK.TRANS64 P0, [R17+URZ], R21 ;  /* 0x00000015110085a7 */ /* 0x000e6400080010ff */
[----:B-1----:R-:W-:Y:S05]  /*10290*/  @!P0 BRA `(.L_x_211) ;  /* 0xfffffffc00f08947 */ /* 0x002fea000383ffff */
[----:B------:R-:W-:Y:S05]  /*102a0*/  BRA `(.L_x_212) ;  /* 0xffffff5c004c7947 */ /* 0x000fea000383ffff */
.L_x_100:
[----:B------:R-:W-:Y:S07]  /*102b0*/  MOV R18, R19 ;  /* 0x0000001300127202 */ /* 0x000fee0000000f00 */
.L_x_213:
[----:B-1----:R1:W2:Y:S02]  /*102c0*/  SYNCS.PHASECHK.TRANS64.TRYWAIT P0, [R16+URZ+0x20], R19 ;  /* 0x00002013100075a7 */ /* 0x0022a400080011ff */
[----:B--2---:R-:W-:Y:S05]  /*102d0*/  @!P0 NANOSLEEP.SYNCS 0x989680 ;  /* 0x009896800000895d */ /* 0x004fea0003900000 */
[----:B------:R-:W2:Y:S02]  /*102e0*/  @!P0 SYNCS.PHASECHK.TRANS64 P0, [R16+URZ+0x20], R19 ;  /* 0x00002013100085a7 */ /* 0x000ea400080010ff */
[----:B--2---:R-:W-:Y:S05]  /*102f0*/  @!P0 BRA `(.L_x_213) ;  /* 0xfffffffc00f08947 */ /* 0x004fea000383ffff */
[----:B------:R-:W-:Y:S05]  /*10300*/  BRA `(.L_x_214) ;  /* 0xffffff5c00447947 */ /* 0x000fea000383ffff */
.L_x_103:
[----:B------:R-:W-:-:S07]  /*10310*/  MOV R17, R16 ;  /* 0x0000001000117202 */ /* 0x000fce0000000f00 */
.L_x_215:
[----:B-1----:R1:W2:Y:S02]  /*10320*/  SYNCS.PHASECHK.TRANS64.TRYWAIT P0, [R13+URZ+0x80], R17 ;  /* 0x000080110d0075a7 */ /* 0x0022a400080011ff */
[----:B--2---:R-:W-:Y:S05]  /*10330*/  @!P0 NANOSLEEP.SYNCS 0x989680 ;  /* 0x009896800000895d */ /* 0x004fea0003900000 */
[----:B------:R-:W2:Y:S02]  /*10340*/  @!P0 SYNCS.PHASECHK.TRANS64 P0, [R13+URZ+0x80], R17 ;  /* 0x000080110d0085a7 */ /* 0x000ea400080010ff */
[----:B--2---:R-:W-:Y:S05]  /*10350*/  @!P0 BRA `(.L_x_215) ;  /* 0xfffffffc00f08947 */ /* 0x004fea000383ffff */
[----:B------:R-:W-:Y:S05]  /*10360*/  BRA `(.L_x_216) ;  /* 0xffffff6000fc7947 */ /* 0x000fea000383ffff */
.L_x_105:
[----:B-1----:R-:W-:-:S07]  /*10370*/  MOV R17, R16 ;  /* 0x0000001000117202 */ /* 0x002fce0000000f00 */
.L_x_217:
[----:B0-----:R0:W1:Y:S02]  /*10380*/  SYNCS.PHASECHK.TRANS64.TRYWAIT P0, [R15+URZ+0xd8], R17 ;  /* 0x0000d8110f0075a7 */ /* 0x00106400080011ff */
[----:B-1----:R-:W-:Y:S05]  /*10390*/  @!P0 NANOSLEEP.SYNCS 0x989680 ;  /* 0x009896800000895d */ /* 0x002fea0003900000 */
[----:B------:R-:W1:Y:S02]  /*103a0*/  @!P0 SYNCS.PHASECHK.TRANS64 P0, [R15+URZ+0xd8], R17 ;  /* 0x0000d8110f0085a7 */ /* 0x000e6400080010ff */
[----:B-1----:R-:W-:Y:S05]  /*103b0*/  @!P0 BRA `(.L_x_217) ;  /* 0xfffffffc00f08947 */ /* 0x002fea000383ffff */
[----:B------:R-:W-:Y:S05]  /*103c0*/  BRA `(.L_x_218) ;  /* 0xffffff6000f87947 */ /* 0x000fea000383ffff */
.L_x_108:
[----:B------:R-:W-:Y:S07]  /*103d0*/  MOV R20, R21 ;  /* 0x0000001500147202 */ /* 0x000fee0000000f00 */
.L_x_219:
[----:B0-----:R0:W1:Y:S02]  /*103e0*/  SYNCS.PHASECHK.TRANS64.TRYWAIT P0, [R19+URZ+0x20], R21 ;  /* 0x00002015130075a7 */ /* 0x00106400080011ff */
[----:B-1----:R-:W-:Y:S05]  /*103f0*/  @!P0 NANOSLEEP.SYNCS 0x989680 ;  /* 0x009896800000895d */ /* 0x002fea0003900000 */
[----:B------:R-:W1:Y:S02]  /*10400*/  @!P0 SYNCS.PHASECHK.TRANS64 P0, [R19+URZ+0x20], R21 ;  /* 0x00002015130085a7 */ /* 0x000e6400080010ff */
[----:B-1----:R-:W-:Y:S05]  /*10410*/  @!P0 BRA `(.L_x_219) ;  /* 0xfffffffc00f08947 */ /* 0x002fea000383ffff */
[----:B------:R-:W-:Y:S05]  /*10420*/  BRA `(.L_x_220) ;  /* 0xffffff6400247947 */ /* 0x000fea000383ffff */
.L_x_114:
[----:B------:R-:W-:-:S07]  /*10430*/  MOV R9, R8 ;  /* 0x0000000800097202 */ /* 0x000fce0000000f00 */
.L_x_221:
[----:B0-----:R0:W1:Y:S02]  /*10440*/  SYNCS.PHASECHK.TRANS64.TRYWAIT P0, [R12+URZ+0x70], R9 ;  /* 0x000070090c0075a7 */ /* 0x00106400080011ff */
[----:B-1----:R-:W-:Y:S05]  /*10450*/  @!P0 NANOSLEEP.SYNCS 0x989680 ;  /* 0x009896800000895d */ /* 0x002fea0003900000 */
[----:B------:R-:W1:Y:S02]  /*10460*/  @!P0 SYNCS.PHASECHK.TRANS64 P0, [R12+URZ+0x70], R9 ;  /* 0x000070090c0085a7 */ /* 0x000e6400080010ff */
[----:B-1----:R-:W-:Y:S05]  /*10470*/  @!P0 BRA `(.L_x_221) ;  /* 0xfffffffc00f08947 */ /* 0x002fea000383ffff */
[----:B------:R-:W-:Y:S05]  /*10480*/  BRA `(.L_x_222) ;  /* 0xffffff7000307947 */ /* 0x000fea000383ffff */
.L_x_115:
[----:B------:R-:W-:-:S07]  /*10490*/  MOV R5, R4 ;  /* 0x0000000400057202 */ /* 0x000fce0000000f00 */
.L_x_223:
[----:B-1----:R1:W2:Y:S02]  /*104a0*/  SYNCS.PHASECHK.TRANS64.TRYWAIT P0, [R7+URZ+0xd8], R5 ;  /* 0x0000d805070075a7 */ /* 0x0022a400080011ff */
[----:B--2---:R-:W-:Y:S05]  /*104b0*/  @!P0 NANOSLEEP.SYNCS 0x989680 ;  /* 0x009896800000895d */ /* 0x004fea0003900000 */
[----:B------:R-:W2:Y:S02]  /*104c0*/  @!P0 SYNCS.PHASECHK.TRANS64 P0, [R7+URZ+0xd8], R5 ;  /* 0x0000d805070085a7 */ /* 0x000ea400080010ff */
[----:B--2---:R-:W-:Y:S05]  /*104d0*/  @!P0 BRA `(.L_x_223) ;  /* 0xfffffffc00f08947 */ /* 0x004fea000383ffff */
[----:B------:R-:W-:Y:S05]  /*104e0*/  BRA `(.L_x_112) ;  /* 0xffffff7000247947 */ /* 0x000fea000383ffff */
.L_x_122:
[----:B------:R-:W-:-:S07]  /*104f0*/  MOV R7, R6 ;  /* 0x0000000600077202 */ /* 0x000fce0000000f00 */
.L_x_224:
[----:B0-----:R0:W1:Y:S02]  /*10500*/  SYNCS.PHASECHK.TRANS64.TRYWAIT P0, [R169+URZ+0x60], R7 ;  /* 0x00006007a90075a7 */ /* 0x00106400080011ff */
[----:B-1----:R-:W-:Y:S05]  /*10510*/  @!P0 NANOSLEEP.SYNCS 0x989680 ;  /* 0x009896800000895d */ /* 0x002fea0003900000 */
[----:B------:R-:W1:Y:S02]  /*10520*/  @!P0 SYNCS.PHASECHK.TRANS64 P0, [R169+URZ+0x60], R7 ;  /* 0x00006007a90085a7 */ /* 0x000e6400080010ff */
[----:B-1----:R-:W-:Y:S05]  /*10530*/  @!P0 BRA `(.L_x_224) ;  /* 0xfffffffc00f08947 */ /* 0x002fea000383ffff */
[----:B------:R-:W-:Y:S05]  /*10540*/  BRA `(.L_x_225) ;  /* 0xffffff7400287947 */ /* 0x000fea000383ffff */
.L_x_126:
[----:B------:R-:W-:-:S07]  /*10550*/  MOV R135, R134 ;  /* 0x0000008600877202 */ /* 0x000fce0000000f00 */
.L_x_226:
[----:B0-----:R0:W1:Y:S02]  /*10560*/  SYNCS.PHASECHK.TRANS64.TRYWAIT P0, [R161+URZ+0xb0], R135 ;  /* 0x0000b087a10075a7 */ /* 0x00106400080011ff */
[----:B-1----:R-:W-:Y:S05]  /*10570*/  @!P0 NANOSLEEP.SYNCS 0x989680 ;  /* 0x009896800000895d */ /* 0x002fea0003900000 */
[----:B------:R-:W1:Y:S02]  /*10580*/  @!P0 SYNCS.PHASECHK.TRANS64 P0, [R161+URZ+0xb0], R135 ;  /* 0x0000b087a10085a7 */ /* 0x000e6400080010ff */
[----:B-1----:R-:W-:Y:S05]  /*10590*/  @!P0 BRA `(.L_x_226) ;  /* 0xfffffffc00f08947 */ /* 0x002fea000383ffff */
[----:B------:R-:W-:Y:S05]  /*105a0*/  BRA `(.L_x_227) ;  /* 0xffffff9800f87947 */ /* 0x000fea000383ffff */
.L_x_128:
[----:B------:R-:W-:-:S07]  /*105b0*/  MOV R185, R184 ;  /* 0x000000b800b97202 */ /* 0x000fce0000000f00 */
.L_x_228:
[----:B0-----:R0:W1:Y:S02]  /*105c0*/  SYNCS.PHASECHK.TRANS64.TRYWAIT P0, [R181+URZ+0x90], R185 ;  /* 0x000090b9b50075a7 */ /* 0x00106400080011ff */
[----:B-1----:R-:W-:Y:S05]  /*105d0*/  @!P0 NANOSLEEP.SYNCS 0x989680 ;  /* 0x009896800000895d */ /* 0x002fea0003900000 */
[----:B------:R-:W1:Y:S02]  /*105e0*/  @!P0 SYNCS.PHASECHK.TRANS64 P0, [R181+URZ+0x90], R185 ;  /* 0x000090b9b50085a7 */ /* 0x000e6400080010ff */
[----:B-1----:R-:W-:Y:S05]  /*105f0*/  @!P0 BRA `(.L_x_228) ;  /* 0xfffffffc00f08947 */ /* 0x002fea000383ffff */
[----:B------:R-:W-:Y:S05]  /*10600*/  BRA `(.L_x_229) ;  /* 0xffffffac00b07947 */ /* 0x000fea000383ffff */
.L_x_131:
[-C--:B------:R-:W-:Y:S02]  /*10610*/  MOV R12, R9.reuse ;  /* 0x00000009000c7202 */ /* 0x080fe40000000f00 */
[----:B------:R-:W-:-:S07]  /*10620*/  MOV R13, R9 ;  /* 0x00000009000d7202 */ /* 0x000fce0000000f00 */
.L_x_230:
[----:B0-----:R0:W1:Y:S02]  /*10630*/  SYNCS.PHASECHK.TRANS64.TRYWAIT P0, [R8+URZ+0xc8], R13 ;  /* 0x0000c80d080075a7 */ /* 0x00106400080011ff */
[----:B-1----:R-:W-:Y:S05]  /*10640*/  @!P0 NANOSLEEP.SYNCS 0x989680 ;  /* 0x009896800000895d */ /* 0x002fea0003900000 */
[----:B------:R-:W1:Y:S02]  /*10650*/  @!P0 SYNCS.PHASECHK.TRANS64 P0, [R8+URZ+0xc8], R13 ;  /* 0x0000c80d080085a7 */ /* 0x000e6400080010ff */
[----:B-1----:R-:W-:Y:S05]  /*10660*/  @!P0 BRA `(.L_x_230) ;  /* 0xfffffffc00f08947 */ /* 0x002fea000383ffff */
[----:B------:R-:W-:Y:S05]  /*10670*/  BRA `(.L_x_231) ;  /* 0xffffffb400307947 */ /* 0x000fea000383ffff */
.L_x_137:
[----:B------:R-:W-:-:S07]  /*10680*/  MOV R5, R4 ;  /* 0x0000000400057202 */ /* 0x000fce0000000f00 */
.L_x_232:
[----:B0-----:R0:W1:Y:S02]  /*10690*/  SYNCS.PHASECHK.TRANS64.TRYWAIT P0, [R178+URZ+0x90], R5 ;  /* 0x00009005b20075a7 */ /* 0x00106400080011ff */
[----:B-1----:R-:W-:Y:S05]  /*106a0*/  @!P0 NANOSLEEP.SYNCS 0x989680 ;  /* 0x009896800000895d */ /* 0x002fea0003900000 */
[----:B------:R-:W1:Y:S02]  /*106b0*/  @!P0 SYNCS.PHASECHK.TRANS64 P0, [R178+URZ+0x90], R5 ;  /* 0x00009005b20085a7 */ /* 0x000e6400080010ff */
[----:B-1----:R-:W-:Y:S05]  /*106c0*/  @!P0 BRA `(.L_x_232) ;  /* 0xfffffffc00f08947 */ /* 0x002fea000383ffff */
[----:B------:R-:W-:Y:S05]  /*106d0*/  BRA `(.L_x_233) ;  /* 0xffffffc000547947 */ /* 0x000fea000383ffff */
.L_x_138:
[----:B------:R-:W-:-:S07]  /*106e0*/  MOV R7, R6 ;  /* 0x0000000600077202 */ /* 0x000fce0000000f00 */
.L_x_234:
[----:B-1----:R1:W2:Y:S02]  /*106f0*/  SYNCS.PHASECHK.TRANS64.TRYWAIT P0, [R180+URZ+0xb0], R7 ;  /* 0x0000b007b40075a7 */ /* 0x0022a400080011ff */
[----:B--2---:R-:W-:Y:S05]  /*10700*/  @!P0 NANOSLEEP.SYNCS 0x989680 ;  /* 0x009896800000895d */ /* 0x004fea0003900000 */
[----:B------:R-:W2:Y:S02]  /*10710*/  @!P0 SYNCS.PHASECHK.TRANS64 P0, [R180+URZ+0xb0], R7 ;  /* 0x0000b007b40085a7 */ /* 0x000ea400080010ff */
[----:B--2---:R-:W-:Y:S05]  /*10720*/  @!P0 BRA `(.L_x_234) ;  /* 0xfffffffc00f08947 */ /* 0x004fea000383ffff */
[----:B------:R-:W-:Y:S05]  /*10730*/  BRA `(.L_x_235) ;  /* 0xffffffc000507947 */ /* 0x000fea000383ffff */
.L_x_141:
[-C--:B------:R-:W-:Y:S02]  /*10740*/  MOV R6, R5.reuse ;  /* 0x0000000500067202 */ /* 0x080fe40000000f00 */
[----:B------:R-:W-:-:S07]  /*10750*/  MOV R7, R5 ;  /* 0x0000000500077202 */ /* 0x000fce0000000f00 */
.L_x_236:
[----:B0-----:R0:W1:Y:S02]  /*10760*/  SYNCS.PHASECHK.TRANS64.TRYWAIT P0, [R4+URZ+0xa0], R7 ;  /* 0x0000a007040075a7 */ /* 0x00106400080011ff */
[----:B-1----:R-:W-:Y:S05]  /*10770*/  @!P0 NANOSLEEP.SYNCS 0x989680 ;  /* 0x009896800000895d */ /* 0x002fea0003900000 */
[----:B------:R-:W1:Y:S02]  /*10780*/  @!P0 SYNCS.PHASECHK.TRANS64 P0, [R4+URZ+0xa0], R7 ;  /* 0x0000a007040085a7 */ /* 0x000e6400080010ff */
[----:B-1----:R-:W-:Y:S05]  /*10790*/  @!P0 BRA `(.L_x_236) ;  /* 0xfffffffc00f08947 */ /* 0x002fea000383ffff */
[----:B------:R-:W-:Y:S05]  /*107a0*/  BRA `(.L_x_237) ;  /* 0xffffffc400307947 */ /* 0x000fea000383ffff */
.L_x_144:
[-C--:B------:R-:W-:Y:S02]  /*107b0*/  MOV R8, R5.reuse ;  /* 0x0000000500087202 */ /* 0x080fe40000000f00 */
[----:B------:R-:W-:-:S07]  /*107c0*/  MOV R9, R5 ;  /* 0x0000000500097202 */ /* 0x000fce0000000f00 */
.L_x_238:
[----:B0-----:R0:W1:Y:S02]  /*107d0*/  SYNCS.PHASECHK.TRANS64.TRYWAIT P0, [R6+URZ+0xa0], R9 ;  /* 0x0000a009060075a7 */ /* 0x00106400080011ff */
[----:B-1----:R-:W-:Y:S05]  /*107e0*/  @!P0 NANOSLEEP.SYNCS 0x989680 ;  /* 0x009896800000895d */ /* 0x002fea0003900000 */
[----:B------:R-:W1:Y:S02]  /*107f0*/  @!P0 SYNCS.PHASECHK.TRANS64 P0, [R6+URZ+0xa0], R9 ;  /* 0x0000a009060085a7 */ /* 0x000e6400080010ff */
[----:B-1----:R-:W-:Y:S05]  /*10800*/  @!P0 BRA `(.L_x_238) ;  /* 0xfffffffc00f08947 */ /* 0x002fea000383ffff */
[----:B------:R-:W-:Y:S05]  /*10810*/  BRA `(.L_x_239) ;  /* 0xffffffc400587947 */ /* 0x000fea000383ffff */
.L_x_146:
[----:B0-----:R-:W-:-:S07]  /*10820*/  MOV R6, R7 ;  /* 0x0000000700067202 */ /* 0x001fce0000000f00 */
.L_x_240:
[----:B0-----:R0:W1:Y:S02]  /*10830*/  SYNCS.PHASECHK.TRANS64.TRYWAIT P0, [R68+URZ+0xd0], R7 ;  /* 0x0000d007440075a7 */ /* 0x00106400080011ff */
[----:B-1----:R-:W-:Y:S05]  /*10840*/  @!P0 NANOSLEEP.SYNCS 0x989680 ;  /* 0x009896800000895d */ /* 0x002fea0003900000 */
[----:B------:R-:W1:Y:S02]  /*10850*/  @!P0 SYNCS.PHASECHK.TRANS64 P0, [R68+URZ+0xd0], R7 ;  /* 0x0000d007440085a7 */ /* 0x000e6400080010ff */
[----:B-1----:R-:W-:Y:S05]  /*10860*/  @!P0 BRA `(.L_x_240) ;  /* 0xfffffffc00f08947 */ /* 0x002fea000383ffff */
[----:B------:R-:W-:Y:S05]  /*10870*/  BRA `(.L_x_241) ;  /* 0xffffffc400847947 */ /* 0x000fea000383ffff */
.L_x_149:
[----:B------:R-:W-:-:S07]  /*10880*/  MOV R6, R7 ;  /* 0x0000000700067202 */ /* 0x000fce0000000f00 */
.L_x_242:
[----:B0-----:R0:W1:Y:S02]  /*10890*/  SYNCS.PHASECHK.TRANS64.TRYWAIT P0, [R68+URZ+0xc0], R7 ;  /* 0x0000c007440075a7 */ /* 0x00106400080011ff */
[----:B-1----:R-:W-:Y:S05]  /*108a0*/  @!P0 NANOSLEEP.SYNCS 0x989680 ;  /* 0x009896800000895d */ /* 0x002fea0003900000 */
[----:B------:R-:W1:Y:S02]  /*108b0*/  @!P0 SYNCS.PHASECHK.TRANS64 P0, [R68+URZ+0xc0], R7 ;  /* 0x0000c007440085a7 */ /* 0x000e6400080010ff */
[----:B-1----:R-:W-:Y:S05]  /*108c0*/  @!P0 BRA `(.L_x_242) ;  /* 0xfffffffc00f08947 */ /* 0x002fea000383ffff */
[----:B------:R-:W-:Y:S05]  /*108d0*/  BRA `(.L_x_243) ;  /* 0xffffffd000a47947 */ /* 0x000fea000383ffff */
.L_x_153:
[-C--:B------:R-:W-:Y:S02]  /*108e0*/  MOV R4, R9.reuse ;  /* 0x0000000900047202 */ /* 0x080fe40000000f00 */
[----:B------:R-:W-:-:S07]  /*108f0*/  MOV R5, R9 ;  /* 0x0000000900057202 */ /* 0x000fce0000000f00 */
.L_x_244:
[----:B0-----:R0:W1:Y:S02]  /*10900*/  SYNCS.PHASECHK.TRANS64.TRYWAIT P0, [R68+URZ+0xd0], R5 ;  /* 0x0000d005440075a7 */ /* 0x00106400080011ff */
[----:B-1----:R-:W-:Y:S05]  /*10910*/  @!P0 NANOSLEEP.SYNCS 0x989680 ;  /* 0x009896800000895d */ /* 0x002fea0003900000 */
[----:B------:R-:W1:Y:S02]  /*10920*/  @!P0 SYNCS.PHASECHK.TRANS64 P0, [R68+URZ+0xd0], R5 ;  /* 0x0000d005440085a7 */ /* 0x000e6400080010ff */
[----:B-1----:R-:W-:Y:S05]  /*10930*/  @!P0 BRA `(.L_x_244) ;  /* 0xfffffffc00f08947 */ /* 0x002fea000383ffff */
[----:B------:R-:W-:Y:S05]  /*10940*/  BRA `(.L_x_245) ;  /* 0xffffffd400307947 */ /* 0x000fea000383ffff */
.L_x_163:
[----:B0-----:R0:W1:Y:S02]  /*10950*/  SYNCS.PHASECHK.TRANS64.TRYWAIT P0, [R3+URZ+0xe0], RZ ;  /* 0x0000e0ff030075a7 */ /* 0x00106400080011ff */
[----:B-1----:R-:W-:Y:S05]  /*10960*/  @!P0 NANOSLEEP.SYNCS 0x989680 ;  /* 0x009896800000895d */ /* 0x002fea0003900000 */
[----:B------:R-:W1:Y:S02]  /*10970*/  @!P0 SYNCS.PHASECHK.TRANS64 P0, [R3+URZ+0xe0], RZ ;  /* 0x0000e0ff030085a7 */ /* 0x000e6400080010ff */
[----:B-1----:R-:W-:Y:S05]  /*10980*/  @!P0 BRA `(.L_x_163) ;  /* 0xfffffffc00f08947 */ /* 0x002fea000383ffff */
[----:B------:R-:W-:Y:S05]  /*10990*/  BRA `(.L_x_246) ;  /* 0xffffffec00247947 */ /* 0x000fea000383ffff */
        .weak           $__internal_0_$__cuda_sm10x_tcgen05_guardrail_trap_col_being_dealloced_not_returned_by_alloc
        .type           $__internal_0_$__cuda_sm10x_tcgen05_guardrail_trap_col_being_dealloced_not_returned_by_alloc,@function
        .size           $__internal_0_$__cuda_sm10x_tcgen05_guardrail_trap_col_being_dealloced_not_returned_by_alloc,($__internal_1_$__cuda_sm10x_tcgen05_guardrail_trap_phase_invalid_during_alloc - $__internal_0_$__cuda_sm10x_tcgen05_guardrail_trap_col_being_dealloced_not_returned_by_alloc)
$__internal_0_$__cuda_sm10x_tcgen05_guardrail_trap_col_being_dealloced_not_returned_by_alloc:
[----:B------:R-:W-:Y:S05]  /*109a0*/  BPT.TRAP 0x1 ;  /* 0x000000040000795c */ /* 0x000fea0000300000 */
[----:B------:R-:W-:-:S04]  /*109b0*/  HFMA2 R3, -RZ, RZ, 0, 0 ;  /* 0x00000000ff037431 */ /* 0x000fc800000001ff */
[----:B------:R-:W-:Y:S05]  /*109c0*/  RET.REL.NODEC R2 `(kernel_cutlass_kernel_cudnnsdpafwdfmha_forward_sm100_d256BlackwellFusedMultiHeadAttentionForward_object_at__TiledMMA_ThrLayoutVMNK21111000_PermutationMNK____MMAAtom_ThrID21_ShapeMNK256128_0) ;  /* 0xfffffef4028c7950 */ /* 0x000fea0003c3ffff */
        .weak           $__internal_1_$__cuda_sm10x_tcgen05_guardrail_trap_phase_invalid_during_alloc
        .type           $__internal_1_$__cuda_sm10x_tcgen05_guardrail_trap_phase_invalid_during_alloc,@function
        .size           $__internal_1_$__cuda_sm10x_tcgen05_guardrail_trap_phase_invalid_during_alloc,($__internal_2_$__cuda_sm10x_tcgen05_guardrail_trap_unallocated_columns_being_dealloced - $__internal_1_$__cuda_sm10x_tcgen05_guardrail_trap_phase_invalid_during_alloc)
$__internal_1_$__cuda_sm10x_tcgen05_guardrail_trap_phase_invalid_during_alloc:
[----:B------:R-:W-:Y:S05]  /*109d0*/  BPT.TRAP 0x1 ;  /* 0x000000040000795c */ /* 0x000fea0000300000 */
[----:B------:R-:W-:-:S04]  /*109e0*/  MOV R5, 0x0 ;  /* 0x0000000000057802 */ /* 0x000fc80000000f00 */
[----:B------:R-:W-:Y:S05]  /*109f0*/  RET.REL.NODEC R4 `(kernel_cutlass_kernel_cudnnsdpafwdfmha_forward_sm100_d256BlackwellFusedMultiHeadAttentionForward_object_at__TiledMMA_ThrLayoutVMNK21111000_PermutationMNK____MMAAtom_ThrID21_ShapeMNK256128_0) ;  /* 0xfffffef404807950 */ /* 0x000fea0003c3ffff */
        .weak           $__internal_2_$__cuda_sm10x_tcgen05_guardrail_trap_unallocated_columns_being_dealloced
        .type           $__internal_2_$__cuda_sm10x_tcgen05_guardrail_trap_unallocated_columns_being_dealloced,@function
        .size           $__internal_2_$__cuda_sm10x_tcgen05_guardrail_trap_unallocated_columns_being_dealloced,($__internal_3_$__cuda_sm3x_div_rn_noftz_f32_slowpath - $__internal_2_$__cuda_sm10x_tcgen05_guardrail_trap_unallocated_columns_being_dealloced)
$__internal_2_$__cuda_sm10x_tcgen05_guardrail_trap_unallocated_columns_being_dealloced:
[----:B------:R-:W-:Y:S05]  /*10a00*/  BPT.TRAP 0x1 ;  /* 0x000000040000795c */ /* 0x000fea0000300000 */
[----:B------:R-:W-:-:S04]  /*10a10*/  HFMA2 R3, -RZ, RZ, 0, 0 ;  /* 0x00000000ff037431 */ /* 0x000fc800000001ff */
[----:B------:R-:W-:Y:S05]  /*10a20*/  RET.REL.NODEC R2 `(kernel_cutlass_kernel_cudnnsdpafwdfmha_forward_sm100_d256BlackwellFusedMultiHeadAttentionForward_object_at__TiledMMA_ThrLayoutVMNK21111000_PermutationMNK____MMAAtom_ThrID21_ShapeMNK256128_0) ;  /* 0xfffffef402747950 */ /* 0x000fea0003c3ffff */
        .weak           $__internal_3_$__cuda_sm3x_div_rn_noftz_f32_slowpath
        .type           $__internal_3_$__cuda_sm3x_div_rn_noftz_f32_slowpath,@function
        .size           $__internal_3_$__cuda_sm3x_div_rn_noftz_f32_slowpath,(.L_x_262 - $__internal_3_$__cuda_sm3x_div_rn_noftz_f32_slowpath)
$__internal_3_$__cuda_sm3x_div_rn_noftz_f32_slowpath:
[----:B------:R-:W0:Y:S01]  /*10a30*/  LDC R5, c[0x0][0x660] ;  /* 0x00019800ff057b82 */ /* 0x000e220000000800 */
[----:B------:R-:W-:Y:S01]  /*10a40*/  SHF.R.U32.HI R10, RZ, 0x17, R4 ;  /* 0x00000017ff0a7819 */ /* 0x000fe20000011604 */
[----:B------:R-:W1:Y:S01]  /*10a50*/  LDCU UR8, c[0x0][0x660] ;  /* 0x0000cc00ff0877ac */ /* 0x000e620008000800 */
[----:B------:R-:W-:Y:S02]  /*10a60*/  BSSY.RECONVERGENT B1, `(.L_x_247) ;  /* 0x0000065000017945 */ /* 0x000fe40003800200 */
[----:B------:R-:W-:-:S05]  /*10a70*/  LOP3.LUT R10, R10, 0xff, RZ, 0xc0, !PT ;  /* 0x000000ff0a0a7812 */ /* 0x000fca00078ec0ff */
[----:B------:R-:W-:-:S05]  /*10a80*/  VIADD R9, R10, 0xffffffff ;  /* 0xffffffff0a097836 */ /* 0x000fca0000000000 */
[----:B------:R-:W-:Y:S01]  /*10a90*/  ISETP.GT.U32.AND P0, PT, R9, 0xfd, PT ;  /* 0x000000fd0900780c */ /* 0x000fe20003f04070 */
[----:B-1----:R-:W-:Y:S01]  /*10aa0*/  IMAD.U32 R8, RZ, RZ, UR8 ;  /* 0x00000008ff087e24 */ /* 0x002fe2000f8e00ff */
[----:B0-----:R-:W-:-:S04]  /*10ab0*/  SHF.R.U32.HI R12, RZ, 0x17, R5 ;  /* 0x00000017ff0c7819 */ /* 0x001fc80000011605 */
[----:B------:R-:W-:-:S05]  /*10ac0*/  LOP3.LUT R12, R12, 0xff, RZ, 0xc0, !PT ;  /* 0x000000ff0c0c7812 */ /* 0x000fca00078ec0ff */
[----:B------:R-:W-:-:S05]  /*10ad0*/  VIADD R11, R12, 0xffffffff ;  /* 0xffffffff0c0b7836 */ /* 0x000fca0000000000 */
[----:B------:R-:W-:-:S13]  /*10ae0*/  ISETP.GT.U32.OR P0, PT, R11, 0xfd, P0 ;  /* 0x000000fd0b00780c */ /* 0x000fda0000704470 */
[----:B------:R-:W-:Y:S01]  /*10af0*/  @!P0 IMAD.MOV.U32 R7, RZ, RZ, RZ ;  /* 0x000000ffff078224 */ /* 0x000fe200078e00ff */
[----:B------:R-:W-:Y:S06]  /*10b00*/  @!P0 BRA `(.L_x_248) ;  /* 0x0000000000608947 */ /* 0x000fec0003800000 */
[----:B------:R-:W-:Y:S01]  /*10b10*/  FSETP.GTU.FTZ.AND P1, PT, |R5|, +INF , PT ;  /* 0x7f8000000500780b */ /* 0x000fe20003f3c200 */
[----:B------:R-:W-:Y:S01]  /*10b20*/  IMAD.MOV.U32 R14, RZ, RZ, R4 ;  /* 0x000000ffff0e7224 */ /* 0x000fe200078e0004 */
[----:B------:R-:W-:-:S04]  /*10b30*/  FSETP.GTU.FTZ.AND P0, PT, |R4|, +INF , PT ;  /* 0x7f8000000400780b */ /* 0x000fc80003f1c200 */
[----:B------:R-:W-:-:S13]  /*10b40*/  PLOP3.LUT P0, PT, P1, P0, PT, 0xf8, 0x8f ;  /* 0x00000000008f781c */ /* 0x000fda0000f01f70 */
[----:B------:R-:W-:Y:S05]  /*10b50*/  @P0 BRA `(.L_x_249) ;  /* 0x0000000400500947 */ /* 0x000fea0003800000 */
[----:B------:R-:W-:-:S13]  /*10b60*/  LOP3.LUT P0, RZ, R4, 0x7fffffff, R8, 0xc8, !PT ;  /* 0x7fffffff04ff7812 */ /* 0x000fda000780c808 */
[----:B------:R-:W-:Y:S05]  /*10b70*/  @!P0 BRA `(.L_x_250) ;  /* 0x0000000400408947 */ /* 0x000fea0003800000 */
[C---:B------:R-:W-:Y:S02]  /*10b80*/  FSETP.NEU.FTZ.AND P0, PT, |R5|.reuse, +INF , PT ;  /* 0x7f8000000500780b */ /* 0x040fe40003f1d200 */
[----:B------:R-:W-:Y:S02]  /*10b90*/  FSETP.NEU.FTZ.AND P1, PT, |R14|, +INF , PT ;  /* 0x7f8000000e00780b */ /* 0x000fe40003f3d200 */
[----:B------:R-:W-:-:S11]  /*10ba0*/  FSETP.NEU.FTZ.AND P2, PT, |R5|, +INF , PT ;  /* 0x7f8000000500780b */ /* 0x000fd60003f5d200 */
[----:B------:R-:W-:Y:S05]  /*10bb0*/  @!P1 BRA !P0, `(.L_x_250) ;  /* 0x0000000400309947 */ /* 0x000fea0004000000 */
[----:B------:R-:W-:-:S04]  /*10bc0*/  LOP3.LUT P0, RZ, R8, 0x7fffffff, RZ, 0xc0, !PT ;  /* 0x7fffffff08ff7812 */ /* 0x000fc8000780c0ff */
[----:B------:R-:W-:-:S13]  /*10bd0*/  PLOP3.LUT P0, PT, P1, P0, PT, 0x2f, 0xf2 ;  /* 0x0000000000f2781c */ /* 0x000fda0000f00577 */
[----:B------:R-:W-:Y:S05]  /*10be0*/  @P0 BRA `(.L_x_251) ;  /* 0x00000004001c0947 */ /* 0x000fea0003800000 */
[----:B------:R-:W-:-:S04]  /*10bf0*/  LOP3.LUT P0, RZ, R4, 0x7fffffff, RZ, 0xc0, !PT ;  /* 0x7fffffff04ff7812 */ /* 0x000fc8000780c0ff */
[----:B------:R-:W-:-:S13]  /*10c00*/  PLOP3.LUT P0, PT, P2, P0, PT, 0x2f, 0xf2 ;  /* 0x0000000000f2781c */ /* 0x000fda0001700577 */
[----:B------:R-:W-:Y:S05]  /*10c10*/  @P0 BRA `(.L_x_252) ;  /* 0x0000000400040947 */ /* 0x000fea0003800000 */
[----:B------:R-:W-:Y:S02]  /*10c20*/  ISETP.GE.AND P1, PT, R11, RZ, PT ;  /* 0x000000ff0b00720c */ /* 0x000fe40003f26270 */
[----:B------:R-:W-:-:S11]  /*10c30*/  ISETP.GE.AND P0, PT, R9, RZ, PT ;  /* 0x000000ff0900720c */ /* 0x000fd60003f06270 */
[----:B------:R-:W-:Y:S01]  /*10c40*/  @P1 MOV R7, RZ ;  /* 0x000000ff00071202 */ /* 0x000fe20000000f00 */
[----:B------:R-:W-:Y:S01]  /*10c50*/  @!P1 FFMA R8, R5, 1.84467440737095516160e+19, RZ ;  /* 0x5f80000005089823 */ /* 0x000fe200000000ff */
[----:B------:R-:W-:Y:S01]  /*10c60*/  @!P1 MOV R7, 0xffffffc0 ;  /* 0xffffffc000079802 */ /* 0x000fe20000000f00 */
[----:B------:R-:W-:-:S03]  /*10c70*/  @!P0 FFMA R4, R14, 1.84467440737095516160e+19, RZ ;  /* 0x5f8000000e048823 */ /* 0x000fc600000000ff */
[----:B------:R-:W-:-:S07]  /*10c80*/  @!P0 IADD3 R7, PT, PT, R7, 0x40, RZ ;  /* 0x0000004007078810 */ /* 0x000fce0007ffe0ff */
.L_x_248:
[----:B------:R-:W-:Y:S01]  /*10c90*/  LEA R5, R10, 0xc0800000, 0x17 ;  /* 0xc08000000a057811 */ /* 0x000fe200078eb8ff */
[----:B------:R-:W-:Y:S03]  /*10ca0*/  BSSY.RECONVERGENT B0, `(.L_x_253) ;  /* 0x0000036000007945 */ /* 0x000fe60003800200 */
[----:B------:R-:W-:Y:S02]  /*10cb0*/  IADD3 R14, PT, PT, -R5, R4, RZ ;  /* 0x00000004050e7210 */ /* 0x000fe40007ffe1ff */
[----:B------:R-:W-:Y:S02]  /*10cc0*/  IADD3 R5, PT, PT, R12, -0x7f, RZ ;  /* 0xffffff810c057810 */ /* 0x000fe40007ffe0ff */
[----:B------:R-:W0:Y:S01]  /*10cd0*/  MUFU.RCP R9, R14 ;  /* 0x0000000e00097308 */ /* 0x000e220000001000 */
[----:B------:R-:W-:Y:S01]  /*10ce0*/  FADD.FTZ R4, -R14, -RZ ;  /* 0x800000ff0e047221 */ /* 0x000fe20000010100 */
[C---:B------:R-:W-:Y:S01]  /*10cf0*/  IADD3 R10, PT, PT, R5.reuse, 0x7f, -R10 ;  /* 0x0000007f050a7810 */ /* 0x040fe20007ffe80a */
[----:B------:R-:W-:-:S03]  /*10d00*/  IMAD R13, R5, -0x800000, R8 ;  /* 0xff800000050d7824 */ /* 0x000fc600078e0208 */
[----:B------:R-:W-:Y:S01]  /*10d10*/  IADD3 R10, PT, PT, R10, R7, RZ ;  /* 0x000000070a0a7210 */ /* 0x000fe20007ffe0ff */
[----:B0-----:R-:W-:-:S04]  /*10d20*/  FFMA R12, R9, R4, 1 ;  /* 0x3f800000090c7423 */ /* 0x001fc80000000004 */
[----:B------:R-:W-:-:S04]  /*10d30*/  FFMA R8, R9, R12, R9 ;  /* 0x0000000c09087223 */ /* 0x000fc80000000009 */
[----:B------:R-:W-:-:S04]  /*10d40*/  FFMA R11, R13, R8, RZ ;  /* 0x000000080d0b7223 */ /* 0x000fc800000000ff */
[----:B------:R-:W-:-:S04]  /*10d50*/  FFMA R9, R4, R11, R13 ;  /* 0x0000000b04097223 */ /* 0x000fc8000000000d */
[----:B------:R-:W-:-:S04]  /*10d60*/  FFMA R9, R8, R9, R11 ;  /* 0x0000000908097223 */ /* 0x000fc8000000000b */
[----:B------:R-:W-:-:S04]  /*10d70*/  FFMA R4, R4, R9, R13 ;  /* 0x0000000904047223 */ /* 0x000fc8000000000d */
[----:B------:R-:W-:-:S05]  /*10d80*/  FFMA R11, R8, R4, R9 ;  /* 0x00000004080b7223 */ /* 0x000fca0000000009 */
[----:B------:R-:W-:-:S04]  /*10d90*/  SHF.R.U32.HI R5, RZ, 0x17, R11 ;  /* 0x00000017ff057819 */ /* 0x000fc8000001160b */
[----:B------:R-:W-:-:S04]  /*10da0*/  LOP3.LUT R5, R5, 0xff, RZ, 0xc0, !PT ;  /* 0x000000ff05057812 */ /* 0x000fc800078ec0ff */
[----:B------:R-:W-:-:S04]  /*10db0*/  IADD3 R5, PT, PT, R5, R10, RZ ;  /* 0x0000000a05057210 */ /* 0x000fc80007ffe0ff */
[----:B------:R-:W-:-:S04]  /*10dc0*/  IADD3 R7, PT, PT, R5, -0x1, RZ ;  /* 0xffffffff05077810 */ /* 0x000fc80007ffe0ff */
[----:B------:R-:W-:-:S13]  /*10dd0*/  ISETP.GE.U32.AND P0, PT, R7, 0xfe, PT ;  /* 0x000000fe0700780c */ /* 0x000fda0003f06070 */
[----:B------:R-:W-:Y:S05]  /*10de0*/  @!P0 BRA `(.L_x_254) ;  /* 0x0000000000808947 */ /* 0x000fea0003800000 */
[----:B------:R-:W-:-:S13]  /*10df0*/  ISETP.GT.AND P0, PT, R5, 0xfe, PT ;  /* 0x000000fe0500780c */ /* 0x000fda0003f04270 */
[----:B------:R-:W-:Y:S05]  /*10e00*/  @P0 BRA `(.L_x_255) ;  /* 0x00000000006c0947 */ /* 0x000fea0003800000 */
[----:B------:R-:W-:-:S13]  /*10e10*/  ISETP.GE.AND P0, PT, R5, 0x1, PT ;  /* 0x000000010500780c */ /* 0x000fda0003f06270 */
[----:B------:R-:W-:Y:S05]  /*10e20*/  @P0 BRA `(.L_x_256) ;  /* 0x0000000000740947 */ /* 0x000fea0003800000 */
[----:B------:R-:W-:Y:S02]  /*10e30*/  ISETP.GE.AND P0, PT, R5, -0x18, PT ;  /* 0xffffffe80500780c */ /* 0x000fe40003f06270 */
[----:B------:R-:W-:-:S11]  /*10e40*/  LOP3.LUT R11, R11, 0x80000000, RZ, 0xc0, !PT ;  /* 0x800000000b0b7812 */ /* 0x000fd600078ec0ff */
[----:B------:R-:W-:Y:S05]  /*10e50*/  @!P0 BRA `(.L_x_256) ;  /* 0x0000000000688947 */ /* 0x000fea0003800000 */
[CCC-:B------:R-:W-:Y:S01]  /*10e60*/  FFMA.RZ R7, R8.reuse, R4.reuse, R9.reuse ;  /* 0x0000000408077223 */ /* 0x1c0fe2000000c009 */
[CCC-:B------:R-:W-:Y:S01]  /*10e70*/  FFMA.RP R10, R8.reuse, R4.reuse, R9.reuse ;  /* 0x00000004080a7223 */ /* 0x1c0fe20000008009 */
[----:B------:R-:W-:Y:S01]  /*10e80*/  FFMA.RM R9, R8, R4, R9 ;  /* 0x0000000408097223 */ /* 0x000fe20000004009 */
[C---:B------:R-:W-:Y:S01]  /*10e90*/  VIADD R4, R5.reuse, 0x20 ;  /* 0x0000002005047836 */ /* 0x040fe20000000000 */
[----:B------:R-:W-:Y:S02]  /*10ea0*/  ISETP.NE.AND P0, PT, R5, RZ, PT ;  /* 0x000000ff0500720c */ /* 0x000fe40003f05270 */
[----:B------:R-:W-:Y:S02]  /*10eb0*/  LOP3.LUT R7, R7, 0x7fffff, RZ, 0xc0, !PT ;  /* 0x007fffff07077812 */ /* 0x000fe400078ec0ff */
[----:B------:R-:W-:Y:S01]  /*10ec0*/  ISETP.NE.AND P1, PT, R5, RZ, PT ;  /* 0x000000ff0500720c */ /* 0x000fe20003f25270 */
[----:B------:R-:W-:Y:S01]  /*10ed0*/  IMAD.MOV R5, RZ, RZ, -R5 ;  /* 0x000000ffff057224 */ /* 0x000fe200078e0a05 */
[----:B------:R-:W-:-:S02]  /*10ee0*/  LOP3.LUT R7, R7, 0x800000, RZ, 0xfc, !PT ;  /* 0x0080000007077812 */ /* 0x000fc400078efcff */
[----:B------:R-:W-:Y:S02]  /*10ef0*/  FSETP.NEU.FTZ.AND P2, PT, R10, R9, PT ;  /* 0x000000090a00720b */ /* 0x000fe40003f5d000 */
[----:B------:R-:W-:Y:S02]  /*10f00*/  SHF.L.U32 R4, R7, R4, RZ ;  /* 0x0000000407047219 */ /* 0x000fe400000006ff */
[----:B------:R-:W-:Y:S02]  /*10f10*/  SEL R8, R5, RZ, P0 ;  /* 0x000000ff05087207 */ /* 0x000fe40000000000 */
[----:B------:R-:W-:Y:S02]  /*10f20*/  ISETP.NE.AND P1, PT, R4, RZ, P1 ;  /* 0x000000ff0400720c */ /* 0x000fe40000f25270 */
[----:B------:R-:W-:Y:S02]  /*10f30*/  SHF.R.U32.HI R7, RZ, R8, R7 ;  /* 0x00000008ff077219 */ /* 0x000fe40000011607 */
[----:B------:R-:W-:-:S02]  /*10f40*/  PLOP3.LUT P1, PT, P2, P1, PT, 0xf8, 0x8f ;  /* 0x00000000008f781c */ /* 0x000fc40001723f70 */
[----:B------:R-:W-:Y:S02]  /*10f50*/  SHF.R.U32.HI R5, RZ, 0x1, R7 ;  /* 0x00000001ff057819 */ /* 0x000fe40000011607 */
[----:B------:R-:W-:-:S04]  /*10f60*/  SEL R4, RZ, 0x1, !P1 ;  /* 0x00000001ff047807 */ /* 0x000fc80004800000 */
[----:B------:R-:W-:-:S04]  /*10f70*/  LOP3.LUT R4, R4, 0x1, R5, 0xf8, !PT ;  /* 0x0000000104047812 */ /* 0x000fc800078ef805 */
[----:B------:R-:W-:-:S05]  /*10f80*/  LOP3.LUT R4, R4, R7, RZ, 0xc0, !PT ;  /* 0x0000000704047212 */ /* 0x000fca00078ec0ff */
[----:B------:R-:W-:-:S05]  /*10f90*/  IMAD.IADD R4, R5, 0x1, R4 ;  /* 0x0000000105047824 */ /* 0x000fca00078e0204 */
[----:B------:R-:W-:Y:S01]  /*10fa0*/  LOP3.LUT R11, R4, R11, RZ, 0xfc, !PT ;  /* 0x0000000b040b7212 */ /* 0x000fe200078efcff */
[----:B------:R-:W-:Y:S05]  /*10fb0*/  BRA `(.L_x_256) ;  /* 0x0000000000107947 */ /* 0x000fea0003800000 */
.L_x_255:
[----:B------:R-:W-:-:S04]  /*10fc0*/  LOP3.LUT R11, R11, 0x80000000, RZ, 0xc0, !PT ;  /* 0x800000000b0b7812 */ /* 0x000fc800078ec0ff */
[----:B------:R-:W-:Y:S01]  /*10fd0*/  LOP3.LUT R11, R11, 0x7f800000, RZ, 0xfc, !PT ;  /* 0x7f8000000b0b7812 */ /* 0x000fe200078efcff */
[----:B------:R-:W-:Y:S05]  /*10fe0*/  BRA `(.L_x_256) ;  /* 0x0000000000047947 */ /* 0x000fea0003800000 */
.L_x_254:
[----:B------:R-:W-:Y:S02]  /*10ff0*/  LEA R11, R10, R11, 0x17 ;  /* 0x0000000b0a0b7211 */ /* 0x000fe400078eb8ff */
.L_x_256:
[----:B------:R-:W-:Y:S05]  /*11000*/  BSYNC.RECONVERGENT B0 ;  /* 0x0000000000007941 */ /* 0x000fea0003800200 */
.L_x_253:
[----:B------:R-:W-:Y:S01]  /*11010*/  MOV R100, R11 ;  /* 0x0000000b00647202 */ /* 0x000fe20000000f00 */
[----:B------:R-:W-:Y:S05]  /*11020*/  BRA `(.L_x_257) ;  /* 0x0000000000207947 */ /* 0x000fea0003800000 */
.L_x_252:
[----:B------:R-:W-:-:S04]  /*11030*/  LOP3.LUT R4, R4, 0x80000000, R8, 0x48, !PT ;  /* 0x8000000004047812 */ /* 0x000fc800078e4808 */
[----:B------:R-:W-:Y:S01]  /*11040*/  LOP3.LUT R100, R4, 0x7f800000, RZ, 0xfc, !PT ;  /* 0x7f80000004647812 */ /* 0x000fe200078efcff */
[----:B------:R-:W-:Y:S05]  /*11050*/  BRA `(.L_x_257) ;  /* 0x0000000000147947 */ /* 0x000fea0003800000 */
.L_x_251:
[----:B------:R-:W-:Y:S01]  /*11060*/  LOP3.LUT R100, R4, 0x80000000, R8, 0x48, !PT ;  /* 0x8000000004647812 */ /* 0x000fe200078e4808 */
[----:B------:R-:W-:Y:S05]  /*11070*/  BRA `(.L_x_257) ;  /* 0x00000000000c7947 */ /* 0x000fea0003800000 */
.L_x_250:
[----:B------:R-:W0:Y:S01]  /*11080*/  MUFU.RSQ R100, -QNAN ;  /* 0xffc0000000647908 */ /* 0x000e220000001400 */
[----:B------:R-:W-:Y:S05]  /*11090*/  BRA `(.L_x_257) ;  /* 0x0000000000047947 */ /* 0x000fea0003800000 */
.L_x_249:
[----:B------:R-:W-:-:S07]  /*110a0*/  FADD.FTZ R100, R14, R5 ;  /* 0x000000050e647221 */ /* 0x000fce0000010000 */
.L_x_257:
[----:B------:R-:W-:Y:S05]  /*110b0*/  BSYNC.RECONVERGENT B1 ;  /* 0x0000000000017941 */ /* 0x000fea0003800200 */
.L_x_247:
[----:B------:R-:W-:-:S04]  /*110c0*/  HFMA2 R7, -RZ, RZ, 0, 0 ;  /* 0x00000000ff077431 */ /* 0x000fc800000001ff */
[----:B0-----:R-:W-:Y:S05]  /*110d0*/  RET.REL.NODEC R6 `(kernel_cutlass_kernel_cudnnsdpafwdfmha_forward_sm100_d256BlackwellFusedMultiHeadAttentionForward_object_at__TiledMMA_ThrLayoutVMNK21111000_PermutationMNK____MMAAtom_ThrID21_ShapeMNK256128_0) ;  /* 0xfffffeec06c87950 */ /* 0x001fea0003c3ffff */
.L_x_258:
[----:B------:R-:W-:-:S00]  /*110e0*/  BRA `(.L_x_258) ;  /* 0xfffffffc00fc7947 */ /* 0x000fc0000383ffff */
[----:B------:R-:W-:-:S00]  /*110f0*/  NOP ;  /* 0x0000000000007918 */ /* 0x000fc00000000000 */
        /* <DEDUP_REMOVED lines=8> */
.L_x_262:


//--------------------- .nv.shared.kernel_cutlass_kernel_cudnnsdpafwdfmha_forward_sm100_d256BlackwellFusedMultiHeadAttentionForward_object_at__TiledMMA_ThrLayoutVMNK21111000_PermutationMNK____MMAAtom_ThrID21_ShapeMNK256128_0 --------------------------
	.section	.nv.shared.kernel_cutlass_kernel_cudnnsdpafwdfmha_forward_sm100_d256BlackwellFusedMultiHeadAttentionForward_object_at__TiledMMA_ThrLayoutVMNK21111000_PermutationMNK____MMAAtom_ThrID21_ShapeMNK256128_0,"aw",@nobits
	.sectionflags	@""
	.align	1024
	.zero		1024


//--------------------- .nv.shared.reserved.0     --------------------------
	.section	.nv.shared.reserved.0,"aw",@nobits
	.align	8
	.weak		__nv_reservedSMEM_offset_0_alias
	.size		__nv_reservedSMEM_offset_0_alias, 0, 64
	.other		__nv_reservedSMEM_offset_0_alias,@"STO_CUDA_RESERVED_SHARED STV_DEFAULT"
__nv_reservedSMEM_offset_0_alias:
	.zero		0
.nv.shared.reserved.0:
	.zero		64
	.weak		__nv_reservedSMEM_allocation_phase
	.type		__nv_reservedSMEM_allocation_phase,@object
	.size		__nv_reservedSMEM_allocation_phase,(.L_0 - __nv_reservedSMEM_allocation_phase)
__nv_reservedSMEM_allocation_phase:
	.zero		1
.L_0:
	.zero		7
	.weak		__nv_reservedSMEM_devtool_atexit_pc
	.type		__nv_reservedSMEM_devtool_atexit_pc,@object
	.size		__nv_reservedSMEM_devtool_atexit_pc,(__nv_reservedSMEM_allocation_mask - __nv_reservedSMEM_devtool_atexit_pc)
__nv_reservedSMEM_devtool_atexit_pc:
	.zero		8
	.weak		__nv_reservedSMEM_allocation_mask
	.type		__nv_reservedSMEM_allocation_mask,@object
	.size		__nv_reservedSMEM_allocation_mask,(.L_2 - __nv_reservedSMEM_allocation_mask)
__nv_reservedSMEM_allocation_mask:
	.zero		4
.L_2:
	.zero		4
	.weak		__nv_reservedSMEM_tmem_allocation_pipeline_mbarrier
	.type		__nv_reservedSMEM_tmem_allocation_pipeline_mbarrier,@object
	.size		__nv_reservedSMEM_tmem_allocation_pipeline_mbarrier,(__nv_reservedSMEM_tmem_allocation_pipeline_mbarrier_parity - __nv_reservedSMEM_tmem_allocation_pipeline_mbarrier)
__nv_reservedSMEM_tmem_allocation_pipeline_mbarrier:
	.zero		8
	.weak		__nv_reservedSMEM_tmem_allocation_pipeline_mbarrier_parity
	.type		__nv_reservedSMEM_tmem_allocation_pipeline_mbarrier_parity,@object
	.size		__nv_reservedSMEM_tmem_allocation_pipeline_mbarrier_parity,(.L_4 - __nv_reservedSMEM_tmem_allocation_pipeline_mbarrier_parity)
__nv_reservedSMEM_tmem_allocation_pipeline_mbarrier_parity:
	.zero		4
.L_4:


//--------------------- .nv.constant0.kernel_cutlass_kernel_cudnnsdpafwdfmha_forward_sm100_d256BlackwellFusedMultiHeadAttentionForward_object_at__TiledMMA_ThrLayoutVMNK21111000_PermutationMNK____MMAAtom_ThrID21_ShapeMNK256128_0 --------------------------
	.section	.nv.constant0.kernel_cutlass_kernel_cudnnsdpafwdfmha_forward_sm100_d256BlackwellFusedMultiHeadAttentionForward_object_at__TiledMMA_ThrLayoutVMNK21111000_PermutationMNK____MMAAtom_ThrID21_ShapeMNK256128_0,"a",@progbits
	.sectionflags	@""
	.align	4
.nv.constant0.kernel_cutlass_kernel_cudnnsdpafwdfmha_forward_sm100_d256BlackwellFusedMultiHeadAttentionForward_object_at__TiledMMA_ThrLayoutVMNK21111000_PermutationMNK____MMAAtom_ThrID21_ShapeMNK256128_0:
	.zero		1648


//--------------------- SYMBOLS --------------------------

	.type		.nv.reservedSmem.offset0,@object
	.size		.nv.reservedSmem.offset0,0x4
	.type		.nv.reservedSmem.cap,@object
	.size		.nv.reservedSmem.cap,0x4
